//
// Generated by NVIDIA NVVM Compiler
//
// Compiler Build ID: CL-36424714
// Cuda compilation tools, release 13.0, V13.0.88
// Based on NVVM 20.0.0
//

.version 9.0
.target sm_100
.address_size 64

	// .globl	_ZN3cub18CUB_300001_SM_10006detail11EmptyKernelIvEEvv
// _ZZN3cub18CUB_300001_SM_10006detail4scan16DeviceScanKernelINS2_10policy_hubIdddjN4cuda3std3__44plusIvEEE10Policy1000EN6thrust24THRUST_300001_SM_1000_NS6detail15normal_iteratorINSD_10device_ptrIdEEEESI_NS0_13ScanTileStateIdLb1EEES9_NS0_8NullTypeEjdLb0ESL_EEvT0_T1_T2_iT3_T4_T5_E12temp_storage has been demoted
// _ZZN3cub18CUB_300001_SM_10006detail4scan16DeviceScanKernelINS2_10policy_hubIdddmN4cuda3std3__44plusIvEEE10Policy1000EN6thrust24THRUST_300001_SM_1000_NS6detail15normal_iteratorINSD_10device_ptrIdEEEESI_NS0_13ScanTileStateIdLb1EEES9_NS0_8NullTypeEmdLb0ESL_EEvT0_T1_T2_iT3_T4_T5_E12temp_storage has been demoted
.global .align 1 .b8 _ZN30_INTERNAL_9e84f305_4_k_cu_main4cuda3std3__45__cpo5beginE[1];
.global .align 1 .b8 _ZN30_INTERNAL_9e84f305_4_k_cu_main4cuda3std3__45__cpo3endE[1];
.global .align 1 .b8 _ZN30_INTERNAL_9e84f305_4_k_cu_main4cuda3std3__45__cpo6cbeginE[1];
.global .align 1 .b8 _ZN30_INTERNAL_9e84f305_4_k_cu_main4cuda3std3__45__cpo4cendE[1];
.global .align 1 .b8 _ZN30_INTERNAL_9e84f305_4_k_cu_main4cuda3std3__45__cpo6rbeginE[1];
.global .align 1 .b8 _ZN30_INTERNAL_9e84f305_4_k_cu_main4cuda3std3__45__cpo4rendE[1];
.global .align 1 .b8 _ZN30_INTERNAL_9e84f305_4_k_cu_main4cuda3std3__45__cpo7crbeginE[1];
.global .align 1 .b8 _ZN30_INTERNAL_9e84f305_4_k_cu_main4cuda3std3__45__cpo5crendE[1];
.global .align 1 .b8 _ZN30_INTERNAL_9e84f305_4_k_cu_main4cuda3std3__432_GLOBAL__N__9e84f305_4_k_cu_main6ignoreE[1];
.global .align 1 .b8 _ZN30_INTERNAL_9e84f305_4_k_cu_main4cuda3std3__419piecewise_constructE[1];
.global .align 1 .b8 _ZN30_INTERNAL_9e84f305_4_k_cu_main4cuda3std3__48in_placeE[1];
.global .align 1 .b8 _ZN30_INTERNAL_9e84f305_4_k_cu_main4cuda3std3__420unreachable_sentinelE[1];
.global .align 1 .b8 _ZN30_INTERNAL_9e84f305_4_k_cu_main4cuda3std3__47nulloptE[1];
.global .align 1 .b8 _ZN30_INTERNAL_9e84f305_4_k_cu_main4cuda3std3__48unexpectE[1];
.global .align 1 .b8 _ZN30_INTERNAL_9e84f305_4_k_cu_main4cuda3std6ranges3__45__cpo4swapE[1];
.global .align 1 .b8 _ZN30_INTERNAL_9e84f305_4_k_cu_main4cuda3std6ranges3__45__cpo9iter_moveE[1];
.global .align 1 .b8 _ZN30_INTERNAL_9e84f305_4_k_cu_main4cuda3std6ranges3__45__cpo5beginE[1];
.global .align 1 .b8 _ZN30_INTERNAL_9e84f305_4_k_cu_main4cuda3std6ranges3__45__cpo3endE[1];
.global .align 1 .b8 _ZN30_INTERNAL_9e84f305_4_k_cu_main4cuda3std6ranges3__45__cpo6cbeginE[1];
.global .align 1 .b8 _ZN30_INTERNAL_9e84f305_4_k_cu_main4cuda3std6ranges3__45__cpo4cendE[1];
.global .align 1 .b8 _ZN30_INTERNAL_9e84f305_4_k_cu_main4cuda3std6ranges3__45__cpo7advanceE[1];
.global .align 1 .b8 _ZN30_INTERNAL_9e84f305_4_k_cu_main4cuda3std6ranges3__45__cpo9iter_swapE[1];
.global .align 1 .b8 _ZN30_INTERNAL_9e84f305_4_k_cu_main4cuda3std6ranges3__45__cpo4nextE[1];
.global .align 1 .b8 _ZN30_INTERNAL_9e84f305_4_k_cu_main4cuda3std6ranges3__45__cpo4prevE[1];
.global .align 1 .b8 _ZN30_INTERNAL_9e84f305_4_k_cu_main4cuda3std6ranges3__45__cpo4dataE[1];
.global .align 1 .b8 _ZN30_INTERNAL_9e84f305_4_k_cu_main4cuda3std6ranges3__45__cpo5cdataE[1];
.global .align 1 .b8 _ZN30_INTERNAL_9e84f305_4_k_cu_main4cuda3std6ranges3__45__cpo4sizeE[1];
.global .align 1 .b8 _ZN30_INTERNAL_9e84f305_4_k_cu_main4cuda3std6ranges3__45__cpo5ssizeE[1];
.global .align 1 .b8 _ZN30_INTERNAL_9e84f305_4_k_cu_main4cuda3std6ranges3__45__cpo8distanceE[1];
.global .align 1 .b8 _ZN30_INTERNAL_9e84f305_4_k_cu_main6thrust24THRUST_300001_SM_1000_NS8cuda_cub3parE[1];
.global .align 1 .b8 _ZN30_INTERNAL_9e84f305_4_k_cu_main6thrust24THRUST_300001_SM_1000_NS8cuda_cub10par_nosyncE[1];
.global .align 1 .b8 _ZN30_INTERNAL_9e84f305_4_k_cu_main6thrust24THRUST_300001_SM_1000_NS6system6detail10sequential3seqE[1];
.global .align 1 .b8 _ZN30_INTERNAL_9e84f305_4_k_cu_main6thrust24THRUST_300001_SM_1000_NS12placeholders2_1E[1];
.global .align 1 .b8 _ZN30_INTERNAL_9e84f305_4_k_cu_main6thrust24THRUST_300001_SM_1000_NS12placeholders2_2E[1];
.global .align 1 .b8 _ZN30_INTERNAL_9e84f305_4_k_cu_main6thrust24THRUST_300001_SM_1000_NS12placeholders2_3E[1];
.global .align 1 .b8 _ZN30_INTERNAL_9e84f305_4_k_cu_main6thrust24THRUST_300001_SM_1000_NS12placeholders2_4E[1];
.global .align 1 .b8 _ZN30_INTERNAL_9e84f305_4_k_cu_main6thrust24THRUST_300001_SM_1000_NS12placeholders2_5E[1];
.global .align 1 .b8 _ZN30_INTERNAL_9e84f305_4_k_cu_main6thrust24THRUST_300001_SM_1000_NS12placeholders2_6E[1];
.global .align 1 .b8 _ZN30_INTERNAL_9e84f305_4_k_cu_main6thrust24THRUST_300001_SM_1000_NS12placeholders2_7E[1];
.global .align 1 .b8 _ZN30_INTERNAL_9e84f305_4_k_cu_main6thrust24THRUST_300001_SM_1000_NS12placeholders2_8E[1];
.global .align 1 .b8 _ZN30_INTERNAL_9e84f305_4_k_cu_main6thrust24THRUST_300001_SM_1000_NS12placeholders2_9E[1];
.global .align 1 .b8 _ZN30_INTERNAL_9e84f305_4_k_cu_main6thrust24THRUST_300001_SM_1000_NS12placeholders3_10E[1];
.global .align 1 .b8 _ZN30_INTERNAL_9e84f305_4_k_cu_main6thrust24THRUST_300001_SM_1000_NS3seqE[1];

.visible .entry _ZN3cub18CUB_300001_SM_10006detail11EmptyKernelIvEEvv()
{


	ret;

}
	// .globl	_ZN3cub18CUB_300001_SM_10006detail8for_each13static_kernelINS2_12policy_hub_t12policy_500_tEmN6thrust24THRUST_300001_SM_1000_NS8cuda_cub20__uninitialized_fill7functorINS7_10device_ptrIdEEdEEEEvT0_T1_
.visible .entry _ZN3cub18CUB_300001_SM_10006detail8for_each13static_kernelINS2_12policy_hub_t12policy_500_tEmN6thrust24THRUST_300001_SM_1000_NS8cuda_cub20__uninitialized_fill7functorINS7_10device_ptrIdEEdEEEEvT0_T1_(
	.param .u64 _ZN3cub18CUB_300001_SM_10006detail8for_each13static_kernelINS2_12policy_hub_t12policy_500_tEmN6thrust24THRUST_300001_SM_1000_NS8cuda_cub20__uninitialized_fill7functorINS7_10device_ptrIdEEdEEEEvT0_T1__param_0,
	.param .align 8 .b8 _ZN3cub18CUB_300001_SM_10006detail8for_each13static_kernelINS2_12policy_hub_t12policy_500_tEmN6thrust24THRUST_300001_SM_1000_NS8cuda_cub20__uninitialized_fill7functorINS7_10device_ptrIdEEdEEEEvT0_T1__param_1[16]
)
.maxntid 256
{
	.reg .pred 	%p<4>;
	.reg .b32 	%r<5>;
	.reg .b64 	%rd<16>;
	.reg .b64 	%fd<3>;

	ld.param.f64 	%fd2, [_ZN3cub18CUB_300001_SM_10006detail8for_each13static_kernelINS2_12policy_hub_t12policy_500_tEmN6thrust24THRUST_300001_SM_1000_NS8cuda_cub20__uninitialized_fill7functorINS7_10device_ptrIdEEdEEEEvT0_T1__param_1+8];
	ld.param.u64 	%rd4, [_ZN3cub18CUB_300001_SM_10006detail8for_each13static_kernelINS2_12policy_hub_t12policy_500_tEmN6thrust24THRUST_300001_SM_1000_NS8cuda_cub20__uninitialized_fill7functorINS7_10device_ptrIdEEdEEEEvT0_T1__param_1];
	ld.param.u64 	%rd5, [_ZN3cub18CUB_300001_SM_10006detail8for_each13static_kernelINS2_12policy_hub_t12policy_500_tEmN6thrust24THRUST_300001_SM_1000_NS8cuda_cub20__uninitialized_fill7functorINS7_10device_ptrIdEEdEEEEvT0_T1__param_0];
	mov.u32 	%r2, %ctaid.x;
	mul.wide.u32 	%rd1, %r2, 512;
	sub.s64 	%rd2, %rd5, %rd1;
	setp.lt.u64 	%p1, %rd2, 512;
	@%p1 bra 	$L__BB1_2;
	mov.u32 	%r4, %tid.x;
	cvta.to.global.u64 	%rd11, %rd4;
	cvt.u64.u32 	%rd12, %r4;
	add.s64 	%rd13, %rd1, %rd12;
	shl.b64 	%rd14, %rd13, 3;
	add.s64 	%rd15, %rd11, %rd14;
	st.global.f64 	[%rd15], %fd2;
	st.global.f64 	[%rd15+2048], %fd2;
	bra.uni 	$L__BB1_6;
$L__BB1_2:
	cvta.to.global.u64 	%rd6, %rd4;
	mov.u32 	%r1, %tid.x;
	cvt.u64.u32 	%rd7, %r1;
	setp.le.u64 	%p2, %rd2, %rd7;
	add.s64 	%rd8, %rd1, %rd7;
	shl.b64 	%rd9, %rd8, 3;
	add.s64 	%rd3, %rd6, %rd9;
	@%p2 bra 	$L__BB1_4;
	st.global.f64 	[%rd3], %fd2;
$L__BB1_4:
	add.s32 	%r3, %r1, 256;
	cvt.u64.u32 	%rd10, %r3;
	setp.le.u64 	%p3, %rd2, %rd10;
	@%p3 bra 	$L__BB1_6;
	st.global.f64 	[%rd3+2048], %fd2;
$L__BB1_6:
	ret;

}
	// .globl	_ZN3cub18CUB_300001_SM_10006detail9transform16transform_kernelINS2_10policy_hubILb1EN4cuda3std3__45tupleIJN6thrust24THRUST_300001_SM_1000_NS17counting_iteratorIdNSA_11use_defaultESC_SC_EEEEEE10policy1000Ei7scalingIdENSA_6detail15normal_iteratorINSA_10device_ptrIdEEEEJSD_EEEvT0_iT1_T2_DpNS2_10kernel_argIT3_EE
.visible .entry _ZN3cub18CUB_300001_SM_10006detail9transform16transform_kernelINS2_10policy_hubILb1EN4cuda3std3__45tupleIJN6thrust24THRUST_300001_SM_1000_NS17counting_iteratorIdNSA_11use_defaultESC_SC_EEEEEE10policy1000Ei7scalingIdENSA_6detail15normal_iteratorINSA_10device_ptrIdEEEEJSD_EEEvT0_iT1_T2_DpNS2_10kernel_argIT3_EE(
	.param .u32 _ZN3cub18CUB_300001_SM_10006detail9transform16transform_kernelINS2_10policy_hubILb1EN4cuda3std3__45tupleIJN6thrust24THRUST_300001_SM_1000_NS17counting_iteratorIdNSA_11use_defaultESC_SC_EEEEEE10policy1000Ei7scalingIdENSA_6detail15normal_iteratorINSA_10device_ptrIdEEEEJSD_EEEvT0_iT1_T2_DpNS2_10kernel_argIT3_EE_param_0,
	.param .u32 _ZN3cub18CUB_300001_SM_10006detail9transform16transform_kernelINS2_10policy_hubILb1EN4cuda3std3__45tupleIJN6thrust24THRUST_300001_SM_1000_NS17counting_iteratorIdNSA_11use_defaultESC_SC_EEEEEE10policy1000Ei7scalingIdENSA_6detail15normal_iteratorINSA_10device_ptrIdEEEEJSD_EEEvT0_iT1_T2_DpNS2_10kernel_argIT3_EE_param_1,
	.param .align 8 .b8 _ZN3cub18CUB_300001_SM_10006detail9transform16transform_kernelINS2_10policy_hubILb1EN4cuda3std3__45tupleIJN6thrust24THRUST_300001_SM_1000_NS17counting_iteratorIdNSA_11use_defaultESC_SC_EEEEEE10policy1000Ei7scalingIdENSA_6detail15normal_iteratorINSA_10device_ptrIdEEEEJSD_EEEvT0_iT1_T2_DpNS2_10kernel_argIT3_EE_param_2[8],
	.param .align 8 .b8 _ZN3cub18CUB_300001_SM_10006detail9transform16transform_kernelINS2_10policy_hubILb1EN4cuda3std3__45tupleIJN6thrust24THRUST_300001_SM_1000_NS17counting_iteratorIdNSA_11use_defaultESC_SC_EEEEEE10policy1000Ei7scalingIdENSA_6detail15normal_iteratorINSA_10device_ptrIdEEEEJSD_EEEvT0_iT1_T2_DpNS2_10kernel_argIT3_EE_param_3[8],
	.param .align 8 .b8 _ZN3cub18CUB_300001_SM_10006detail9transform16transform_kernelINS2_10policy_hubILb1EN4cuda3std3__45tupleIJN6thrust24THRUST_300001_SM_1000_NS17counting_iteratorIdNSA_11use_defaultESC_SC_EEEEEE10policy1000Ei7scalingIdENSA_6detail15normal_iteratorINSA_10device_ptrIdEEEEJSD_EEEvT0_iT1_T2_DpNS2_10kernel_argIT3_EE_param_4[16]
)
.maxntid 128
{
	.reg .pred 	%p<25>;
	.reg .b32 	%r<74>;
	.reg .b64 	%rd<24>;
	.reg .b64 	%fd<71>;

	ld.param.f64 	%fd1, [_ZN3cub18CUB_300001_SM_10006detail9transform16transform_kernelINS2_10policy_hubILb1EN4cuda3std3__45tupleIJN6thrust24THRUST_300001_SM_1000_NS17counting_iteratorIdNSA_11use_defaultESC_SC_EEEEEE10policy1000Ei7scalingIdENSA_6detail15normal_iteratorINSA_10device_ptrIdEEEEJSD_EEEvT0_iT1_T2_DpNS2_10kernel_argIT3_EE_param_2];
	ld.param.u32 	%r35, [_ZN3cub18CUB_300001_SM_10006detail9transform16transform_kernelINS2_10policy_hubILb1EN4cuda3std3__45tupleIJN6thrust24THRUST_300001_SM_1000_NS17counting_iteratorIdNSA_11use_defaultESC_SC_EEEEEE10policy1000Ei7scalingIdENSA_6detail15normal_iteratorINSA_10device_ptrIdEEEEJSD_EEEvT0_iT1_T2_DpNS2_10kernel_argIT3_EE_param_0];
	ld.param.u64 	%rd6, [_ZN3cub18CUB_300001_SM_10006detail9transform16transform_kernelINS2_10policy_hubILb1EN4cuda3std3__45tupleIJN6thrust24THRUST_300001_SM_1000_NS17counting_iteratorIdNSA_11use_defaultESC_SC_EEEEEE10policy1000Ei7scalingIdENSA_6detail15normal_iteratorINSA_10device_ptrIdEEEEJSD_EEEvT0_iT1_T2_DpNS2_10kernel_argIT3_EE_param_3];
	ld.param.u32 	%r34, [_ZN3cub18CUB_300001_SM_10006detail9transform16transform_kernelINS2_10policy_hubILb1EN4cuda3std3__45tupleIJN6thrust24THRUST_300001_SM_1000_NS17counting_iteratorIdNSA_11use_defaultESC_SC_EEEEEE10policy1000Ei7scalingIdENSA_6detail15normal_iteratorINSA_10device_ptrIdEEEEJSD_EEEvT0_iT1_T2_DpNS2_10kernel_argIT3_EE_param_1];
	cvta.to.global.u64 	%rd1, %rd6;
	ld.param.f64 	%fd3, [_ZN3cub18CUB_300001_SM_10006detail9transform16transform_kernelINS2_10policy_hubILb1EN4cuda3std3__45tupleIJN6thrust24THRUST_300001_SM_1000_NS17counting_iteratorIdNSA_11use_defaultESC_SC_EEEEEE10policy1000Ei7scalingIdENSA_6detail15normal_iteratorINSA_10device_ptrIdEEEEJSD_EEEvT0_iT1_T2_DpNS2_10kernel_argIT3_EE_param_4];
	shl.b32 	%r36, %r34, 7;
	mov.u32 	%r37, %ctaid.x;
	mul.lo.s32 	%r1, %r36, %r37;
	sub.s32 	%r38, %r35, %r1;
	min.s32 	%r2, %r36, %r38;
	cvt.rn.f64.s32 	%fd4, %r1;
	add.f64 	%fd2, %fd4, %fd3;
	mul.wide.s32 	%rd7, %r1, 8;
	add.s64 	%rd2, %rd1, %rd7;
	setp.gt.s32 	%p1, %r36, %r38;
	@%p1 bra 	$L__BB2_13;
	setp.lt.s32 	%p2, %r34, 1;
	@%p2 bra 	$L__BB2_35;
	mov.u32 	%r3, %tid.x;
	and.b32  	%r4, %r34, 7;
	setp.lt.u32 	%p3, %r34, 8;
	mov.b32 	%r71, 0;
	@%p3 bra 	$L__BB2_5;
	and.b32  	%r71, %r34, 2147483640;
	mov.b32 	%r65, 0;
$L__BB2_4:
	.pragma "nounroll";
	shl.b32 	%r41, %r65, 7;
	add.s32 	%r42, %r41, %r3;
	cvt.rn.f64.u32 	%fd5, %r42;
	add.f64 	%fd6, %fd2, %fd5;
	mul.f64 	%fd7, %fd1, %fd6;
	mul.wide.u32 	%rd8, %r42, 8;
	add.s64 	%rd9, %rd2, %rd8;
	st.global.f64 	[%rd9], %fd7;
	add.s32 	%r43, %r42, 128;
	cvt.rn.f64.s32 	%fd8, %r43;
	add.f64 	%fd9, %fd2, %fd8;
	mul.f64 	%fd10, %fd1, %fd9;
	mul.wide.s32 	%rd10, %r43, 8;
	add.s64 	%rd11, %rd2, %rd10;
	st.global.f64 	[%rd11], %fd10;
	add.s32 	%r44, %r42, 256;
	cvt.rn.f64.s32 	%fd11, %r44;
	add.f64 	%fd12, %fd2, %fd11;
	mul.f64 	%fd13, %fd1, %fd12;
	st.global.f64 	[%rd11+1024], %fd13;
	add.s32 	%r45, %r42, 384;
	cvt.rn.f64.s32 	%fd14, %r45;
	add.f64 	%fd15, %fd2, %fd14;
	mul.f64 	%fd16, %fd1, %fd15;
	st.global.f64 	[%rd11+2048], %fd16;
	add.s32 	%r46, %r42, 512;
	cvt.rn.f64.s32 	%fd17, %r46;
	add.f64 	%fd18, %fd2, %fd17;
	mul.f64 	%fd19, %fd1, %fd18;
	st.global.f64 	[%rd11+3072], %fd19;
	add.s32 	%r47, %r42, 640;
	cvt.rn.f64.s32 	%fd20, %r47;
	add.f64 	%fd21, %fd2, %fd20;
	mul.f64 	%fd22, %fd1, %fd21;
	st.global.f64 	[%rd11+4096], %fd22;
	add.s32 	%r48, %r42, 768;
	cvt.rn.f64.s32 	%fd23, %r48;
	add.f64 	%fd24, %fd2, %fd23;
	mul.f64 	%fd25, %fd1, %fd24;
	st.global.f64 	[%rd11+5120], %fd25;
	add.s32 	%r49, %r42, 896;
	cvt.rn.f64.s32 	%fd26, %r49;
	add.f64 	%fd27, %fd2, %fd26;
	mul.f64 	%fd28, %fd1, %fd27;
	st.global.f64 	[%rd11+6144], %fd28;
	add.s32 	%r65, %r65, 8;
	setp.eq.s32 	%p4, %r65, %r71;
	@%p4 bra 	$L__BB2_5;
	bra.uni 	$L__BB2_4;
$L__BB2_5:
	setp.eq.s32 	%p5, %r4, 0;
	@%p5 bra 	$L__BB2_35;
	and.b32  	%r29, %r34, 3;
	setp.lt.u32 	%p6, %r4, 4;
	@%p6 bra 	$L__BB2_8;
	shl.b32 	%r50, %r71, 7;
	add.s32 	%r51, %r50, %r3;
	cvt.rn.f64.s32 	%fd29, %r51;
	add.f64 	%fd30, %fd2, %fd29;
	mul.f64 	%fd31, %fd1, %fd30;
	mul.wide.s32 	%rd12, %r51, 8;
	add.s64 	%rd13, %rd2, %rd12;
	st.global.f64 	[%rd13], %fd31;
	add.s32 	%r52, %r51, 128;
	cvt.rn.f64.s32 	%fd32, %r52;
	add.f64 	%fd33, %fd2, %fd32;
	mul.f64 	%fd34, %fd1, %fd33;
	st.global.f64 	[%rd13+1024], %fd34;
	add.s32 	%r53, %r51, 256;
	cvt.rn.f64.s32 	%fd35, %r53;
	add.f64 	%fd36, %fd2, %fd35;
	mul.f64 	%fd37, %fd1, %fd36;
	st.global.f64 	[%rd13+2048], %fd37;
	add.s32 	%r54, %r51, 384;
	cvt.rn.f64.s32 	%fd38, %r54;
	add.f64 	%fd39, %fd2, %fd38;
	mul.f64 	%fd40, %fd1, %fd39;
	st.global.f64 	[%rd13+3072], %fd40;
	add.s32 	%r71, %r71, 4;
$L__BB2_8:
	setp.eq.s32 	%p7, %r29, 0;
	@%p7 bra 	$L__BB2_35;
	setp.eq.s32 	%p8, %r29, 1;
	@%p8 bra 	$L__BB2_11;
	shl.b32 	%r55, %r71, 7;
	add.s32 	%r56, %r55, %r3;
	cvt.rn.f64.s32 	%fd41, %r56;
	add.f64 	%fd42, %fd2, %fd41;
	mul.f64 	%fd43, %fd1, %fd42;
	mul.wide.s32 	%rd14, %r56, 8;
	add.s64 	%rd15, %rd2, %rd14;
	st.global.f64 	[%rd15], %fd43;
	add.s32 	%r57, %r56, 128;
	cvt.rn.f64.s32 	%fd44, %r57;
	add.f64 	%fd45, %fd2, %fd44;
	mul.f64 	%fd46, %fd1, %fd45;
	st.global.f64 	[%rd15+1024], %fd46;
	add.s32 	%r71, %r71, 2;
$L__BB2_11:
	and.b32  	%r58, %r34, 1;
	setp.eq.b32 	%p9, %r58, 1;
	not.pred 	%p10, %p9;
	@%p10 bra 	$L__BB2_35;
	shl.b32 	%r59, %r71, 7;
	add.s32 	%r60, %r59, %r3;
	cvt.rn.f64.s32 	%fd47, %r60;
	add.f64 	%fd48, %fd2, %fd47;
	mul.f64 	%fd49, %fd1, %fd48;
	mul.wide.s32 	%rd16, %r60, 8;
	add.s64 	%rd17, %rd2, %rd16;
	st.global.f64 	[%rd17], %fd49;
	bra.uni 	$L__BB2_35;
$L__BB2_13:
	setp.lt.s32 	%p11, %r34, 1;
	@%p11 bra 	$L__BB2_35;
	mov.u32 	%r6, %tid.x;
	and.b32  	%r7, %r34, 3;
	setp.lt.u32 	%p12, %r34, 4;
	mov.b32 	%r69, 0;
	@%p12 bra 	$L__BB2_25;
	and.b32  	%r69, %r34, 2147483644;
	neg.s32 	%r68, %r69;
	add.s32 	%r67, %r6, 256;
	add.s64 	%rd19, %rd7, %rd1;
	add.s64 	%rd3, %rd19, 2048;
	mov.u32 	%r66, %r6;
$L__BB2_16:
	.pragma "nounroll";
	mul.wide.s32 	%rd20, %r66, 8;
	add.s64 	%rd4, %rd3, %rd20;
	add.s32 	%r16, %r67, -256;
	setp.ge.s32 	%p13, %r16, %r2;
	@%p13 bra 	$L__BB2_18;
	cvt.rn.f64.s32 	%fd50, %r16;
	add.f64 	%fd51, %fd2, %fd50;
	mul.f64 	%fd52, %fd1, %fd51;
	st.global.f64 	[%rd4+-2048], %fd52;
$L__BB2_18:
	add.s32 	%r17, %r67, -128;
	setp.ge.s32 	%p14, %r17, %r2;
	@%p14 bra 	$L__BB2_20;
	cvt.rn.f64.s32 	%fd53, %r17;
	add.f64 	%fd54, %fd2, %fd53;
	mul.f64 	%fd55, %fd1, %fd54;
	st.global.f64 	[%rd4+-1024], %fd55;
$L__BB2_20:
	add.s32 	%r18, %r67, 128;
	setp.ge.s32 	%p15, %r67, %r2;
	@%p15 bra 	$L__BB2_22;
	cvt.rn.f64.s32 	%fd56, %r67;
	add.f64 	%fd57, %fd2, %fd56;
	mul.f64 	%fd58, %fd1, %fd57;
	st.global.f64 	[%rd4], %fd58;
$L__BB2_22:
	setp.ge.s32 	%p16, %r18, %r2;
	@%p16 bra 	$L__BB2_24;
	cvt.rn.f64.s32 	%fd59, %r18;
	add.f64 	%fd60, %fd2, %fd59;
	mul.f64 	%fd61, %fd1, %fd60;
	st.global.f64 	[%rd4+1024], %fd61;
$L__BB2_24:
	add.s32 	%r68, %r68, 4;
	add.s32 	%r67, %r67, 512;
	add.s32 	%r66, %r66, 512;
	setp.ne.s32 	%p17, %r68, 0;
	@%p17 bra 	$L__BB2_16;
$L__BB2_25:
	setp.eq.s32 	%p18, %r7, 0;
	@%p18 bra 	$L__BB2_35;
	setp.eq.s32 	%p19, %r7, 1;
	@%p19 bra 	$L__BB2_32;
	shl.b32 	%r62, %r69, 7;
	add.s32 	%r23, %r62, %r6;
	setp.ge.s32 	%p20, %r23, %r2;
	mul.wide.s32 	%rd21, %r23, 8;
	add.s64 	%rd5, %rd2, %rd21;
	@%p20 bra 	$L__BB2_29;
	cvt.rn.f64.s32 	%fd62, %r23;
	add.f64 	%fd63, %fd2, %fd62;
	mul.f64 	%fd64, %fd1, %fd63;
	st.global.f64 	[%rd5], %fd64;
$L__BB2_29:
	add.s32 	%r24, %r23, 128;
	setp.ge.s32 	%p21, %r24, %r2;
	@%p21 bra 	$L__BB2_31;
	cvt.rn.f64.s32 	%fd65, %r24;
	add.f64 	%fd66, %fd2, %fd65;
	mul.f64 	%fd67, %fd1, %fd66;
	st.global.f64 	[%rd5+1024], %fd67;
$L__BB2_31:
	add.s32 	%r69, %r69, 2;
$L__BB2_32:
	and.b32  	%r63, %r34, 1;
	setp.eq.b32 	%p22, %r63, 1;
	not.pred 	%p23, %p22;
	@%p23 bra 	$L__BB2_35;
	shl.b32 	%r64, %r69, 7;
	add.s32 	%r27, %r64, %r6;
	setp.ge.s32 	%p24, %r27, %r2;
	@%p24 bra 	$L__BB2_35;
	cvt.rn.f64.s32 	%fd68, %r27;
	add.f64 	%fd69, %fd2, %fd68;
	mul.f64 	%fd70, %fd1, %fd69;
	mul.wide.s32 	%rd22, %r27, 8;
	add.s64 	%rd23, %rd2, %rd22;
	st.global.f64 	[%rd23], %fd70;
$L__BB2_35:
	ret;

}
	// .globl	_ZN3cub18CUB_300001_SM_10006detail9transform16transform_kernelINS2_10policy_hubILb1EN4cuda3std3__45tupleIJN6thrust24THRUST_300001_SM_1000_NS17counting_iteratorIdNSA_11use_defaultESC_SC_EEEEEE10policy1000El7scalingIdENSA_6detail15normal_iteratorINSA_10device_ptrIdEEEEJSD_EEEvT0_iT1_T2_DpNS2_10kernel_argIT3_EE
.visible .entry _ZN3cub18CUB_300001_SM_10006detail9transform16transform_kernelINS2_10policy_hubILb1EN4cuda3std3__45tupleIJN6thrust24THRUST_300001_SM_1000_NS17counting_iteratorIdNSA_11use_defaultESC_SC_EEEEEE10policy1000El7scalingIdENSA_6detail15normal_iteratorINSA_10device_ptrIdEEEEJSD_EEEvT0_iT1_T2_DpNS2_10kernel_argIT3_EE(
	.param .u64 _ZN3cub18CUB_300001_SM_10006detail9transform16transform_kernelINS2_10policy_hubILb1EN4cuda3std3__45tupleIJN6thrust24THRUST_300001_SM_1000_NS17counting_iteratorIdNSA_11use_defaultESC_SC_EEEEEE10policy1000El7scalingIdENSA_6detail15normal_iteratorINSA_10device_ptrIdEEEEJSD_EEEvT0_iT1_T2_DpNS2_10kernel_argIT3_EE_param_0,
	.param .u32 _ZN3cub18CUB_300001_SM_10006detail9transform16transform_kernelINS2_10policy_hubILb1EN4cuda3std3__45tupleIJN6thrust24THRUST_300001_SM_1000_NS17counting_iteratorIdNSA_11use_defaultESC_SC_EEEEEE10policy1000El7scalingIdENSA_6detail15normal_iteratorINSA_10device_ptrIdEEEEJSD_EEEvT0_iT1_T2_DpNS2_10kernel_argIT3_EE_param_1,
	.param .align 8 .b8 _ZN3cub18CUB_300001_SM_10006detail9transform16transform_kernelINS2_10policy_hubILb1EN4cuda3std3__45tupleIJN6thrust24THRUST_300001_SM_1000_NS17counting_iteratorIdNSA_11use_defaultESC_SC_EEEEEE10policy1000El7scalingIdENSA_6detail15normal_iteratorINSA_10device_ptrIdEEEEJSD_EEEvT0_iT1_T2_DpNS2_10kernel_argIT3_EE_param_2[8],
	.param .align 8 .b8 _ZN3cub18CUB_300001_SM_10006detail9transform16transform_kernelINS2_10policy_hubILb1EN4cuda3std3__45tupleIJN6thrust24THRUST_300001_SM_1000_NS17counting_iteratorIdNSA_11use_defaultESC_SC_EEEEEE10policy1000El7scalingIdENSA_6detail15normal_iteratorINSA_10device_ptrIdEEEEJSD_EEEvT0_iT1_T2_DpNS2_10kernel_argIT3_EE_param_3[8],
	.param .align 8 .b8 _ZN3cub18CUB_300001_SM_10006detail9transform16transform_kernelINS2_10policy_hubILb1EN4cuda3std3__45tupleIJN6thrust24THRUST_300001_SM_1000_NS17counting_iteratorIdNSA_11use_defaultESC_SC_EEEEEE10policy1000El7scalingIdENSA_6detail15normal_iteratorINSA_10device_ptrIdEEEEJSD_EEEvT0_iT1_T2_DpNS2_10kernel_argIT3_EE_param_4[16]
)
.maxntid 128
{
	.reg .pred 	%p<25>;
	.reg .b32 	%r<71>;
	.reg .b64 	%rd<30>;
	.reg .b64 	%fd<71>;

	ld.param.f64 	%fd1, [_ZN3cub18CUB_300001_SM_10006detail9transform16transform_kernelINS2_10policy_hubILb1EN4cuda3std3__45tupleIJN6thrust24THRUST_300001_SM_1000_NS17counting_iteratorIdNSA_11use_defaultESC_SC_EEEEEE10policy1000El7scalingIdENSA_6detail15normal_iteratorINSA_10device_ptrIdEEEEJSD_EEEvT0_iT1_T2_DpNS2_10kernel_argIT3_EE_param_2];
	ld.param.u64 	%rd7, [_ZN3cub18CUB_300001_SM_10006detail9transform16transform_kernelINS2_10policy_hubILb1EN4cuda3std3__45tupleIJN6thrust24THRUST_300001_SM_1000_NS17counting_iteratorIdNSA_11use_defaultESC_SC_EEEEEE10policy1000El7scalingIdENSA_6detail15normal_iteratorINSA_10device_ptrIdEEEEJSD_EEEvT0_iT1_T2_DpNS2_10kernel_argIT3_EE_param_0];
	ld.param.u64 	%rd8, [_ZN3cub18CUB_300001_SM_10006detail9transform16transform_kernelINS2_10policy_hubILb1EN4cuda3std3__45tupleIJN6thrust24THRUST_300001_SM_1000_NS17counting_iteratorIdNSA_11use_defaultESC_SC_EEEEEE10policy1000El7scalingIdENSA_6detail15normal_iteratorINSA_10device_ptrIdEEEEJSD_EEEvT0_iT1_T2_DpNS2_10kernel_argIT3_EE_param_3];
	ld.param.u32 	%r33, [_ZN3cub18CUB_300001_SM_10006detail9transform16transform_kernelINS2_10policy_hubILb1EN4cuda3std3__45tupleIJN6thrust24THRUST_300001_SM_1000_NS17counting_iteratorIdNSA_11use_defaultESC_SC_EEEEEE10policy1000El7scalingIdENSA_6detail15normal_iteratorINSA_10device_ptrIdEEEEJSD_EEEvT0_iT1_T2_DpNS2_10kernel_argIT3_EE_param_1];
	cvta.to.global.u64 	%rd1, %rd8;
	ld.param.f64 	%fd3, [_ZN3cub18CUB_300001_SM_10006detail9transform16transform_kernelINS2_10policy_hubILb1EN4cuda3std3__45tupleIJN6thrust24THRUST_300001_SM_1000_NS17counting_iteratorIdNSA_11use_defaultESC_SC_EEEEEE10policy1000El7scalingIdENSA_6detail15normal_iteratorINSA_10device_ptrIdEEEEJSD_EEEvT0_iT1_T2_DpNS2_10kernel_argIT3_EE_param_4];
	shl.b32 	%r34, %r33, 7;
	mov.u32 	%r35, %ctaid.x;
	cvt.u64.u32 	%rd9, %r35;
	cvt.s64.s32 	%rd10, %r34;
	mul.lo.s64 	%rd2, %rd10, %rd9;
	sub.s64 	%rd11, %rd7, %rd2;
	min.s64 	%rd12, %rd11, %rd10;
	cvt.u32.u64 	%r1, %rd12;
	cvt.rn.f64.s64 	%fd4, %rd2;
	add.f64 	%fd2, %fd4, %fd3;
	shl.b64 	%rd13, %rd2, 3;
	add.s64 	%rd3, %rd1, %rd13;
	setp.eq.s32 	%p1, %r34, %r1;
	@%p1 bra 	$L__BB3_23;
	setp.lt.s32 	%p2, %r33, 1;
	@%p2 bra 	$L__BB3_35;
	mov.u32 	%r2, %tid.x;
	and.b32  	%r3, %r33, 3;
	setp.lt.u32 	%p3, %r33, 4;
	mov.b32 	%r69, 0;
	@%p3 bra 	$L__BB3_13;
	and.b32  	%r69, %r33, 2147483644;
	neg.s32 	%r65, %r69;
	add.s32 	%r64, %r2, 256;
	add.s64 	%rd15, %rd13, %rd1;
	add.s64 	%rd4, %rd15, 2048;
	mov.u32 	%r63, %r2;
$L__BB3_4:
	.pragma "nounroll";
	mul.wide.s32 	%rd16, %r63, 8;
	add.s64 	%rd5, %rd4, %rd16;
	add.s32 	%r15, %r64, -256;
	setp.ge.s32 	%p4, %r15, %r1;
	@%p4 bra 	$L__BB3_6;
	cvt.rn.f64.s32 	%fd5, %r15;
	add.f64 	%fd6, %fd2, %fd5;
	mul.f64 	%fd7, %fd1, %fd6;
	st.global.f64 	[%rd5+-2048], %fd7;
$L__BB3_6:
	add.s32 	%r16, %r64, -128;
	setp.ge.s32 	%p5, %r16, %r1;
	@%p5 bra 	$L__BB3_8;
	cvt.rn.f64.s32 	%fd8, %r16;
	add.f64 	%fd9, %fd2, %fd8;
	mul.f64 	%fd10, %fd1, %fd9;
	st.global.f64 	[%rd5+-1024], %fd10;
$L__BB3_8:
	add.s32 	%r17, %r64, 128;
	setp.ge.s32 	%p6, %r64, %r1;
	@%p6 bra 	$L__BB3_10;
	cvt.rn.f64.s32 	%fd11, %r64;
	add.f64 	%fd12, %fd2, %fd11;
	mul.f64 	%fd13, %fd1, %fd12;
	st.global.f64 	[%rd5], %fd13;
$L__BB3_10:
	setp.ge.s32 	%p7, %r17, %r1;
	@%p7 bra 	$L__BB3_12;
	cvt.rn.f64.s32 	%fd14, %r17;
	add.f64 	%fd15, %fd2, %fd14;
	mul.f64 	%fd16, %fd1, %fd15;
	st.global.f64 	[%rd5+1024], %fd16;
$L__BB3_12:
	add.s32 	%r65, %r65, 4;
	add.s32 	%r64, %r64, 512;
	add.s32 	%r63, %r63, 512;
	setp.eq.s32 	%p8, %r65, 0;
	@%p8 bra 	$L__BB3_13;
	bra.uni 	$L__BB3_4;
$L__BB3_13:
	setp.eq.s32 	%p9, %r3, 0;
	@%p9 bra 	$L__BB3_35;
	setp.eq.s32 	%p10, %r3, 1;
	@%p10 bra 	$L__BB3_20;
	shl.b32 	%r37, %r69, 7;
	add.s32 	%r28, %r37, %r2;
	setp.ge.s32 	%p11, %r28, %r1;
	mul.wide.s32 	%rd17, %r28, 8;
	add.s64 	%rd6, %rd3, %rd17;
	@%p11 bra 	$L__BB3_17;
	cvt.rn.f64.s32 	%fd17, %r28;
	add.f64 	%fd18, %fd2, %fd17;
	mul.f64 	%fd19, %fd1, %fd18;
	st.global.f64 	[%rd6], %fd19;
$L__BB3_17:
	add.s32 	%r29, %r28, 128;
	setp.ge.s32 	%p12, %r29, %r1;
	@%p12 bra 	$L__BB3_19;
	cvt.rn.f64.s32 	%fd20, %r29;
	add.f64 	%fd21, %fd2, %fd20;
	mul.f64 	%fd22, %fd1, %fd21;
	st.global.f64 	[%rd6+1024], %fd22;
$L__BB3_19:
	add.s32 	%r69, %r69, 2;
$L__BB3_20:
	and.b32  	%r38, %r33, 1;
	setp.eq.b32 	%p13, %r38, 1;
	not.pred 	%p14, %p13;
	@%p14 bra 	$L__BB3_35;
	shl.b32 	%r39, %r69, 7;
	add.s32 	%r32, %r39, %r2;
	setp.ge.s32 	%p15, %r32, %r1;
	@%p15 bra 	$L__BB3_35;
	cvt.rn.f64.s32 	%fd23, %r32;
	add.f64 	%fd24, %fd2, %fd23;
	mul.f64 	%fd25, %fd1, %fd24;
	mul.wide.s32 	%rd18, %r32, 8;
	add.s64 	%rd19, %rd3, %rd18;
	st.global.f64 	[%rd19], %fd25;
	bra.uni 	$L__BB3_35;
$L__BB3_23:
	setp.lt.s32 	%p16, %r33, 1;
	@%p16 bra 	$L__BB3_35;
	mov.u32 	%r7, %tid.x;
	and.b32  	%r8, %r33, 7;
	setp.lt.u32 	%p17, %r33, 8;
	mov.b32 	%r67, 0;
	@%p17 bra 	$L__BB3_27;
	and.b32  	%r67, %r33, 2147483640;
	mov.b32 	%r62, 0;
$L__BB3_26:
	.pragma "nounroll";
	shl.b32 	%r42, %r62, 7;
	add.s32 	%r43, %r42, %r7;
	cvt.rn.f64.u32 	%fd26, %r43;
	add.f64 	%fd27, %fd2, %fd26;
	mul.f64 	%fd28, %fd1, %fd27;
	mul.wide.u32 	%rd20, %r43, 8;
	add.s64 	%rd21, %rd3, %rd20;
	st.global.f64 	[%rd21], %fd28;
	add.s32 	%r44, %r43, 128;
	cvt.rn.f64.s32 	%fd29, %r44;
	add.f64 	%fd30, %fd2, %fd29;
	mul.f64 	%fd31, %fd1, %fd30;
	mul.wide.s32 	%rd22, %r44, 8;
	add.s64 	%rd23, %rd3, %rd22;
	st.global.f64 	[%rd23], %fd31;
	add.s32 	%r45, %r43, 256;
	cvt.rn.f64.s32 	%fd32, %r45;
	add.f64 	%fd33, %fd2, %fd32;
	mul.f64 	%fd34, %fd1, %fd33;
	st.global.f64 	[%rd23+1024], %fd34;
	add.s32 	%r46, %r43, 384;
	cvt.rn.f64.s32 	%fd35, %r46;
	add.f64 	%fd36, %fd2, %fd35;
	mul.f64 	%fd37, %fd1, %fd36;
	st.global.f64 	[%rd23+2048], %fd37;
	add.s32 	%r47, %r43, 512;
	cvt.rn.f64.s32 	%fd38, %r47;
	add.f64 	%fd39, %fd2, %fd38;
	mul.f64 	%fd40, %fd1, %fd39;
	st.global.f64 	[%rd23+3072], %fd40;
	add.s32 	%r48, %r43, 640;
	cvt.rn.f64.s32 	%fd41, %r48;
	add.f64 	%fd42, %fd2, %fd41;
	mul.f64 	%fd43, %fd1, %fd42;
	st.global.f64 	[%rd23+4096], %fd43;
	add.s32 	%r49, %r43, 768;
	cvt.rn.f64.s32 	%fd44, %r49;
	add.f64 	%fd45, %fd2, %fd44;
	mul.f64 	%fd46, %fd1, %fd45;
	st.global.f64 	[%rd23+5120], %fd46;
	add.s32 	%r50, %r43, 896;
	cvt.rn.f64.s32 	%fd47, %r50;
	add.f64 	%fd48, %fd2, %fd47;
	mul.f64 	%fd49, %fd1, %fd48;
	st.global.f64 	[%rd23+6144], %fd49;
	add.s32 	%r62, %r62, 8;
	setp.eq.s32 	%p18, %r62, %r67;
	@%p18 bra 	$L__BB3_27;
	bra.uni 	$L__BB3_26;
$L__BB3_27:
	setp.eq.s32 	%p19, %r8, 0;
	@%p19 bra 	$L__BB3_35;
	and.b32  	%r22, %r33, 3;
	setp.lt.u32 	%p20, %r8, 4;
	@%p20 bra 	$L__BB3_30;
	shl.b32 	%r51, %r67, 7;
	add.s32 	%r52, %r51, %r7;
	cvt.rn.f64.s32 	%fd50, %r52;
	add.f64 	%fd51, %fd2, %fd50;
	mul.f64 	%fd52, %fd1, %fd51;
	mul.wide.s32 	%rd24, %r52, 8;
	add.s64 	%rd25, %rd3, %rd24;
	st.global.f64 	[%rd25], %fd52;
	add.s32 	%r53, %r52, 128;
	cvt.rn.f64.s32 	%fd53, %r53;
	add.f64 	%fd54, %fd2, %fd53;
	mul.f64 	%fd55, %fd1, %fd54;
	st.global.f64 	[%rd25+1024], %fd55;
	add.s32 	%r54, %r52, 256;
	cvt.rn.f64.s32 	%fd56, %r54;
	add.f64 	%fd57, %fd2, %fd56;
	mul.f64 	%fd58, %fd1, %fd57;
	st.global.f64 	[%rd25+2048], %fd58;
	add.s32 	%r55, %r52, 384;
	cvt.rn.f64.s32 	%fd59, %r55;
	add.f64 	%fd60, %fd2, %fd59;
	mul.f64 	%fd61, %fd1, %fd60;
	st.global.f64 	[%rd25+3072], %fd61;
	add.s32 	%r67, %r67, 4;
$L__BB3_30:
	setp.eq.s32 	%p21, %r22, 0;
	@%p21 bra 	$L__BB3_35;
	setp.eq.s32 	%p22, %r22, 1;
	@%p22 bra 	$L__BB3_33;
	shl.b32 	%r56, %r67, 7;
	add.s32 	%r57, %r56, %r7;
	cvt.rn.f64.s32 	%fd62, %r57;
	add.f64 	%fd63, %fd2, %fd62;
	mul.f64 	%fd64, %fd1, %fd63;
	mul.wide.s32 	%rd26, %r57, 8;
	add.s64 	%rd27, %rd3, %rd26;
	st.global.f64 	[%rd27], %fd64;
	add.s32 	%r58, %r57, 128;
	cvt.rn.f64.s32 	%fd65, %r58;
	add.f64 	%fd66, %fd2, %fd65;
	mul.f64 	%fd67, %fd1, %fd66;
	st.global.f64 	[%rd27+1024], %fd67;
	add.s32 	%r67, %r67, 2;
$L__BB3_33:
	and.b32  	%r59, %r33, 1;
	setp.eq.b32 	%p23, %r59, 1;
	not.pred 	%p24, %p23;
	@%p24 bra 	$L__BB3_35;
	shl.b32 	%r60, %r67, 7;
	add.s32 	%r61, %r60, %r7;
	cvt.rn.f64.s32 	%fd68, %r61;
	add.f64 	%fd69, %fd2, %fd68;
	mul.f64 	%fd70, %fd1, %fd69;
	mul.wide.s32 	%rd28, %r61, 8;
	add.s64 	%rd29, %rd3, %rd28;
	st.global.f64 	[%rd29], %fd70;
$L__BB3_35:
	ret;

}
	// .globl	_ZN3cub18CUB_300001_SM_10006detail4scan20DeviceScanInitKernelINS0_13ScanTileStateIdLb1EEEEEvT_i
.visible .entry _ZN3cub18CUB_300001_SM_10006detail4scan20DeviceScanInitKernelINS0_13ScanTileStateIdLb1EEEEEvT_i(
	.param .align 8 .b8 _ZN3cub18CUB_300001_SM_10006detail4scan20DeviceScanInitKernelINS0_13ScanTileStateIdLb1EEEEEvT_i_param_0[8],
	.param .u32 _ZN3cub18CUB_300001_SM_10006detail4scan20DeviceScanInitKernelINS0_13ScanTileStateIdLb1EEEEEvT_i_param_1
)
{
	.reg .pred 	%p<5>;
	.reg .b32 	%r<7>;
	.reg .b64 	%rd<10>;

	ld.param.u64 	%rd2, [_ZN3cub18CUB_300001_SM_10006detail4scan20DeviceScanInitKernelINS0_13ScanTileStateIdLb1EEEEEvT_i_param_0];
	ld.param.u32 	%r4, [_ZN3cub18CUB_300001_SM_10006detail4scan20DeviceScanInitKernelINS0_13ScanTileStateIdLb1EEEEEvT_i_param_1];
	cvta.to.global.u64 	%rd1, %rd2;
	mov.u32 	%r1, %ctaid.x;
	mov.u32 	%r5, %ntid.x;
	mov.u32 	%r2, %tid.x;
	mad.lo.s32 	%r3, %r1, %r5, %r2;
	setp.ge.s32 	%p1, %r3, %r4;
	@%p1 bra 	$L__BB4_2;
	mul.wide.s32 	%rd3, %r3, 16;
	add.s64 	%rd4, %rd1, %rd3;
	mov.b64 	%rd5, 0;
	mov.b64 	%rd6, 99;
	st.global.v2.u64 	[%rd4+512], {%rd6, %rd5};
$L__BB4_2:
	setp.ne.s32 	%p2, %r1, 0;
	setp.gt.u32 	%p3, %r2, 31;
	or.pred  	%p4, %p2, %p3;
	@%p4 bra 	$L__BB4_4;
	mul.wide.u32 	%rd7, %r2, 16;
	add.s64 	%rd8, %rd1, %rd7;
	mov.b64 	%rd9, 0;
	st.global.v2.u64 	[%rd8], {%rd9, %rd9};
$L__BB4_4:
	ret;

}
	// .globl	_ZN3cub18CUB_300001_SM_10006detail4scan16DeviceScanKernelINS2_10policy_hubIdddjN4cuda3std3__44plusIvEEE10Policy1000EN6thrust24THRUST_300001_SM_1000_NS6detail15normal_iteratorINSD_10device_ptrIdEEEESI_NS0_13ScanTileStateIdLb1EEES9_NS0_8NullTypeEjdLb0ESL_EEvT0_T1_T2_iT3_T4_T5_
.visible .entry _ZN3cub18CUB_300001_SM_10006detail4scan16DeviceScanKernelINS2_10policy_hubIdddjN4cuda3std3__44plusIvEEE10Policy1000EN6thrust24THRUST_300001_SM_1000_NS6detail15normal_iteratorINSD_10device_ptrIdEEEESI_NS0_13ScanTileStateIdLb1EEES9_NS0_8NullTypeEjdLb0ESL_EEvT0_T1_T2_iT3_T4_T5_(
	.param .align 8 .b8 _ZN3cub18CUB_300001_SM_10006detail4scan16DeviceScanKernelINS2_10policy_hubIdddjN4cuda3std3__44plusIvEEE10Policy1000EN6thrust24THRUST_300001_SM_1000_NS6detail15normal_iteratorINSD_10device_ptrIdEEEESI_NS0_13ScanTileStateIdLb1EEES9_NS0_8NullTypeEjdLb0ESL_EEvT0_T1_T2_iT3_T4_T5__param_0[8],
	.param .align 8 .b8 _ZN3cub18CUB_300001_SM_10006detail4scan16DeviceScanKernelINS2_10policy_hubIdddjN4cuda3std3__44plusIvEEE10Policy1000EN6thrust24THRUST_300001_SM_1000_NS6detail15normal_iteratorINSD_10device_ptrIdEEEESI_NS0_13ScanTileStateIdLb1EEES9_NS0_8NullTypeEjdLb0ESL_EEvT0_T1_T2_iT3_T4_T5__param_1[8],
	.param .align 8 .b8 _ZN3cub18CUB_300001_SM_10006detail4scan16DeviceScanKernelINS2_10policy_hubIdddjN4cuda3std3__44plusIvEEE10Policy1000EN6thrust24THRUST_300001_SM_1000_NS6detail15normal_iteratorINSD_10device_ptrIdEEEESI_NS0_13ScanTileStateIdLb1EEES9_NS0_8NullTypeEjdLb0ESL_EEvT0_T1_T2_iT3_T4_T5__param_2[8],
	.param .u32 _ZN3cub18CUB_300001_SM_10006detail4scan16DeviceScanKernelINS2_10policy_hubIdddjN4cuda3std3__44plusIvEEE10Policy1000EN6thrust24THRUST_300001_SM_1000_NS6detail15normal_iteratorINSD_10device_ptrIdEEEESI_NS0_13ScanTileStateIdLb1EEES9_NS0_8NullTypeEjdLb0ESL_EEvT0_T1_T2_iT3_T4_T5__param_3,
	.param .align 1 .b8 _ZN3cub18CUB_300001_SM_10006detail4scan16DeviceScanKernelINS2_10policy_hubIdddjN4cuda3std3__44plusIvEEE10Policy1000EN6thrust24THRUST_300001_SM_1000_NS6detail15normal_iteratorINSD_10device_ptrIdEEEESI_NS0_13ScanTileStateIdLb1EEES9_NS0_8NullTypeEjdLb0ESL_EEvT0_T1_T2_iT3_T4_T5__param_4[1],
	.param .align 1 .b8 _ZN3cub18CUB_300001_SM_10006detail4scan16DeviceScanKernelINS2_10policy_hubIdddjN4cuda3std3__44plusIvEEE10Policy1000EN6thrust24THRUST_300001_SM_1000_NS6detail15normal_iteratorINSD_10device_ptrIdEEEESI_NS0_13ScanTileStateIdLb1EEES9_NS0_8NullTypeEjdLb0ESL_EEvT0_T1_T2_iT3_T4_T5__param_5[1],
	.param .u32 _ZN3cub18CUB_300001_SM_10006detail4scan16DeviceScanKernelINS2_10policy_hubIdddjN4cuda3std3__44plusIvEEE10Policy1000EN6thrust24THRUST_300001_SM_1000_NS6detail15normal_iteratorINSD_10device_ptrIdEEEESI_NS0_13ScanTileStateIdLb1EEES9_NS0_8NullTypeEjdLb0ESL_EEvT0_T1_T2_iT3_T4_T5__param_6
)
.maxntid 416
{
	.reg .pred 	%p<142>;
	.reg .b32 	%r<609>;
	.reg .b64 	%rd<174>;
	.reg .b64 	%fd<439>;
	// demoted variable
	.shared .align 16 .b8 _ZZN3cub18CUB_300001_SM_10006detail4scan16DeviceScanKernelINS2_10policy_hubIdddjN4cuda3std3__44plusIvEEE10Policy1000EN6thrust24THRUST_300001_SM_1000_NS6detail15normal_iteratorINSD_10device_ptrIdEEEESI_NS0_13ScanTileStateIdLb1EEES9_NS0_8NullTypeEjdLb0ESL_EEvT0_T1_T2_iT3_T4_T5_E12temp_storage[36624];
	ld.param.u64 	%rd1, [_ZN3cub18CUB_300001_SM_10006detail4scan16DeviceScanKernelINS2_10policy_hubIdddjN4cuda3std3__44plusIvEEE10Policy1000EN6thrust24THRUST_300001_SM_1000_NS6detail15normal_iteratorINSD_10device_ptrIdEEEESI_NS0_13ScanTileStateIdLb1EEES9_NS0_8NullTypeEjdLb0ESL_EEvT0_T1_T2_iT3_T4_T5__param_2];
	ld.param.u64 	%rd44, [_ZN3cub18CUB_300001_SM_10006detail4scan16DeviceScanKernelINS2_10policy_hubIdddjN4cuda3std3__44plusIvEEE10Policy1000EN6thrust24THRUST_300001_SM_1000_NS6detail15normal_iteratorINSD_10device_ptrIdEEEESI_NS0_13ScanTileStateIdLb1EEES9_NS0_8NullTypeEjdLb0ESL_EEvT0_T1_T2_iT3_T4_T5__param_1];
	ld.param.u64 	%rd45, [_ZN3cub18CUB_300001_SM_10006detail4scan16DeviceScanKernelINS2_10policy_hubIdddjN4cuda3std3__44plusIvEEE10Policy1000EN6thrust24THRUST_300001_SM_1000_NS6detail15normal_iteratorINSD_10device_ptrIdEEEESI_NS0_13ScanTileStateIdLb1EEES9_NS0_8NullTypeEjdLb0ESL_EEvT0_T1_T2_iT3_T4_T5__param_0];
	ld.param.u32 	%r56, [_ZN3cub18CUB_300001_SM_10006detail4scan16DeviceScanKernelINS2_10policy_hubIdddjN4cuda3std3__44plusIvEEE10Policy1000EN6thrust24THRUST_300001_SM_1000_NS6detail15normal_iteratorINSD_10device_ptrIdEEEESI_NS0_13ScanTileStateIdLb1EEES9_NS0_8NullTypeEjdLb0ESL_EEvT0_T1_T2_iT3_T4_T5__param_3];
	ld.param.u32 	%r57, [_ZN3cub18CUB_300001_SM_10006detail4scan16DeviceScanKernelINS2_10policy_hubIdddjN4cuda3std3__44plusIvEEE10Policy1000EN6thrust24THRUST_300001_SM_1000_NS6detail15normal_iteratorINSD_10device_ptrIdEEEESI_NS0_13ScanTileStateIdLb1EEES9_NS0_8NullTypeEjdLb0ESL_EEvT0_T1_T2_iT3_T4_T5__param_6];
	cvta.to.global.u64 	%rd2, %rd45;
	cvta.to.global.u64 	%rd3, %rd44;
	mov.u32 	%r58, %ctaid.x;
	add.s32 	%r595, %r56, %r58;
	mul.lo.s32 	%r2, %r595, 4576;
	sub.s32 	%r3, %r57, %r2;
	setp.lt.u32 	%p1, %r3, 4577;
	@%p1 bra 	$L__BB5_26;
	cvt.u64.u32 	%rd102, %r2;
	mov.u32 	%r4, %tid.x;
	and.b32  	%r362, %r4, 31;
	and.b32  	%r363, %r4, 992;
	mul.lo.s32 	%r364, %r363, 11;
	or.b32  	%r365, %r364, %r362;
	cvt.u64.u32 	%rd103, %r365;
	add.s64 	%rd104, %rd103, %rd102;
	shl.b64 	%rd105, %rd104, 3;
	add.s64 	%rd106, %rd2, %rd105;
	ld.global.f64 	%fd241, [%rd106];
	ld.global.f64 	%fd242, [%rd106+256];
	ld.global.f64 	%fd243, [%rd106+512];
	ld.global.f64 	%fd244, [%rd106+768];
	ld.global.f64 	%fd245, [%rd106+1024];
	ld.global.f64 	%fd246, [%rd106+1280];
	ld.global.f64 	%fd247, [%rd106+1536];
	ld.global.f64 	%fd248, [%rd106+1792];
	ld.global.f64 	%fd249, [%rd106+2048];
	ld.global.f64 	%fd250, [%rd106+2304];
	ld.global.f64 	%fd251, [%rd106+2560];
	// begin inline asm
	mov.u32 %r361, %laneid;
	// end inline asm
	shr.u32 	%r6, %r4, 5;
	mad.lo.s32 	%r366, %r6, 352, %r361;
	shl.b32 	%r367, %r366, 3;
	mov.u32 	%r368, _ZZN3cub18CUB_300001_SM_10006detail4scan16DeviceScanKernelINS2_10policy_hubIdddjN4cuda3std3__44plusIvEEE10Policy1000EN6thrust24THRUST_300001_SM_1000_NS6detail15normal_iteratorINSD_10device_ptrIdEEEESI_NS0_13ScanTileStateIdLb1EEES9_NS0_8NullTypeEjdLb0ESL_EEvT0_T1_T2_iT3_T4_T5_E12temp_storage;
	add.s32 	%r7, %r368, %r367;
	st.shared.f64 	[%r7], %fd241;
	st.shared.f64 	[%r7+256], %fd242;
	st.shared.f64 	[%r7+512], %fd243;
	st.shared.f64 	[%r7+768], %fd244;
	st.shared.f64 	[%r7+1024], %fd245;
	st.shared.f64 	[%r7+1280], %fd246;
	st.shared.f64 	[%r7+1536], %fd247;
	st.shared.f64 	[%r7+1792], %fd248;
	st.shared.f64 	[%r7+2048], %fd249;
	st.shared.f64 	[%r7+2304], %fd250;
	st.shared.f64 	[%r7+2560], %fd251;
	bar.warp.sync 	-1;
	mad.lo.s32 	%r8, %r361, 80, %r7;
	ld.shared.f64 	%fd1, [%r8];
	ld.shared.f64 	%fd2, [%r8+8];
	ld.shared.f64 	%fd3, [%r8+16];
	ld.shared.f64 	%fd4, [%r8+24];
	ld.shared.f64 	%fd5, [%r8+32];
	ld.shared.f64 	%fd6, [%r8+40];
	ld.shared.f64 	%fd7, [%r8+48];
	ld.shared.f64 	%fd8, [%r8+56];
	ld.shared.f64 	%fd9, [%r8+64];
	ld.shared.f64 	%fd10, [%r8+72];
	ld.shared.f64 	%fd11, [%r8+80];
	bar.sync 	0;
	setp.ne.s32 	%p84, %r595, 0;
	@%p84 bra 	$L__BB5_6;
	add.f64 	%fd353, %fd1, %fd2;
	add.f64 	%fd354, %fd353, %fd3;
	add.f64 	%fd355, %fd354, %fd4;
	add.f64 	%fd356, %fd355, %fd5;
	add.f64 	%fd357, %fd356, %fd6;
	add.f64 	%fd358, %fd357, %fd7;
	add.f64 	%fd359, %fd358, %fd8;
	add.f64 	%fd360, %fd359, %fd9;
	add.f64 	%fd361, %fd360, %fd10;
	add.f64 	%fd344, %fd361, %fd11;
	mov.b32 	%r573, 1;
	mov.b32 	%r574, 0;
	mov.b32 	%r575, -1;
	// begin inline asm
	{  .reg .u32 lo;  .reg .u32 hi;  .reg .pred p;  .reg .f64 r0;  mov.b64 %fd343, %fd344;  mov.b64 {lo, hi}, %fd344;  shfl.sync.up.b32 lo|p, lo, %r573, %r574, %r575;  shfl.sync.up.b32 hi|p, hi, %r573, %r574, %r575;  mov.b64 r0, {lo, hi};  @p add.f64 %fd343, %fd343, r0;}
	// end inline asm
	mov.b32 	%r554, 2;
	// begin inline asm
	{  .reg .u32 lo;  .reg .u32 hi;  .reg .pred p;  .reg .f64 r0;  mov.b64 %fd345, %fd343;  mov.b64 {lo, hi}, %fd343;  shfl.sync.up.b32 lo|p, lo, %r554, %r574, %r575;  shfl.sync.up.b32 hi|p, hi, %r554, %r574, %r575;  mov.b64 r0, {lo, hi};  @p add.f64 %fd345, %fd345, r0;}
	// end inline asm
	mov.b32 	%r557, 4;
	// begin inline asm
	{  .reg .u32 lo;  .reg .u32 hi;  .reg .pred p;  .reg .f64 r0;  mov.b64 %fd347, %fd345;  mov.b64 {lo, hi}, %fd345;  shfl.sync.up.b32 lo|p, lo, %r557, %r574, %r575;  shfl.sync.up.b32 hi|p, hi, %r557, %r574, %r575;  mov.b64 r0, {lo, hi};  @p add.f64 %fd347, %fd347, r0;}
	// end inline asm
	mov.b32 	%r560, 8;
	// begin inline asm
	{  .reg .u32 lo;  .reg .u32 hi;  .reg .pred p;  .reg .f64 r0;  mov.b64 %fd349, %fd347;  mov.b64 {lo, hi}, %fd347;  shfl.sync.up.b32 lo|p, lo, %r560, %r574, %r575;  shfl.sync.up.b32 hi|p, hi, %r560, %r574, %r575;  mov.b64 r0, {lo, hi};  @p add.f64 %fd349, %fd349, r0;}
	// end inline asm
	mov.b32 	%r563, 16;
	// begin inline asm
	{  .reg .u32 lo;  .reg .u32 hi;  .reg .pred p;  .reg .f64 r0;  mov.b64 %fd351, %fd349;  mov.b64 {lo, hi}, %fd349;  shfl.sync.up.b32 lo|p, lo, %r563, %r574, %r575;  shfl.sync.up.b32 hi|p, hi, %r563, %r574, %r575;  mov.b64 r0, {lo, hi};  @p add.f64 %fd351, %fd351, r0;}
	// end inline asm
	mov.b64 	%rd154, %fd351;
	mov.b64 	{%r567, %r572}, %rd154;
	// begin inline asm
	shfl.sync.up.b32 %r566, %r567, %r573, %r574, %r575;
	// end inline asm
	// begin inline asm
	shfl.sync.up.b32 %r571, %r572, %r573, %r574, %r575;
	// end inline asm
	setp.ne.s32 	%p127, %r361, 31;
	@%p127 bra 	$L__BB5_4;
	shl.b32 	%r576, %r6, 3;
	add.s32 	%r578, %r368, %r576;
	st.shared.f64 	[%r578+32], %fd351;
$L__BB5_4:
	mov.b64 	%rd155, {%r566, %r571};
	mov.b64 	%fd362, %rd155;
	bar.sync 	0;
	ld.shared.v2.f64 	{%fd363, %fd364}, [_ZZN3cub18CUB_300001_SM_10006detail4scan16DeviceScanKernelINS2_10policy_hubIdddjN4cuda3std3__44plusIvEEE10Policy1000EN6thrust24THRUST_300001_SM_1000_NS6detail15normal_iteratorINSD_10device_ptrIdEEEESI_NS0_13ScanTileStateIdLb1EEES9_NS0_8NullTypeEjdLb0ESL_EEvT0_T1_T2_iT3_T4_T5_E12temp_storage+32];
	add.f64 	%fd365, %fd363, %fd364;
	setp.eq.s32 	%p128, %r6, 2;
	selp.f64 	%fd366, %fd365, %fd363, %p128;
	ld.shared.v2.f64 	{%fd367, %fd368}, [_ZZN3cub18CUB_300001_SM_10006detail4scan16DeviceScanKernelINS2_10policy_hubIdddjN4cuda3std3__44plusIvEEE10Policy1000EN6thrust24THRUST_300001_SM_1000_NS6detail15normal_iteratorINSD_10device_ptrIdEEEESI_NS0_13ScanTileStateIdLb1EEES9_NS0_8NullTypeEjdLb0ESL_EEvT0_T1_T2_iT3_T4_T5_E12temp_storage+48];
	add.f64 	%fd369, %fd365, %fd367;
	setp.eq.s32 	%p129, %r6, 3;
	selp.f64 	%fd370, %fd369, %fd366, %p129;
	add.f64 	%fd371, %fd369, %fd368;
	setp.eq.s32 	%p130, %r6, 4;
	selp.f64 	%fd372, %fd371, %fd370, %p130;
	ld.shared.v2.f64 	{%fd373, %fd374}, [_ZZN3cub18CUB_300001_SM_10006detail4scan16DeviceScanKernelINS2_10policy_hubIdddjN4cuda3std3__44plusIvEEE10Policy1000EN6thrust24THRUST_300001_SM_1000_NS6detail15normal_iteratorINSD_10device_ptrIdEEEESI_NS0_13ScanTileStateIdLb1EEES9_NS0_8NullTypeEjdLb0ESL_EEvT0_T1_T2_iT3_T4_T5_E12temp_storage+64];
	add.f64 	%fd375, %fd371, %fd373;
	setp.eq.s32 	%p131, %r6, 5;
	selp.f64 	%fd376, %fd375, %fd372, %p131;
	add.f64 	%fd377, %fd375, %fd374;
	setp.eq.s32 	%p132, %r6, 6;
	selp.f64 	%fd378, %fd377, %fd376, %p132;
	ld.shared.v2.f64 	{%fd379, %fd380}, [_ZZN3cub18CUB_300001_SM_10006detail4scan16DeviceScanKernelINS2_10policy_hubIdddjN4cuda3std3__44plusIvEEE10Policy1000EN6thrust24THRUST_300001_SM_1000_NS6detail15normal_iteratorINSD_10device_ptrIdEEEESI_NS0_13ScanTileStateIdLb1EEES9_NS0_8NullTypeEjdLb0ESL_EEvT0_T1_T2_iT3_T4_T5_E12temp_storage+80];
	add.f64 	%fd381, %fd377, %fd379;
	setp.eq.s32 	%p133, %r6, 7;
	selp.f64 	%fd382, %fd381, %fd378, %p133;
	add.f64 	%fd383, %fd381, %fd380;
	setp.eq.s32 	%p134, %r6, 8;
	selp.f64 	%fd384, %fd383, %fd382, %p134;
	ld.shared.v2.f64 	{%fd385, %fd386}, [_ZZN3cub18CUB_300001_SM_10006detail4scan16DeviceScanKernelINS2_10policy_hubIdddjN4cuda3std3__44plusIvEEE10Policy1000EN6thrust24THRUST_300001_SM_1000_NS6detail15normal_iteratorINSD_10device_ptrIdEEEESI_NS0_13ScanTileStateIdLb1EEES9_NS0_8NullTypeEjdLb0ESL_EEvT0_T1_T2_iT3_T4_T5_E12temp_storage+96];
	add.f64 	%fd387, %fd383, %fd385;
	setp.eq.s32 	%p135, %r6, 9;
	selp.f64 	%fd388, %fd387, %fd384, %p135;
	add.f64 	%fd389, %fd387, %fd386;
	setp.eq.s32 	%p136, %r6, 10;
	selp.f64 	%fd390, %fd389, %fd388, %p136;
	ld.shared.v2.f64 	{%fd391, %fd392}, [_ZZN3cub18CUB_300001_SM_10006detail4scan16DeviceScanKernelINS2_10policy_hubIdddjN4cuda3std3__44plusIvEEE10Policy1000EN6thrust24THRUST_300001_SM_1000_NS6detail15normal_iteratorINSD_10device_ptrIdEEEESI_NS0_13ScanTileStateIdLb1EEES9_NS0_8NullTypeEjdLb0ESL_EEvT0_T1_T2_iT3_T4_T5_E12temp_storage+112];
	add.f64 	%fd393, %fd389, %fd391;
	setp.eq.s32 	%p137, %r6, 11;
	selp.f64 	%fd394, %fd393, %fd390, %p137;
	add.f64 	%fd13, %fd393, %fd392;
	setp.eq.s32 	%p138, %r6, 12;
	selp.f64 	%fd395, %fd13, %fd394, %p138;
	setp.lt.u32 	%p139, %r4, 32;
	add.f64 	%fd396, %fd395, %fd362;
	setp.eq.s32 	%p140, %r361, 0;
	selp.f64 	%fd397, %fd395, %fd396, %p140;
	selp.f64 	%fd398, %fd362, %fd397, %p139;
	setp.ne.s32 	%p141, %r4, 0;
	add.f64 	%fd424, %fd1, %fd398;
	@%p141 bra 	$L__BB5_25;
	ld.shared.f64 	%fd399, [_ZZN3cub18CUB_300001_SM_10006detail4scan16DeviceScanKernelINS2_10policy_hubIdddjN4cuda3std3__44plusIvEEE10Policy1000EN6thrust24THRUST_300001_SM_1000_NS6detail15normal_iteratorINSD_10device_ptrIdEEEESI_NS0_13ScanTileStateIdLb1EEES9_NS0_8NullTypeEjdLb0ESL_EEvT0_T1_T2_iT3_T4_T5_E12temp_storage+128];
	add.f64 	%fd400, %fd13, %fd399;
	mov.b64 	%rd158, %fd400;
	add.s64 	%rd156, %rd1, 512;
	mov.b64 	%rd157, 101;
	// begin inline asm
	st.relaxed.gpu.v2.u64 [%rd156], {%rd157, %rd158};
	// end inline asm
	mov.f64 	%fd424, %fd1;
	bra.uni 	$L__BB5_25;
$L__BB5_6:
	add.f64 	%fd262, %fd1, %fd2;
	add.f64 	%fd263, %fd262, %fd3;
	add.f64 	%fd264, %fd263, %fd4;
	add.f64 	%fd265, %fd264, %fd5;
	add.f64 	%fd266, %fd265, %fd6;
	add.f64 	%fd267, %fd266, %fd7;
	add.f64 	%fd268, %fd267, %fd8;
	add.f64 	%fd269, %fd268, %fd9;
	add.f64 	%fd270, %fd269, %fd10;
	add.f64 	%fd253, %fd270, %fd11;
	mov.b32 	%r391, 1;
	mov.b32 	%r392, 0;
	mov.b32 	%r393, -1;
	// begin inline asm
	{  .reg .u32 lo;  .reg .u32 hi;  .reg .pred p;  .reg .f64 r0;  mov.b64 %fd252, %fd253;  mov.b64 {lo, hi}, %fd253;  shfl.sync.up.b32 lo|p, lo, %r391, %r392, %r393;  shfl.sync.up.b32 hi|p, hi, %r391, %r392, %r393;  mov.b64 r0, {lo, hi};  @p add.f64 %fd252, %fd252, r0;}
	// end inline asm
	mov.b32 	%r372, 2;
	// begin inline asm
	{  .reg .u32 lo;  .reg .u32 hi;  .reg .pred p;  .reg .f64 r0;  mov.b64 %fd254, %fd252;  mov.b64 {lo, hi}, %fd252;  shfl.sync.up.b32 lo|p, lo, %r372, %r392, %r393;  shfl.sync.up.b32 hi|p, hi, %r372, %r392, %r393;  mov.b64 r0, {lo, hi};  @p add.f64 %fd254, %fd254, r0;}
	// end inline asm
	mov.b32 	%r375, 4;
	// begin inline asm
	{  .reg .u32 lo;  .reg .u32 hi;  .reg .pred p;  .reg .f64 r0;  mov.b64 %fd256, %fd254;  mov.b64 {lo, hi}, %fd254;  shfl.sync.up.b32 lo|p, lo, %r375, %r392, %r393;  shfl.sync.up.b32 hi|p, hi, %r375, %r392, %r393;  mov.b64 r0, {lo, hi};  @p add.f64 %fd256, %fd256, r0;}
	// end inline asm
	mov.b32 	%r378, 8;
	// begin inline asm
	{  .reg .u32 lo;  .reg .u32 hi;  .reg .pred p;  .reg .f64 r0;  mov.b64 %fd258, %fd256;  mov.b64 {lo, hi}, %fd256;  shfl.sync.up.b32 lo|p, lo, %r378, %r392, %r393;  shfl.sync.up.b32 hi|p, hi, %r378, %r392, %r393;  mov.b64 r0, {lo, hi};  @p add.f64 %fd258, %fd258, r0;}
	// end inline asm
	mov.b32 	%r381, 16;
	// begin inline asm
	{  .reg .u32 lo;  .reg .u32 hi;  .reg .pred p;  .reg .f64 r0;  mov.b64 %fd260, %fd258;  mov.b64 {lo, hi}, %fd258;  shfl.sync.up.b32 lo|p, lo, %r381, %r392, %r393;  shfl.sync.up.b32 hi|p, hi, %r381, %r392, %r393;  mov.b64 r0, {lo, hi};  @p add.f64 %fd260, %fd260, r0;}
	// end inline asm
	mov.b64 	%rd107, %fd260;
	mov.b64 	{%r385, %r390}, %rd107;
	// begin inline asm
	shfl.sync.up.b32 %r384, %r385, %r391, %r392, %r393;
	// end inline asm
	// begin inline asm
	shfl.sync.up.b32 %r389, %r390, %r391, %r392, %r393;
	// end inline asm
	setp.ne.s32 	%p85, %r361, 31;
	@%p85 bra 	$L__BB5_8;
	shl.b32 	%r394, %r6, 3;
	add.s32 	%r396, %r368, %r394;
	st.shared.f64 	[%r396+32], %fd260;
$L__BB5_8:
	mov.b64 	%rd108, {%r384, %r389};
	mov.b64 	%fd271, %rd108;
	bar.sync 	0;
	ld.shared.v2.f64 	{%fd272, %fd273}, [_ZZN3cub18CUB_300001_SM_10006detail4scan16DeviceScanKernelINS2_10policy_hubIdddjN4cuda3std3__44plusIvEEE10Policy1000EN6thrust24THRUST_300001_SM_1000_NS6detail15normal_iteratorINSD_10device_ptrIdEEEESI_NS0_13ScanTileStateIdLb1EEES9_NS0_8NullTypeEjdLb0ESL_EEvT0_T1_T2_iT3_T4_T5_E12temp_storage+32];
	add.f64 	%fd274, %fd272, %fd273;
	setp.eq.s32 	%p86, %r6, 2;
	selp.f64 	%fd275, %fd274, %fd272, %p86;
	ld.shared.v2.f64 	{%fd276, %fd277}, [_ZZN3cub18CUB_300001_SM_10006detail4scan16DeviceScanKernelINS2_10policy_hubIdddjN4cuda3std3__44plusIvEEE10Policy1000EN6thrust24THRUST_300001_SM_1000_NS6detail15normal_iteratorINSD_10device_ptrIdEEEESI_NS0_13ScanTileStateIdLb1EEES9_NS0_8NullTypeEjdLb0ESL_EEvT0_T1_T2_iT3_T4_T5_E12temp_storage+48];
	add.f64 	%fd278, %fd274, %fd276;
	setp.eq.s32 	%p87, %r6, 3;
	selp.f64 	%fd279, %fd278, %fd275, %p87;
	add.f64 	%fd280, %fd278, %fd277;
	setp.eq.s32 	%p88, %r6, 4;
	selp.f64 	%fd281, %fd280, %fd279, %p88;
	ld.shared.v2.f64 	{%fd282, %fd283}, [_ZZN3cub18CUB_300001_SM_10006detail4scan16DeviceScanKernelINS2_10policy_hubIdddjN4cuda3std3__44plusIvEEE10Policy1000EN6thrust24THRUST_300001_SM_1000_NS6detail15normal_iteratorINSD_10device_ptrIdEEEESI_NS0_13ScanTileStateIdLb1EEES9_NS0_8NullTypeEjdLb0ESL_EEvT0_T1_T2_iT3_T4_T5_E12temp_storage+64];
	add.f64 	%fd284, %fd280, %fd282;
	setp.eq.s32 	%p89, %r6, 5;
	selp.f64 	%fd285, %fd284, %fd281, %p89;
	add.f64 	%fd286, %fd284, %fd283;
	setp.eq.s32 	%p90, %r6, 6;
	selp.f64 	%fd287, %fd286, %fd285, %p90;
	ld.shared.v2.f64 	{%fd288, %fd289}, [_ZZN3cub18CUB_300001_SM_10006detail4scan16DeviceScanKernelINS2_10policy_hubIdddjN4cuda3std3__44plusIvEEE10Policy1000EN6thrust24THRUST_300001_SM_1000_NS6detail15normal_iteratorINSD_10device_ptrIdEEEESI_NS0_13ScanTileStateIdLb1EEES9_NS0_8NullTypeEjdLb0ESL_EEvT0_T1_T2_iT3_T4_T5_E12temp_storage+80];
	add.f64 	%fd290, %fd286, %fd288;
	setp.eq.s32 	%p91, %r6, 7;
	selp.f64 	%fd291, %fd290, %fd287, %p91;
	add.f64 	%fd292, %fd290, %fd289;
	setp.eq.s32 	%p92, %r6, 8;
	selp.f64 	%fd293, %fd292, %fd291, %p92;
	ld.shared.v2.f64 	{%fd294, %fd295}, [_ZZN3cub18CUB_300001_SM_10006detail4scan16DeviceScanKernelINS2_10policy_hubIdddjN4cuda3std3__44plusIvEEE10Policy1000EN6thrust24THRUST_300001_SM_1000_NS6detail15normal_iteratorINSD_10device_ptrIdEEEESI_NS0_13ScanTileStateIdLb1EEES9_NS0_8NullTypeEjdLb0ESL_EEvT0_T1_T2_iT3_T4_T5_E12temp_storage+96];
	add.f64 	%fd296, %fd292, %fd294;
	setp.eq.s32 	%p93, %r6, 9;
	selp.f64 	%fd297, %fd296, %fd293, %p93;
	add.f64 	%fd298, %fd296, %fd295;
	setp.eq.s32 	%p94, %r6, 10;
	selp.f64 	%fd299, %fd298, %fd297, %p94;
	ld.shared.v2.f64 	{%fd300, %fd301}, [_ZZN3cub18CUB_300001_SM_10006detail4scan16DeviceScanKernelINS2_10policy_hubIdddjN4cuda3std3__44plusIvEEE10Policy1000EN6thrust24THRUST_300001_SM_1000_NS6detail15normal_iteratorINSD_10device_ptrIdEEEESI_NS0_13ScanTileStateIdLb1EEES9_NS0_8NullTypeEjdLb0ESL_EEvT0_T1_T2_iT3_T4_T5_E12temp_storage+112];
	add.f64 	%fd302, %fd298, %fd300;
	setp.eq.s32 	%p95, %r6, 11;
	selp.f64 	%fd303, %fd302, %fd299, %p95;
	add.f64 	%fd304, %fd302, %fd301;
	setp.eq.s32 	%p96, %r6, 12;
	selp.f64 	%fd305, %fd304, %fd303, %p96;
	ld.shared.f64 	%fd306, [_ZZN3cub18CUB_300001_SM_10006detail4scan16DeviceScanKernelINS2_10policy_hubIdddjN4cuda3std3__44plusIvEEE10Policy1000EN6thrust24THRUST_300001_SM_1000_NS6detail15normal_iteratorINSD_10device_ptrIdEEEESI_NS0_13ScanTileStateIdLb1EEES9_NS0_8NullTypeEjdLb0ESL_EEvT0_T1_T2_iT3_T4_T5_E12temp_storage+128];
	add.f64 	%fd16, %fd304, %fd306;
	setp.gt.u32 	%p97, %r4, 31;
	setp.lt.u32 	%p98, %r4, 32;
	add.f64 	%fd307, %fd305, %fd271;
	setp.eq.s32 	%p99, %r361, 0;
	selp.f64 	%fd423, %fd305, %fd307, %p99;
	selp.f64 	%fd18, %fd271, %fd423, %p98;
	@%p97 bra 	$L__BB5_24;
	setp.ne.s32 	%p100, %r4, 0;
	mul.wide.s32 	%rd109, %r595, 16;
	add.s64 	%rd4, %rd1, %rd109;
	@%p100 bra 	$L__BB5_11;
	st.shared.f64 	[_ZZN3cub18CUB_300001_SM_10006detail4scan16DeviceScanKernelINS2_10policy_hubIdddjN4cuda3std3__44plusIvEEE10Policy1000EN6thrust24THRUST_300001_SM_1000_NS6detail15normal_iteratorINSD_10device_ptrIdEEEESI_NS0_13ScanTileStateIdLb1EEES9_NS0_8NullTypeEjdLb0ESL_EEvT0_T1_T2_iT3_T4_T5_E12temp_storage+24], %fd16;
	mov.b64 	%rd112, %fd16;
	add.s64 	%rd110, %rd4, 512;
	mov.b64 	%rd111, 100;
	// begin inline asm
	st.relaxed.gpu.v2.u64 [%rd110], {%rd111, %rd112};
	// end inline asm
$L__BB5_11:
	not.b32 	%r400, %r4;
	add.s32 	%r401, %r595, %r400;
	mov.b32 	%r397, 710;
	// begin inline asm
	nanosleep.u32 %r397;
	// end inline asm
	mul.wide.s32 	%rd116, %r401, 16;
	add.s64 	%rd117, %rd1, %rd116;
	add.s64 	%rd115, %rd117, 512;
	// begin inline asm
	ld.relaxed.gpu.v2.u64 {%rd167, %rd165}, [%rd115];
	// end inline asm
	mov.b32 	%r596, 386;
$L__BB5_12:
	setp.eq.s64 	%p101, %rd167, 99;
	mov.b32 	%r402, -1;
	vote.sync.any.pred 	%p102, %p101, %r402;
	not.pred 	%p103, %p102;
	@%p103 bra 	$L__BB5_14;
	ld.param.u32 	%r592, [_ZN3cub18CUB_300001_SM_10006detail4scan16DeviceScanKernelINS2_10policy_hubIdddjN4cuda3std3__44plusIvEEE10Policy1000EN6thrust24THRUST_300001_SM_1000_NS6detail15normal_iteratorINSD_10device_ptrIdEEEESI_NS0_13ScanTileStateIdLb1EEES9_NS0_8NullTypeEjdLb0ESL_EEvT0_T1_T2_iT3_T4_T5__param_3];
	shr.u32 	%r16, %r596, 1;
	mul.lo.s32 	%r542, %r595, 16807;
	and.b32  	%r595, %r542, 2147483647;
	sub.s32 	%r543, %r596, %r16;
	add.s32 	%r544, %r543, 1;
	rem.u32 	%r545, %r595, %r544;
	add.s32 	%r541, %r545, %r16;
	// begin inline asm
	nanosleep.u32 %r541;
	// end inline asm
	add.s32 	%r547, %r592, %r58;
	add.s32 	%r550, %r547, %r400;
	mul.wide.s32 	%rd152, %r550, 16;
	add.s64 	%rd153, %rd1, %rd152;
	add.s64 	%rd151, %rd153, 512;
	// begin inline asm
	ld.relaxed.gpu.v2.u64 {%rd167, %rd165}, [%rd151];
	// end inline asm
	mov.u32 	%r596, %r16;
	bra.uni 	$L__BB5_12;
$L__BB5_14:
	ld.param.u32 	%r591, [_ZN3cub18CUB_300001_SM_10006detail4scan16DeviceScanKernelINS2_10policy_hubIdddjN4cuda3std3__44plusIvEEE10Policy1000EN6thrust24THRUST_300001_SM_1000_NS6detail15normal_iteratorINSD_10device_ptrIdEEEESI_NS0_13ScanTileStateIdLb1EEES9_NS0_8NullTypeEjdLb0ESL_EEvT0_T1_T2_iT3_T4_T5__param_3];
	add.s32 	%r457, %r591, %r58;
	mov.u32 	%r458, %tid.x;
	not.b32 	%r459, %r458;
	add.s32 	%r599, %r457, %r459;
	mov.b64 	%fd308, %rd165;
	mov.b64 	{%r406, %r411}, %rd165;
	setp.eq.s64 	%p104, %rd167, 101;
	mov.b32 	%r454, -1;
	vote.sync.ballot.b32 	%r460, %p104, %r454;
	// begin inline asm
	mov.u32 %r404, %lanemask_ge;
	// end inline asm
	and.b32  	%r461, %r460, %r404;
	or.b32  	%r462, %r461, -2147483648;
	add.s32 	%r463, %r462, -1;
	not.b32 	%r464, %r462;
	and.b32  	%r465, %r464, %r463;
	popc.b32 	%r408, %r465;
	mov.b32 	%r412, 1;
	// begin inline asm
	shfl.sync.down.b32 %r405, %r406, %r412, %r408, %r454;
	// end inline asm
	// begin inline asm
	shfl.sync.down.b32 %r410, %r411, %r412, %r408, %r454;
	// end inline asm
	mov.b64 	%rd118, {%r405, %r410};
	mov.b64 	%fd309, %rd118;
	setp.lt.s32 	%p106, %r361, %r408;
	add.f64 	%fd310, %fd308, %fd309;
	selp.f64 	%fd311, %fd310, %fd308, %p106;
	mov.b64 	%rd119, %fd311;
	mov.b64 	{%r416, %r421}, %rd119;
	mov.b32 	%r422, 2;
	// begin inline asm
	shfl.sync.down.b32 %r415, %r416, %r422, %r408, %r454;
	// end inline asm
	// begin inline asm
	shfl.sync.down.b32 %r420, %r421, %r422, %r408, %r454;
	// end inline asm
	mov.b64 	%rd120, {%r415, %r420};
	mov.b64 	%fd312, %rd120;
	add.s32 	%r466, %r361, 2;
	setp.gt.s32 	%p107, %r466, %r408;
	add.f64 	%fd313, %fd311, %fd312;
	selp.f64 	%fd314, %fd311, %fd313, %p107;
	mov.b64 	%rd121, %fd314;
	mov.b64 	{%r426, %r431}, %rd121;
	mov.b32 	%r432, 4;
	// begin inline asm
	shfl.sync.down.b32 %r425, %r426, %r432, %r408, %r454;
	// end inline asm
	// begin inline asm
	shfl.sync.down.b32 %r430, %r431, %r432, %r408, %r454;
	// end inline asm
	mov.b64 	%rd122, {%r425, %r430};
	mov.b64 	%fd315, %rd122;
	add.s32 	%r467, %r361, 4;
	setp.gt.s32 	%p108, %r467, %r408;
	add.f64 	%fd316, %fd314, %fd315;
	selp.f64 	%fd317, %fd314, %fd316, %p108;
	mov.b64 	%rd123, %fd317;
	mov.b64 	{%r436, %r441}, %rd123;
	mov.b32 	%r442, 8;
	// begin inline asm
	shfl.sync.down.b32 %r435, %r436, %r442, %r408, %r454;
	// end inline asm
	// begin inline asm
	shfl.sync.down.b32 %r440, %r441, %r442, %r408, %r454;
	// end inline asm
	mov.b64 	%rd124, {%r435, %r440};
	mov.b64 	%fd318, %rd124;
	add.s32 	%r468, %r361, 8;
	setp.gt.s32 	%p109, %r468, %r408;
	add.f64 	%fd319, %fd317, %fd318;
	selp.f64 	%fd320, %fd317, %fd319, %p109;
	mov.b64 	%rd125, %fd320;
	mov.b64 	{%r446, %r451}, %rd125;
	mov.b32 	%r452, 16;
	// begin inline asm
	shfl.sync.down.b32 %r445, %r446, %r452, %r408, %r454;
	// end inline asm
	// begin inline asm
	shfl.sync.down.b32 %r450, %r451, %r452, %r408, %r454;
	// end inline asm
	mov.b64 	%rd126, {%r445, %r450};
	mov.b64 	%fd321, %rd126;
	add.s32 	%r469, %r361, 16;
	setp.gt.s32 	%p110, %r469, %r408;
	add.f64 	%fd322, %fd320, %fd321;
	selp.f64 	%fd422, %fd320, %fd322, %p110;
	add.s64 	%rd13, %rd1, 512;
	mov.b32 	%r597, 386;
$L__BB5_15:
	setp.ne.s64 	%p111, %rd167, 101;
	mov.b32 	%r470, -1;
	vote.sync.all.pred 	%p112, %p111, %r470;
	not.pred 	%p113, %p112;
	@%p113 bra 	$L__BB5_20;
	shr.u32 	%r597, %r597, 1;
	mul.wide.s32 	%rd133, %r599, 16;
	add.s64 	%rd134, %rd13, %rd133;
	add.s64 	%rd132, %rd134, -512;
	// begin inline asm
	ld.relaxed.gpu.v2.u64 {%rd167, %rd168}, [%rd132];
	// end inline asm
	mov.u32 	%r601, %r597;
$L__BB5_17:
	setp.eq.s64 	%p117, %rd167, 99;
	mov.b32 	%r474, -1;
	vote.sync.any.pred 	%p118, %p117, %r474;
	not.pred 	%p119, %p118;
	@%p119 bra 	$L__BB5_19;
	shr.u32 	%r26, %r601, 1;
	mul.lo.s32 	%r537, %r595, 16807;
	and.b32  	%r595, %r537, 2147483647;
	sub.s32 	%r538, %r601, %r26;
	add.s32 	%r539, %r538, 1;
	rem.u32 	%r540, %r595, %r539;
	add.s32 	%r536, %r540, %r26;
	// begin inline asm
	nanosleep.u32 %r536;
	// end inline asm
	mul.wide.s32 	%rd147, %r599, 16;
	add.s64 	%rd148, %rd13, %rd147;
	add.s64 	%rd146, %rd148, -512;
	// begin inline asm
	ld.relaxed.gpu.v2.u64 {%rd167, %rd168}, [%rd146];
	// end inline asm
	mov.u32 	%r601, %r26;
	bra.uni 	$L__BB5_17;
$L__BB5_19:
	mov.b64 	%fd327, %rd168;
	mov.b64 	{%r477, %r482}, %rd168;
	setp.eq.s64 	%p120, %rd167, 101;
	mov.b32 	%r525, -1;
	vote.sync.ballot.b32 	%r526, %p120, %r525;
	and.b32  	%r527, %r526, %r404;
	or.b32  	%r528, %r527, -2147483648;
	add.s32 	%r529, %r528, -1;
	not.b32 	%r530, %r528;
	and.b32  	%r531, %r530, %r529;
	popc.b32 	%r479, %r531;
	mov.b32 	%r483, 1;
	// begin inline asm
	shfl.sync.down.b32 %r476, %r477, %r483, %r479, %r525;
	// end inline asm
	// begin inline asm
	shfl.sync.down.b32 %r481, %r482, %r483, %r479, %r525;
	// end inline asm
	mov.b64 	%rd135, {%r476, %r481};
	mov.b64 	%fd328, %rd135;
	setp.lt.s32 	%p122, %r361, %r479;
	add.f64 	%fd329, %fd327, %fd328;
	selp.f64 	%fd330, %fd329, %fd327, %p122;
	mov.b64 	%rd136, %fd330;
	mov.b64 	{%r487, %r492}, %rd136;
	mov.b32 	%r493, 2;
	// begin inline asm
	shfl.sync.down.b32 %r486, %r487, %r493, %r479, %r525;
	// end inline asm
	// begin inline asm
	shfl.sync.down.b32 %r491, %r492, %r493, %r479, %r525;
	// end inline asm
	mov.b64 	%rd137, {%r486, %r491};
	mov.b64 	%fd331, %rd137;
	add.s32 	%r532, %r361, 2;
	setp.gt.s32 	%p123, %r532, %r479;
	add.f64 	%fd332, %fd330, %fd331;
	selp.f64 	%fd333, %fd330, %fd332, %p123;
	mov.b64 	%rd138, %fd333;
	mov.b64 	{%r497, %r502}, %rd138;
	mov.b32 	%r503, 4;
	// begin inline asm
	shfl.sync.down.b32 %r496, %r497, %r503, %r479, %r525;
	// end inline asm
	// begin inline asm
	shfl.sync.down.b32 %r501, %r502, %r503, %r479, %r525;
	// end inline asm
	mov.b64 	%rd139, {%r496, %r501};
	mov.b64 	%fd334, %rd139;
	add.s32 	%r533, %r361, 4;
	setp.gt.s32 	%p124, %r533, %r479;
	add.f64 	%fd335, %fd333, %fd334;
	selp.f64 	%fd336, %fd333, %fd335, %p124;
	mov.b64 	%rd140, %fd336;
	mov.b64 	{%r507, %r512}, %rd140;
	mov.b32 	%r513, 8;
	// begin inline asm
	shfl.sync.down.b32 %r506, %r507, %r513, %r479, %r525;
	// end inline asm
	// begin inline asm
	shfl.sync.down.b32 %r511, %r512, %r513, %r479, %r525;
	// end inline asm
	mov.b64 	%rd141, {%r506, %r511};
	mov.b64 	%fd337, %rd141;
	add.s32 	%r534, %r361, 8;
	setp.gt.s32 	%p125, %r534, %r479;
	add.f64 	%fd338, %fd336, %fd337;
	selp.f64 	%fd339, %fd336, %fd338, %p125;
	mov.b64 	%rd142, %fd339;
	mov.b64 	{%r517, %r522}, %rd142;
	mov.b32 	%r523, 16;
	// begin inline asm
	shfl.sync.down.b32 %r516, %r517, %r523, %r479, %r525;
	// end inline asm
	// begin inline asm
	shfl.sync.down.b32 %r521, %r522, %r523, %r479, %r525;
	// end inline asm
	mov.b64 	%rd143, {%r516, %r521};
	mov.b64 	%fd340, %rd143;
	add.s32 	%r535, %r361, 16;
	setp.gt.s32 	%p126, %r535, %r479;
	add.f64 	%fd341, %fd339, %fd340;
	selp.f64 	%fd342, %fd339, %fd341, %p126;
	add.f64 	%fd422, %fd422, %fd342;
	add.s32 	%r599, %r599, -32;
	bra.uni 	$L__BB5_15;
$L__BB5_20:
	mov.u32 	%r472, %tid.x;
	setp.ne.s32 	%p114, %r472, 0;
	@%p114 bra 	$L__BB5_22;
	add.f64 	%fd323, %fd16, %fd422;
	mov.b64 	%rd129, %fd323;
	add.s64 	%rd127, %rd4, 512;
	mov.b64 	%rd128, 101;
	// begin inline asm
	st.relaxed.gpu.v2.u64 [%rd127], {%rd128, %rd129};
	// end inline asm
	st.shared.f64 	[_ZZN3cub18CUB_300001_SM_10006detail4scan16DeviceScanKernelINS2_10policy_hubIdddjN4cuda3std3__44plusIvEEE10Policy1000EN6thrust24THRUST_300001_SM_1000_NS6detail15normal_iteratorINSD_10device_ptrIdEEEESI_NS0_13ScanTileStateIdLb1EEES9_NS0_8NullTypeEjdLb0ESL_EEvT0_T1_T2_iT3_T4_T5_E12temp_storage+8], %fd422;
	st.shared.f64 	[_ZZN3cub18CUB_300001_SM_10006detail4scan16DeviceScanKernelINS2_10policy_hubIdddjN4cuda3std3__44plusIvEEE10Policy1000EN6thrust24THRUST_300001_SM_1000_NS6detail15normal_iteratorINSD_10device_ptrIdEEEESI_NS0_13ScanTileStateIdLb1EEES9_NS0_8NullTypeEjdLb0ESL_EEvT0_T1_T2_iT3_T4_T5_E12temp_storage+16], %fd323;
$L__BB5_22:
	setp.ne.s32 	%p115, %r361, 0;
	mov.f64 	%fd423, %fd18;
	@%p115 bra 	$L__BB5_24;
	st.shared.f64 	[_ZZN3cub18CUB_300001_SM_10006detail4scan16DeviceScanKernelINS2_10policy_hubIdddjN4cuda3std3__44plusIvEEE10Policy1000EN6thrust24THRUST_300001_SM_1000_NS6detail15normal_iteratorINSD_10device_ptrIdEEEESI_NS0_13ScanTileStateIdLb1EEES9_NS0_8NullTypeEjdLb0ESL_EEvT0_T1_T2_iT3_T4_T5_E12temp_storage+152], %fd422;
	mov.f64 	%fd423, %fd422;
$L__BB5_24:
	bar.sync 	0;
	mov.u32 	%r473, %tid.x;
	setp.eq.s32 	%p116, %r473, 0;
	ld.shared.f64 	%fd324, [_ZZN3cub18CUB_300001_SM_10006detail4scan16DeviceScanKernelINS2_10policy_hubIdddjN4cuda3std3__44plusIvEEE10Policy1000EN6thrust24THRUST_300001_SM_1000_NS6detail15normal_iteratorINSD_10device_ptrIdEEEESI_NS0_13ScanTileStateIdLb1EEES9_NS0_8NullTypeEjdLb0ESL_EEvT0_T1_T2_iT3_T4_T5_E12temp_storage+152];
	add.f64 	%fd325, %fd423, %fd324;
	selp.f64 	%fd326, %fd423, %fd325, %p116;
	add.f64 	%fd424, %fd1, %fd326;
$L__BB5_25:
	ld.param.u32 	%r593, [_ZN3cub18CUB_300001_SM_10006detail4scan16DeviceScanKernelINS2_10policy_hubIdddjN4cuda3std3__44plusIvEEE10Policy1000EN6thrust24THRUST_300001_SM_1000_NS6detail15normal_iteratorINSD_10device_ptrIdEEEESI_NS0_13ScanTileStateIdLb1EEES9_NS0_8NullTypeEjdLb0ESL_EEvT0_T1_T2_iT3_T4_T5__param_3];
	add.f64 	%fd401, %fd424, %fd2;
	add.f64 	%fd402, %fd401, %fd3;
	add.f64 	%fd403, %fd402, %fd4;
	add.f64 	%fd404, %fd403, %fd5;
	add.f64 	%fd405, %fd404, %fd6;
	add.f64 	%fd406, %fd405, %fd7;
	add.f64 	%fd407, %fd406, %fd8;
	add.f64 	%fd408, %fd407, %fd9;
	add.f64 	%fd409, %fd408, %fd10;
	add.f64 	%fd410, %fd409, %fd11;
	bar.sync 	0;
	st.shared.f64 	[%r8], %fd424;
	st.shared.f64 	[%r8+8], %fd401;
	st.shared.f64 	[%r8+16], %fd402;
	st.shared.f64 	[%r8+24], %fd403;
	st.shared.f64 	[%r8+32], %fd404;
	st.shared.f64 	[%r8+40], %fd405;
	st.shared.f64 	[%r8+48], %fd406;
	st.shared.f64 	[%r8+56], %fd407;
	st.shared.f64 	[%r8+64], %fd408;
	st.shared.f64 	[%r8+72], %fd409;
	st.shared.f64 	[%r8+80], %fd410;
	bar.warp.sync 	-1;
	ld.shared.f64 	%fd411, [%r7];
	ld.shared.f64 	%fd412, [%r7+256];
	ld.shared.f64 	%fd413, [%r7+512];
	ld.shared.f64 	%fd414, [%r7+768];
	ld.shared.f64 	%fd415, [%r7+1024];
	ld.shared.f64 	%fd416, [%r7+1280];
	ld.shared.f64 	%fd417, [%r7+1536];
	ld.shared.f64 	%fd418, [%r7+1792];
	ld.shared.f64 	%fd419, [%r7+2048];
	ld.shared.f64 	%fd420, [%r7+2304];
	ld.shared.f64 	%fd421, [%r7+2560];
	mov.u32 	%r579, %tid.x;
	and.b32  	%r580, %r579, 992;
	mul.lo.s32 	%r581, %r580, 11;
	and.b32  	%r582, %r579, 31;
	or.b32  	%r583, %r581, %r582;
	cvt.u64.u32 	%rd159, %r583;
	mov.u32 	%r584, %ctaid.x;
	add.s32 	%r585, %r593, %r584;
	mul.lo.s32 	%r586, %r585, 4576;
	cvt.u64.u32 	%rd160, %r586;
	add.s64 	%rd161, %rd159, %rd160;
	shl.b64 	%rd162, %rd161, 3;
	add.s64 	%rd163, %rd3, %rd162;
	st.global.f64 	[%rd163], %fd411;
	st.global.f64 	[%rd163+256], %fd412;
	st.global.f64 	[%rd163+512], %fd413;
	st.global.f64 	[%rd163+768], %fd414;
	st.global.f64 	[%rd163+1024], %fd415;
	st.global.f64 	[%rd163+1280], %fd416;
	st.global.f64 	[%rd163+1536], %fd417;
	st.global.f64 	[%rd163+1792], %fd418;
	st.global.f64 	[%rd163+2048], %fd419;
	st.global.f64 	[%rd163+2304], %fd420;
	st.global.f64 	[%rd163+2560], %fd421;
	bra.uni 	$L__BB5_96;
$L__BB5_26:
	setp.eq.s32 	%p2, %r3, 0;
	@%p2 bra 	$L__BB5_96;
	mul.wide.u32 	%rd46, %r2, 8;
	add.s64 	%rd47, %rd2, %rd46;
	mov.u32 	%r29, %tid.x;
	ld.global.f64 	%fd435, [%rd47];
	and.b32  	%r59, %r29, 31;
	and.b32  	%r60, %r29, 992;
	mul.lo.s32 	%r61, %r60, 11;
	or.b32  	%r30, %r61, %r59;
	setp.ge.u32 	%p3, %r30, %r3;
	shl.b32 	%r62, %r30, 3;
	cvt.u64.u32 	%rd48, %r62;
	add.s64 	%rd23, %rd47, %rd48;
	mov.f64 	%fd425, %fd435;
	@%p3 bra 	$L__BB5_29;
	ld.global.f64 	%fd425, [%rd23];
$L__BB5_29:
	add.s32 	%r63, %r30, 32;
	setp.ge.u32 	%p4, %r63, %r3;
	mov.f64 	%fd426, %fd435;
	@%p4 bra 	$L__BB5_31;
	ld.global.f64 	%fd426, [%rd23+256];
$L__BB5_31:
	add.s32 	%r64, %r30, 64;
	setp.ge.u32 	%p5, %r64, %r3;
	mov.f64 	%fd427, %fd435;
	@%p5 bra 	$L__BB5_33;
	ld.global.f64 	%fd427, [%rd23+512];
$L__BB5_33:
	add.s32 	%r65, %r30, 96;
	setp.ge.u32 	%p6, %r65, %r3;
	mov.f64 	%fd428, %fd435;
	@%p6 bra 	$L__BB5_35;
	ld.global.f64 	%fd428, [%rd23+768];
$L__BB5_35:
	add.s32 	%r66, %r30, 128;
	setp.ge.u32 	%p7, %r66, %r3;
	mov.f64 	%fd429, %fd435;
	@%p7 bra 	$L__BB5_37;
	ld.global.f64 	%fd429, [%rd23+1024];
$L__BB5_37:
	add.s32 	%r67, %r30, 160;
	setp.ge.u32 	%p8, %r67, %r3;
	mov.f64 	%fd430, %fd435;
	@%p8 bra 	$L__BB5_39;
	ld.global.f64 	%fd430, [%rd23+1280];
$L__BB5_39:
	add.s32 	%r68, %r30, 192;
	setp.ge.u32 	%p9, %r68, %r3;
	mov.f64 	%fd431, %fd435;
	@%p9 bra 	$L__BB5_41;
	ld.global.f64 	%fd431, [%rd23+1536];
$L__BB5_41:
	add.s32 	%r69, %r30, 224;
	setp.ge.u32 	%p10, %r69, %r3;
	mov.f64 	%fd432, %fd435;
	@%p10 bra 	$L__BB5_43;
	ld.global.f64 	%fd432, [%rd23+1792];
$L__BB5_43:
	add.s32 	%r70, %r30, 256;
	setp.ge.u32 	%p11, %r70, %r3;
	mov.f64 	%fd433, %fd435;
	@%p11 bra 	$L__BB5_45;
	ld.global.f64 	%fd433, [%rd23+2048];
$L__BB5_45:
	add.s32 	%r71, %r30, 288;
	setp.ge.u32 	%p12, %r71, %r3;
	mov.f64 	%fd434, %fd435;
	@%p12 bra 	$L__BB5_47;
	ld.global.f64 	%fd434, [%rd23+2304];
$L__BB5_47:
	add.s32 	%r72, %r30, 320;
	setp.ge.u32 	%p13, %r72, %r3;
	@%p13 bra 	$L__BB5_49;
	ld.global.f64 	%fd435, [%rd23+2560];
$L__BB5_49:
	// begin inline asm
	mov.u32 %r73, %laneid;
	// end inline asm
	shr.u32 	%r32, %r29, 5;
	mad.lo.s32 	%r74, %r32, 352, %r73;
	shl.b32 	%r75, %r74, 3;
	mov.u32 	%r76, _ZZN3cub18CUB_300001_SM_10006detail4scan16DeviceScanKernelINS2_10policy_hubIdddjN4cuda3std3__44plusIvEEE10Policy1000EN6thrust24THRUST_300001_SM_1000_NS6detail15normal_iteratorINSD_10device_ptrIdEEEESI_NS0_13ScanTileStateIdLb1EEES9_NS0_8NullTypeEjdLb0ESL_EEvT0_T1_T2_iT3_T4_T5_E12temp_storage;
	add.s32 	%r33, %r76, %r75;
	st.shared.f64 	[%r33], %fd425;
	st.shared.f64 	[%r33+256], %fd426;
	st.shared.f64 	[%r33+512], %fd427;
	st.shared.f64 	[%r33+768], %fd428;
	st.shared.f64 	[%r33+1024], %fd429;
	st.shared.f64 	[%r33+1280], %fd430;
	st.shared.f64 	[%r33+1536], %fd431;
	st.shared.f64 	[%r33+1792], %fd432;
	st.shared.f64 	[%r33+2048], %fd433;
	st.shared.f64 	[%r33+2304], %fd434;
	st.shared.f64 	[%r33+2560], %fd435;
	bar.warp.sync 	-1;
	mad.lo.s32 	%r34, %r73, 80, %r33;
	ld.shared.f64 	%fd48, [%r34];
	ld.shared.f64 	%fd49, [%r34+8];
	ld.shared.f64 	%fd50, [%r34+16];
	ld.shared.f64 	%fd51, [%r34+24];
	ld.shared.f64 	%fd52, [%r34+32];
	ld.shared.f64 	%fd53, [%r34+40];
	ld.shared.f64 	%fd54, [%r34+48];
	ld.shared.f64 	%fd55, [%r34+56];
	ld.shared.f64 	%fd56, [%r34+64];
	ld.shared.f64 	%fd57, [%r34+72];
	ld.shared.f64 	%fd58, [%r34+80];
	bar.sync 	0;
	setp.ne.s32 	%p14, %r595, 0;
	@%p14 bra 	$L__BB5_53;
	add.f64 	%fd183, %fd48, %fd49;
	add.f64 	%fd184, %fd183, %fd50;
	add.f64 	%fd185, %fd184, %fd51;
	add.f64 	%fd186, %fd185, %fd52;
	add.f64 	%fd187, %fd186, %fd53;
	add.f64 	%fd188, %fd187, %fd54;
	add.f64 	%fd189, %fd188, %fd55;
	add.f64 	%fd190, %fd189, %fd56;
	add.f64 	%fd191, %fd190, %fd57;
	add.f64 	%fd174, %fd191, %fd58;
	mov.b32 	%r282, 1;
	mov.b32 	%r283, 0;
	mov.b32 	%r284, -1;
	// begin inline asm
	{  .reg .u32 lo;  .reg .u32 hi;  .reg .pred p;  .reg .f64 r0;  mov.b64 %fd173, %fd174;  mov.b64 {lo, hi}, %fd174;  shfl.sync.up.b32 lo|p, lo, %r282, %r283, %r284;  shfl.sync.up.b32 hi|p, hi, %r282, %r283, %r284;  mov.b64 r0, {lo, hi};  @p add.f64 %fd173, %fd173, r0;}
	// end inline asm
	mov.b32 	%r263, 2;
	// begin inline asm
	{  .reg .u32 lo;  .reg .u32 hi;  .reg .pred p;  .reg .f64 r0;  mov.b64 %fd175, %fd173;  mov.b64 {lo, hi}, %fd173;  shfl.sync.up.b32 lo|p, lo, %r263, %r283, %r284;  shfl.sync.up.b32 hi|p, hi, %r263, %r283, %r284;  mov.b64 r0, {lo, hi};  @p add.f64 %fd175, %fd175, r0;}
	// end inline asm
	mov.b32 	%r266, 4;
	// begin inline asm
	{  .reg .u32 lo;  .reg .u32 hi;  .reg .pred p;  .reg .f64 r0;  mov.b64 %fd177, %fd175;  mov.b64 {lo, hi}, %fd175;  shfl.sync.up.b32 lo|p, lo, %r266, %r283, %r284;  shfl.sync.up.b32 hi|p, hi, %r266, %r283, %r284;  mov.b64 r0, {lo, hi};  @p add.f64 %fd177, %fd177, r0;}
	// end inline asm
	mov.b32 	%r269, 8;
	// begin inline asm
	{  .reg .u32 lo;  .reg .u32 hi;  .reg .pred p;  .reg .f64 r0;  mov.b64 %fd179, %fd177;  mov.b64 {lo, hi}, %fd177;  shfl.sync.up.b32 lo|p, lo, %r269, %r283, %r284;  shfl.sync.up.b32 hi|p, hi, %r269, %r283, %r284;  mov.b64 r0, {lo, hi};  @p add.f64 %fd179, %fd179, r0;}
	// end inline asm
	mov.b32 	%r272, 16;
	// begin inline asm
	{  .reg .u32 lo;  .reg .u32 hi;  .reg .pred p;  .reg .f64 r0;  mov.b64 %fd181, %fd179;  mov.b64 {lo, hi}, %fd179;  shfl.sync.up.b32 lo|p, lo, %r272, %r283, %r284;  shfl.sync.up.b32 hi|p, hi, %r272, %r283, %r284;  mov.b64 r0, {lo, hi};  @p add.f64 %fd181, %fd181, r0;}
	// end inline asm
	mov.b64 	%rd96, %fd181;
	mov.b64 	{%r276, %r281}, %rd96;
	// begin inline asm
	shfl.sync.up.b32 %r275, %r276, %r282, %r283, %r284;
	// end inline asm
	// begin inline asm
	shfl.sync.up.b32 %r280, %r281, %r282, %r283, %r284;
	// end inline asm
	setp.ne.s32 	%p57, %r73, 31;
	@%p57 bra 	$L__BB5_52;
	shl.b32 	%r285, %r32, 3;
	add.s32 	%r287, %r76, %r285;
	st.shared.f64 	[%r287+32], %fd181;
$L__BB5_52:
	mov.b64 	%rd97, {%r275, %r280};
	mov.b64 	%fd192, %rd97;
	bar.sync 	0;
	ld.shared.v2.f64 	{%fd193, %fd194}, [_ZZN3cub18CUB_300001_SM_10006detail4scan16DeviceScanKernelINS2_10policy_hubIdddjN4cuda3std3__44plusIvEEE10Policy1000EN6thrust24THRUST_300001_SM_1000_NS6detail15normal_iteratorINSD_10device_ptrIdEEEESI_NS0_13ScanTileStateIdLb1EEES9_NS0_8NullTypeEjdLb0ESL_EEvT0_T1_T2_iT3_T4_T5_E12temp_storage+32];
	add.f64 	%fd195, %fd193, %fd194;
	setp.eq.s32 	%p58, %r32, 2;
	selp.f64 	%fd196, %fd195, %fd193, %p58;
	ld.shared.v2.f64 	{%fd197, %fd198}, [_ZZN3cub18CUB_300001_SM_10006detail4scan16DeviceScanKernelINS2_10policy_hubIdddjN4cuda3std3__44plusIvEEE10Policy1000EN6thrust24THRUST_300001_SM_1000_NS6detail15normal_iteratorINSD_10device_ptrIdEEEESI_NS0_13ScanTileStateIdLb1EEES9_NS0_8NullTypeEjdLb0ESL_EEvT0_T1_T2_iT3_T4_T5_E12temp_storage+48];
	add.f64 	%fd199, %fd195, %fd197;
	setp.eq.s32 	%p59, %r32, 3;
	selp.f64 	%fd200, %fd199, %fd196, %p59;
	add.f64 	%fd201, %fd199, %fd198;
	setp.eq.s32 	%p60, %r32, 4;
	selp.f64 	%fd202, %fd201, %fd200, %p60;
	ld.shared.v2.f64 	{%fd203, %fd204}, [_ZZN3cub18CUB_300001_SM_10006detail4scan16DeviceScanKernelINS2_10policy_hubIdddjN4cuda3std3__44plusIvEEE10Policy1000EN6thrust24THRUST_300001_SM_1000_NS6detail15normal_iteratorINSD_10device_ptrIdEEEESI_NS0_13ScanTileStateIdLb1EEES9_NS0_8NullTypeEjdLb0ESL_EEvT0_T1_T2_iT3_T4_T5_E12temp_storage+64];
	add.f64 	%fd205, %fd201, %fd203;
	setp.eq.s32 	%p61, %r32, 5;
	selp.f64 	%fd206, %fd205, %fd202, %p61;
	add.f64 	%fd207, %fd205, %fd204;
	setp.eq.s32 	%p62, %r32, 6;
	selp.f64 	%fd208, %fd207, %fd206, %p62;
	ld.shared.v2.f64 	{%fd209, %fd210}, [_ZZN3cub18CUB_300001_SM_10006detail4scan16DeviceScanKernelINS2_10policy_hubIdddjN4cuda3std3__44plusIvEEE10Policy1000EN6thrust24THRUST_300001_SM_1000_NS6detail15normal_iteratorINSD_10device_ptrIdEEEESI_NS0_13ScanTileStateIdLb1EEES9_NS0_8NullTypeEjdLb0ESL_EEvT0_T1_T2_iT3_T4_T5_E12temp_storage+80];
	add.f64 	%fd211, %fd207, %fd209;
	setp.eq.s32 	%p63, %r32, 7;
	selp.f64 	%fd212, %fd211, %fd208, %p63;
	add.f64 	%fd213, %fd211, %fd210;
	setp.eq.s32 	%p64, %r32, 8;
	selp.f64 	%fd214, %fd213, %fd212, %p64;
	ld.shared.v2.f64 	{%fd215, %fd216}, [_ZZN3cub18CUB_300001_SM_10006detail4scan16DeviceScanKernelINS2_10policy_hubIdddjN4cuda3std3__44plusIvEEE10Policy1000EN6thrust24THRUST_300001_SM_1000_NS6detail15normal_iteratorINSD_10device_ptrIdEEEESI_NS0_13ScanTileStateIdLb1EEES9_NS0_8NullTypeEjdLb0ESL_EEvT0_T1_T2_iT3_T4_T5_E12temp_storage+96];
	add.f64 	%fd217, %fd213, %fd215;
	setp.eq.s32 	%p65, %r32, 9;
	selp.f64 	%fd218, %fd217, %fd214, %p65;
	add.f64 	%fd219, %fd217, %fd216;
	setp.eq.s32 	%p66, %r32, 10;
	selp.f64 	%fd220, %fd219, %fd218, %p66;
	ld.shared.v2.f64 	{%fd221, %fd222}, [_ZZN3cub18CUB_300001_SM_10006detail4scan16DeviceScanKernelINS2_10policy_hubIdddjN4cuda3std3__44plusIvEEE10Policy1000EN6thrust24THRUST_300001_SM_1000_NS6detail15normal_iteratorINSD_10device_ptrIdEEEESI_NS0_13ScanTileStateIdLb1EEES9_NS0_8NullTypeEjdLb0ESL_EEvT0_T1_T2_iT3_T4_T5_E12temp_storage+112];
	add.f64 	%fd223, %fd219, %fd221;
	setp.eq.s32 	%p67, %r32, 11;
	selp.f64 	%fd224, %fd223, %fd220, %p67;
	add.f64 	%fd225, %fd223, %fd222;
	setp.eq.s32 	%p68, %r32, 12;
	selp.f64 	%fd226, %fd225, %fd224, %p68;
	setp.lt.u32 	%p69, %r29, 32;
	add.f64 	%fd227, %fd226, %fd192;
	setp.eq.s32 	%p70, %r73, 0;
	selp.f64 	%fd228, %fd226, %fd227, %p70;
	selp.f64 	%fd229, %fd192, %fd228, %p69;
	setp.eq.s32 	%p71, %r29, 0;
	add.f64 	%fd230, %fd48, %fd229;
	selp.f64 	%fd438, %fd48, %fd230, %p71;
	bra.uni 	$L__BB5_72;
$L__BB5_53:
	add.f64 	%fd92, %fd48, %fd49;
	add.f64 	%fd93, %fd92, %fd50;
	add.f64 	%fd94, %fd93, %fd51;
	add.f64 	%fd95, %fd94, %fd52;
	add.f64 	%fd96, %fd95, %fd53;
	add.f64 	%fd97, %fd96, %fd54;
	add.f64 	%fd98, %fd97, %fd55;
	add.f64 	%fd99, %fd98, %fd56;
	add.f64 	%fd100, %fd99, %fd57;
	add.f64 	%fd83, %fd100, %fd58;
	mov.b32 	%r99, 1;
	mov.b32 	%r100, 0;
	mov.b32 	%r101, -1;
	// begin inline asm
	{  .reg .u32 lo;  .reg .u32 hi;  .reg .pred p;  .reg .f64 r0;  mov.b64 %fd82, %fd83;  mov.b64 {lo, hi}, %fd83;  shfl.sync.up.b32 lo|p, lo, %r99, %r100, %r101;  shfl.sync.up.b32 hi|p, hi, %r99, %r100, %r101;  mov.b64 r0, {lo, hi};  @p add.f64 %fd82, %fd82, r0;}
	// end inline asm
	mov.b32 	%r80, 2;
	// begin inline asm
	{  .reg .u32 lo;  .reg .u32 hi;  .reg .pred p;  .reg .f64 r0;  mov.b64 %fd84, %fd82;  mov.b64 {lo, hi}, %fd82;  shfl.sync.up.b32 lo|p, lo, %r80, %r100, %r101;  shfl.sync.up.b32 hi|p, hi, %r80, %r100, %r101;  mov.b64 r0, {lo, hi};  @p add.f64 %fd84, %fd84, r0;}
	// end inline asm
	mov.b32 	%r83, 4;
	// begin inline asm
	{  .reg .u32 lo;  .reg .u32 hi;  .reg .pred p;  .reg .f64 r0;  mov.b64 %fd86, %fd84;  mov.b64 {lo, hi}, %fd84;  shfl.sync.up.b32 lo|p, lo, %r83, %r100, %r101;  shfl.sync.up.b32 hi|p, hi, %r83, %r100, %r101;  mov.b64 r0, {lo, hi};  @p add.f64 %fd86, %fd86, r0;}
	// end inline asm
	mov.b32 	%r86, 8;
	// begin inline asm
	{  .reg .u32 lo;  .reg .u32 hi;  .reg .pred p;  .reg .f64 r0;  mov.b64 %fd88, %fd86;  mov.b64 {lo, hi}, %fd86;  shfl.sync.up.b32 lo|p, lo, %r86, %r100, %r101;  shfl.sync.up.b32 hi|p, hi, %r86, %r100, %r101;  mov.b64 r0, {lo, hi};  @p add.f64 %fd88, %fd88, r0;}
	// end inline asm
	mov.b32 	%r89, 16;
	// begin inline asm
	{  .reg .u32 lo;  .reg .u32 hi;  .reg .pred p;  .reg .f64 r0;  mov.b64 %fd90, %fd88;  mov.b64 {lo, hi}, %fd88;  shfl.sync.up.b32 lo|p, lo, %r89, %r100, %r101;  shfl.sync.up.b32 hi|p, hi, %r89, %r100, %r101;  mov.b64 r0, {lo, hi};  @p add.f64 %fd90, %fd90, r0;}
	// end inline asm
	mov.b64 	%rd49, %fd90;
	mov.b64 	{%r93, %r98}, %rd49;
	// begin inline asm
	shfl.sync.up.b32 %r92, %r93, %r99, %r100, %r101;
	// end inline asm
	// begin inline asm
	shfl.sync.up.b32 %r97, %r98, %r99, %r100, %r101;
	// end inline asm
	setp.ne.s32 	%p15, %r73, 31;
	@%p15 bra 	$L__BB5_55;
	shl.b32 	%r102, %r32, 3;
	add.s32 	%r104, %r76, %r102;
	st.shared.f64 	[%r104+32], %fd90;
$L__BB5_55:
	mov.b64 	%rd50, {%r92, %r97};
	mov.b64 	%fd101, %rd50;
	bar.sync 	0;
	ld.shared.v2.f64 	{%fd102, %fd103}, [_ZZN3cub18CUB_300001_SM_10006detail4scan16DeviceScanKernelINS2_10policy_hubIdddjN4cuda3std3__44plusIvEEE10Policy1000EN6thrust24THRUST_300001_SM_1000_NS6detail15normal_iteratorINSD_10device_ptrIdEEEESI_NS0_13ScanTileStateIdLb1EEES9_NS0_8NullTypeEjdLb0ESL_EEvT0_T1_T2_iT3_T4_T5_E12temp_storage+32];
	add.f64 	%fd104, %fd102, %fd103;
	setp.eq.s32 	%p16, %r32, 2;
	selp.f64 	%fd105, %fd104, %fd102, %p16;
	ld.shared.v2.f64 	{%fd106, %fd107}, [_ZZN3cub18CUB_300001_SM_10006detail4scan16DeviceScanKernelINS2_10policy_hubIdddjN4cuda3std3__44plusIvEEE10Policy1000EN6thrust24THRUST_300001_SM_1000_NS6detail15normal_iteratorINSD_10device_ptrIdEEEESI_NS0_13ScanTileStateIdLb1EEES9_NS0_8NullTypeEjdLb0ESL_EEvT0_T1_T2_iT3_T4_T5_E12temp_storage+48];
	add.f64 	%fd108, %fd104, %fd106;
	setp.eq.s32 	%p17, %r32, 3;
	selp.f64 	%fd109, %fd108, %fd105, %p17;
	add.f64 	%fd110, %fd108, %fd107;
	setp.eq.s32 	%p18, %r32, 4;
	selp.f64 	%fd111, %fd110, %fd109, %p18;
	ld.shared.v2.f64 	{%fd112, %fd113}, [_ZZN3cub18CUB_300001_SM_10006detail4scan16DeviceScanKernelINS2_10policy_hubIdddjN4cuda3std3__44plusIvEEE10Policy1000EN6thrust24THRUST_300001_SM_1000_NS6detail15normal_iteratorINSD_10device_ptrIdEEEESI_NS0_13ScanTileStateIdLb1EEES9_NS0_8NullTypeEjdLb0ESL_EEvT0_T1_T2_iT3_T4_T5_E12temp_storage+64];
	add.f64 	%fd114, %fd110, %fd112;
	setp.eq.s32 	%p19, %r32, 5;
	selp.f64 	%fd115, %fd114, %fd111, %p19;
	add.f64 	%fd116, %fd114, %fd113;
	setp.eq.s32 	%p20, %r32, 6;
	selp.f64 	%fd117, %fd116, %fd115, %p20;
	ld.shared.v2.f64 	{%fd118, %fd119}, [_ZZN3cub18CUB_300001_SM_10006detail4scan16DeviceScanKernelINS2_10policy_hubIdddjN4cuda3std3__44plusIvEEE10Policy1000EN6thrust24THRUST_300001_SM_1000_NS6detail15normal_iteratorINSD_10device_ptrIdEEEESI_NS0_13ScanTileStateIdLb1EEES9_NS0_8NullTypeEjdLb0ESL_EEvT0_T1_T2_iT3_T4_T5_E12temp_storage+80];
	add.f64 	%fd120, %fd116, %fd118;
	setp.eq.s32 	%p21, %r32, 7;
	selp.f64 	%fd121, %fd120, %fd117, %p21;
	add.f64 	%fd122, %fd120, %fd119;
	setp.eq.s32 	%p22, %r32, 8;
	selp.f64 	%fd123, %fd122, %fd121, %p22;
	ld.shared.v2.f64 	{%fd124, %fd125}, [_ZZN3cub18CUB_300001_SM_10006detail4scan16DeviceScanKernelINS2_10policy_hubIdddjN4cuda3std3__44plusIvEEE10Policy1000EN6thrust24THRUST_300001_SM_1000_NS6detail15normal_iteratorINSD_10device_ptrIdEEEESI_NS0_13ScanTileStateIdLb1EEES9_NS0_8NullTypeEjdLb0ESL_EEvT0_T1_T2_iT3_T4_T5_E12temp_storage+96];
	add.f64 	%fd126, %fd122, %fd124;
	setp.eq.s32 	%p23, %r32, 9;
	selp.f64 	%fd127, %fd126, %fd123, %p23;
	add.f64 	%fd128, %fd126, %fd125;
	setp.eq.s32 	%p24, %r32, 10;
	selp.f64 	%fd129, %fd128, %fd127, %p24;
	ld.shared.v2.f64 	{%fd130, %fd131}, [_ZZN3cub18CUB_300001_SM_10006detail4scan16DeviceScanKernelINS2_10policy_hubIdddjN4cuda3std3__44plusIvEEE10Policy1000EN6thrust24THRUST_300001_SM_1000_NS6detail15normal_iteratorINSD_10device_ptrIdEEEESI_NS0_13ScanTileStateIdLb1EEES9_NS0_8NullTypeEjdLb0ESL_EEvT0_T1_T2_iT3_T4_T5_E12temp_storage+112];
	add.f64 	%fd132, %fd128, %fd130;
	setp.eq.s32 	%p25, %r32, 11;
	selp.f64 	%fd133, %fd132, %fd129, %p25;
	add.f64 	%fd134, %fd132, %fd131;
	setp.eq.s32 	%p26, %r32, 12;
	selp.f64 	%fd135, %fd134, %fd133, %p26;
	ld.shared.f64 	%fd136, [_ZZN3cub18CUB_300001_SM_10006detail4scan16DeviceScanKernelINS2_10policy_hubIdddjN4cuda3std3__44plusIvEEE10Policy1000EN6thrust24THRUST_300001_SM_1000_NS6detail15normal_iteratorINSD_10device_ptrIdEEEESI_NS0_13ScanTileStateIdLb1EEES9_NS0_8NullTypeEjdLb0ESL_EEvT0_T1_T2_iT3_T4_T5_E12temp_storage+128];
	add.f64 	%fd62, %fd134, %fd136;
	setp.gt.u32 	%p27, %r29, 31;
	setp.lt.u32 	%p28, %r29, 32;
	add.f64 	%fd137, %fd135, %fd101;
	setp.eq.s32 	%p29, %r73, 0;
	selp.f64 	%fd437, %fd135, %fd137, %p29;
	selp.f64 	%fd64, %fd101, %fd437, %p28;
	@%p27 bra 	$L__BB5_71;
	setp.ne.s32 	%p30, %r29, 0;
	mul.wide.s32 	%rd51, %r595, 16;
	add.s64 	%rd24, %rd1, %rd51;
	@%p30 bra 	$L__BB5_58;
	st.shared.f64 	[_ZZN3cub18CUB_300001_SM_10006detail4scan16DeviceScanKernelINS2_10policy_hubIdddjN4cuda3std3__44plusIvEEE10Policy1000EN6thrust24THRUST_300001_SM_1000_NS6detail15normal_iteratorINSD_10device_ptrIdEEEESI_NS0_13ScanTileStateIdLb1EEES9_NS0_8NullTypeEjdLb0ESL_EEvT0_T1_T2_iT3_T4_T5_E12temp_storage+24], %fd62;
	mov.b64 	%rd54, %fd62;
	add.s64 	%rd52, %rd24, 512;
	mov.b64 	%rd53, 100;
	// begin inline asm
	st.relaxed.gpu.v2.u64 [%rd52], {%rd53, %rd54};
	// end inline asm
$L__BB5_58:
	not.b32 	%r109, %r29;
	add.s32 	%r110, %r595, %r109;
	mov.b32 	%r106, 710;
	// begin inline asm
	nanosleep.u32 %r106;
	// end inline asm
	mul.wide.s32 	%rd58, %r110, 16;
	add.s64 	%rd59, %rd1, %rd58;
	add.s64 	%rd57, %rd59, 512;
	// begin inline asm
	ld.relaxed.gpu.v2.u64 {%rd172, %rd170}, [%rd57];
	// end inline asm
	mov.b32 	%r603, 386;
$L__BB5_59:
	setp.eq.s64 	%p31, %rd172, 99;
	mov.b32 	%r111, -1;
	vote.sync.any.pred 	%p32, %p31, %r111;
	not.pred 	%p33, %p32;
	@%p33 bra 	$L__BB5_61;
	ld.param.u32 	%r588, [_ZN3cub18CUB_300001_SM_10006detail4scan16DeviceScanKernelINS2_10policy_hubIdddjN4cuda3std3__44plusIvEEE10Policy1000EN6thrust24THRUST_300001_SM_1000_NS6detail15normal_iteratorINSD_10device_ptrIdEEEESI_NS0_13ScanTileStateIdLb1EEES9_NS0_8NullTypeEjdLb0ESL_EEvT0_T1_T2_iT3_T4_T5__param_3];
	shr.u32 	%r42, %r603, 1;
	mul.lo.s32 	%r251, %r595, 16807;
	and.b32  	%r595, %r251, 2147483647;
	sub.s32 	%r252, %r603, %r42;
	add.s32 	%r253, %r252, 1;
	rem.u32 	%r254, %r595, %r253;
	add.s32 	%r250, %r254, %r42;
	// begin inline asm
	nanosleep.u32 %r250;
	// end inline asm
	add.s32 	%r256, %r588, %r58;
	add.s32 	%r259, %r256, %r109;
	mul.wide.s32 	%rd94, %r259, 16;
	add.s64 	%rd95, %rd1, %rd94;
	add.s64 	%rd93, %rd95, 512;
	// begin inline asm
	ld.relaxed.gpu.v2.u64 {%rd172, %rd170}, [%rd93];
	// end inline asm
	mov.u32 	%r603, %r42;
	bra.uni 	$L__BB5_59;
$L__BB5_61:
	ld.param.u32 	%r587, [_ZN3cub18CUB_300001_SM_10006detail4scan16DeviceScanKernelINS2_10policy_hubIdddjN4cuda3std3__44plusIvEEE10Policy1000EN6thrust24THRUST_300001_SM_1000_NS6detail15normal_iteratorINSD_10device_ptrIdEEEESI_NS0_13ScanTileStateIdLb1EEES9_NS0_8NullTypeEjdLb0ESL_EEvT0_T1_T2_iT3_T4_T5__param_3];
	add.s32 	%r166, %r587, %r58;
	mov.u32 	%r167, %tid.x;
	not.b32 	%r168, %r167;
	add.s32 	%r606, %r166, %r168;
	mov.b64 	%fd138, %rd170;
	mov.b64 	{%r115, %r120}, %rd170;
	setp.eq.s64 	%p34, %rd172, 101;
	mov.b32 	%r163, -1;
	vote.sync.ballot.b32 	%r169, %p34, %r163;
	// begin inline asm
	mov.u32 %r113, %lanemask_ge;
	// end inline asm
	and.b32  	%r170, %r169, %r113;
	or.b32  	%r171, %r170, -2147483648;
	add.s32 	%r172, %r171, -1;
	not.b32 	%r173, %r171;
	and.b32  	%r174, %r173, %r172;
	popc.b32 	%r117, %r174;
	mov.b32 	%r121, 1;
	// begin inline asm
	shfl.sync.down.b32 %r114, %r115, %r121, %r117, %r163;
	// end inline asm
	// begin inline asm
	shfl.sync.down.b32 %r119, %r120, %r121, %r117, %r163;
	// end inline asm
	mov.b64 	%rd60, {%r114, %r119};
	mov.b64 	%fd139, %rd60;
	setp.lt.s32 	%p36, %r73, %r117;
	add.f64 	%fd140, %fd138, %fd139;
	selp.f64 	%fd141, %fd140, %fd138, %p36;
	mov.b64 	%rd61, %fd141;
	mov.b64 	{%r125, %r130}, %rd61;
	mov.b32 	%r131, 2;
	// begin inline asm
	shfl.sync.down.b32 %r124, %r125, %r131, %r117, %r163;
	// end inline asm
	// begin inline asm
	shfl.sync.down.b32 %r129, %r130, %r131, %r117, %r163;
	// end inline asm
	mov.b64 	%rd62, {%r124, %r129};
	mov.b64 	%fd142, %rd62;
	add.s32 	%r175, %r73, 2;
	setp.gt.s32 	%p37, %r175, %r117;
	add.f64 	%fd143, %fd141, %fd142;
	selp.f64 	%fd144, %fd141, %fd143, %p37;
	mov.b64 	%rd63, %fd144;
	mov.b64 	{%r135, %r140}, %rd63;
	mov.b32 	%r141, 4;
	// begin inline asm
	shfl.sync.down.b32 %r134, %r135, %r141, %r117, %r163;
	// end inline asm
	// begin inline asm
	shfl.sync.down.b32 %r139, %r140, %r141, %r117, %r163;
	// end inline asm
	mov.b64 	%rd64, {%r134, %r139};
	mov.b64 	%fd145, %rd64;
	add.s32 	%r176, %r73, 4;
	setp.gt.s32 	%p38, %r176, %r117;
	add.f64 	%fd146, %fd144, %fd145;
	selp.f64 	%fd147, %fd144, %fd146, %p38;
	mov.b64 	%rd65, %fd147;
	mov.b64 	{%r145, %r150}, %rd65;
	mov.b32 	%r151, 8;
	// begin inline asm
	shfl.sync.down.b32 %r144, %r145, %r151, %r117, %r163;
	// end inline asm
	// begin inline asm
	shfl.sync.down.b32 %r149, %r150, %r151, %r117, %r163;
	// end inline asm
	mov.b64 	%rd66, {%r144, %r149};
	mov.b64 	%fd148, %rd66;
	add.s32 	%r177, %r73, 8;
	setp.gt.s32 	%p39, %r177, %r117;
	add.f64 	%fd149, %fd147, %fd148;
	selp.f64 	%fd150, %fd147, %fd149, %p39;
	mov.b64 	%rd67, %fd150;
	mov.b64 	{%r155, %r160}, %rd67;
	mov.b32 	%r161, 16;
	// begin inline asm
	shfl.sync.down.b32 %r154, %r155, %r161, %r117, %r163;
	// end inline asm
	// begin inline asm
	shfl.sync.down.b32 %r159, %r160, %r161, %r117, %r163;
	// end inline asm
	mov.b64 	%rd68, {%r154, %r159};
	mov.b64 	%fd151, %rd68;
	add.s32 	%r178, %r73, 16;
	setp.gt.s32 	%p40, %r178, %r117;
	add.f64 	%fd152, %fd150, %fd151;
	selp.f64 	%fd436, %fd150, %fd152, %p40;
	add.s64 	%rd33, %rd1, 512;
	mov.b32 	%r605, 386;
$L__BB5_62:
	setp.ne.s64 	%p41, %rd172, 101;
	mov.b32 	%r179, -1;
	vote.sync.all.pred 	%p42, %p41, %r179;
	not.pred 	%p43, %p42;
	@%p43 bra 	$L__BB5_67;
	shr.u32 	%r605, %r605, 1;
	mul.wide.s32 	%rd75, %r606, 16;
	add.s64 	%rd76, %rd33, %rd75;
	add.s64 	%rd74, %rd76, -512;
	// begin inline asm
	ld.relaxed.gpu.v2.u64 {%rd172, %rd173}, [%rd74];
	// end inline asm
	mov.u32 	%r608, %r605;
$L__BB5_64:
	setp.eq.s64 	%p47, %rd172, 99;
	mov.b32 	%r183, -1;
	vote.sync.any.pred 	%p48, %p47, %r183;
	not.pred 	%p49, %p48;
	@%p49 bra 	$L__BB5_66;
	shr.u32 	%r52, %r608, 1;
	mul.lo.s32 	%r246, %r595, 16807;
	and.b32  	%r595, %r246, 2147483647;
	sub.s32 	%r247, %r608, %r52;
	add.s32 	%r248, %r247, 1;
	rem.u32 	%r249, %r595, %r248;
	add.s32 	%r245, %r249, %r52;
	// begin inline asm
	nanosleep.u32 %r245;
	// end inline asm
	mul.wide.s32 	%rd89, %r606, 16;
	add.s64 	%rd90, %rd33, %rd89;
	add.s64 	%rd88, %rd90, -512;
	// begin inline asm
	ld.relaxed.gpu.v2.u64 {%rd172, %rd173}, [%rd88];
	// end inline asm
	mov.u32 	%r608, %r52;
	bra.uni 	$L__BB5_64;
$L__BB5_66:
	mov.b64 	%fd157, %rd173;
	mov.b64 	{%r186, %r191}, %rd173;
	setp.eq.s64 	%p50, %rd172, 101;
	mov.b32 	%r234, -1;
	vote.sync.ballot.b32 	%r235, %p50, %r234;
	and.b32  	%r236, %r235, %r113;
	or.b32  	%r237, %r236, -2147483648;
	add.s32 	%r238, %r237, -1;
	not.b32 	%r239, %r237;
	and.b32  	%r240, %r239, %r238;
	popc.b32 	%r188, %r240;
	mov.b32 	%r192, 1;
	// begin inline asm
	shfl.sync.down.b32 %r185, %r186, %r192, %r188, %r234;
	// end inline asm
	// begin inline asm
	shfl.sync.down.b32 %r190, %r191, %r192, %r188, %r234;
	// end inline asm
	mov.b64 	%rd77, {%r185, %r190};
	mov.b64 	%fd158, %rd77;
	setp.lt.s32 	%p52, %r73, %r188;
	add.f64 	%fd159, %fd157, %fd158;
	selp.f64 	%fd160, %fd159, %fd157, %p52;
	mov.b64 	%rd78, %fd160;
	mov.b64 	{%r196, %r201}, %rd78;
	mov.b32 	%r202, 2;
	// begin inline asm
	shfl.sync.down.b32 %r195, %r196, %r202, %r188, %r234;
	// end inline asm
	// begin inline asm
	shfl.sync.down.b32 %r200, %r201, %r202, %r188, %r234;
	// end inline asm
	mov.b64 	%rd79, {%r195, %r200};
	mov.b64 	%fd161, %rd79;
	add.s32 	%r241, %r73, 2;
	setp.gt.s32 	%p53, %r241, %r188;
	add.f64 	%fd162, %fd160, %fd161;
	selp.f64 	%fd163, %fd160, %fd162, %p53;
	mov.b64 	%rd80, %fd163;
	mov.b64 	{%r206, %r211}, %rd80;
	mov.b32 	%r212, 4;
	// begin inline asm
	shfl.sync.down.b32 %r205, %r206, %r212, %r188, %r234;
	// end inline asm
	// begin inline asm
	shfl.sync.down.b32 %r210, %r211, %r212, %r188, %r234;
	// end inline asm
	mov.b64 	%rd81, {%r205, %r210};
	mov.b64 	%fd164, %rd81;
	add.s32 	%r242, %r73, 4;
	setp.gt.s32 	%p54, %r242, %r188;
	add.f64 	%fd165, %fd163, %fd164;
	selp.f64 	%fd166, %fd163, %fd165, %p54;
	mov.b64 	%rd82, %fd166;
	mov.b64 	{%r216, %r221}, %rd82;
	mov.b32 	%r222, 8;
	// begin inline asm
	shfl.sync.down.b32 %r215, %r216, %r222, %r188, %r234;
	// end inline asm
	// begin inline asm
	shfl.sync.down.b32 %r220, %r221, %r222, %r188, %r234;
	// end inline asm
	mov.b64 	%rd83, {%r215, %r220};
	mov.b64 	%fd167, %rd83;
	add.s32 	%r243, %r73, 8;
	setp.gt.s32 	%p55, %r243, %r188;
	add.f64 	%fd168, %fd166, %fd167;
	selp.f64 	%fd169, %fd166, %fd168, %p55;
	mov.b64 	%rd84, %fd169;
	mov.b64 	{%r226, %r231}, %rd84;
	mov.b32 	%r232, 16;
	// begin inline asm
	shfl.sync.down.b32 %r225, %r226, %r232, %r188, %r234;
	// end inline asm
	// begin inline asm
	shfl.sync.down.b32 %r230, %r231, %r232, %r188, %r234;
	// end inline asm
	mov.b64 	%rd85, {%r225, %r230};
	mov.b64 	%fd170, %rd85;
	add.s32 	%r244, %r73, 16;
	setp.gt.s32 	%p56, %r244, %r188;
	add.f64 	%fd171, %fd169, %fd170;
	selp.f64 	%fd172, %fd169, %fd171, %p56;
	add.f64 	%fd436, %fd436, %fd172;
	add.s32 	%r606, %r606, -32;
	bra.uni 	$L__BB5_62;
$L__BB5_67:
	mov.u32 	%r181, %tid.x;
	setp.ne.s32 	%p44, %r181, 0;
	@%p44 bra 	$L__BB5_69;
	add.f64 	%fd153, %fd62, %fd436;
	mov.b64 	%rd71, %fd153;
	add.s64 	%rd69, %rd24, 512;
	mov.b64 	%rd70, 101;
	// begin inline asm
	st.relaxed.gpu.v2.u64 [%rd69], {%rd70, %rd71};
	// end inline asm
	st.shared.f64 	[_ZZN3cub18CUB_300001_SM_10006detail4scan16DeviceScanKernelINS2_10policy_hubIdddjN4cuda3std3__44plusIvEEE10Policy1000EN6thrust24THRUST_300001_SM_1000_NS6detail15normal_iteratorINSD_10device_ptrIdEEEESI_NS0_13ScanTileStateIdLb1EEES9_NS0_8NullTypeEjdLb0ESL_EEvT0_T1_T2_iT3_T4_T5_E12temp_storage+8], %fd436;
	st.shared.f64 	[_ZZN3cub18CUB_300001_SM_10006detail4scan16DeviceScanKernelINS2_10policy_hubIdddjN4cuda3std3__44plusIvEEE10Policy1000EN6thrust24THRUST_300001_SM_1000_NS6detail15normal_iteratorINSD_10device_ptrIdEEEESI_NS0_13ScanTileStateIdLb1EEES9_NS0_8NullTypeEjdLb0ESL_EEvT0_T1_T2_iT3_T4_T5_E12temp_storage+16], %fd153;
$L__BB5_69:
	setp.ne.s32 	%p45, %r73, 0;
	mov.f64 	%fd437, %fd64;
	@%p45 bra 	$L__BB5_71;
	st.shared.f64 	[_ZZN3cub18CUB_300001_SM_10006detail4scan16DeviceScanKernelINS2_10policy_hubIdddjN4cuda3std3__44plusIvEEE10Policy1000EN6thrust24THRUST_300001_SM_1000_NS6detail15normal_iteratorINSD_10device_ptrIdEEEESI_NS0_13ScanTileStateIdLb1EEES9_NS0_8NullTypeEjdLb0ESL_EEvT0_T1_T2_iT3_T4_T5_E12temp_storage+152], %fd436;
	mov.f64 	%fd437, %fd436;
$L__BB5_71:
	bar.sync 	0;
	mov.u32 	%r182, %tid.x;
	setp.eq.s32 	%p46, %r182, 0;
	ld.shared.f64 	%fd154, [_ZZN3cub18CUB_300001_SM_10006detail4scan16DeviceScanKernelINS2_10policy_hubIdddjN4cuda3std3__44plusIvEEE10Policy1000EN6thrust24THRUST_300001_SM_1000_NS6detail15normal_iteratorINSD_10device_ptrIdEEEESI_NS0_13ScanTileStateIdLb1EEES9_NS0_8NullTypeEjdLb0ESL_EEvT0_T1_T2_iT3_T4_T5_E12temp_storage+152];
	add.f64 	%fd155, %fd437, %fd154;
	selp.f64 	%fd156, %fd437, %fd155, %p46;
	add.f64 	%fd438, %fd48, %fd156;
$L__BB5_72:
	add.f64 	%fd231, %fd438, %fd49;
	add.f64 	%fd232, %fd231, %fd50;
	add.f64 	%fd233, %fd232, %fd51;
	add.f64 	%fd234, %fd233, %fd52;
	add.f64 	%fd235, %fd234, %fd53;
	add.f64 	%fd236, %fd235, %fd54;
	add.f64 	%fd237, %fd236, %fd55;
	add.f64 	%fd238, %fd237, %fd56;
	add.f64 	%fd239, %fd238, %fd57;
	add.f64 	%fd240, %fd239, %fd58;
	bar.sync 	0;
	st.shared.f64 	[%r34], %fd438;
	st.shared.f64 	[%r34+8], %fd231;
	st.shared.f64 	[%r34+16], %fd232;
	st.shared.f64 	[%r34+24], %fd233;
	st.shared.f64 	[%r34+32], %fd234;
	st.shared.f64 	[%r34+40], %fd235;
	st.shared.f64 	[%r34+48], %fd236;
	st.shared.f64 	[%r34+56], %fd237;
	st.shared.f64 	[%r34+64], %fd238;
	st.shared.f64 	[%r34+72], %fd239;
	st.shared.f64 	[%r34+80], %fd240;
	bar.warp.sync 	-1;
	ld.shared.f64 	%fd71, [%r33];
	ld.shared.f64 	%fd72, [%r33+256];
	ld.shared.f64 	%fd73, [%r33+512];
	ld.shared.f64 	%fd74, [%r33+768];
	ld.shared.f64 	%fd75, [%r33+1024];
	ld.shared.f64 	%fd76, [%r33+1280];
	ld.shared.f64 	%fd77, [%r33+1536];
	ld.shared.f64 	%fd78, [%r33+1792];
	ld.shared.f64 	%fd79, [%r33+2048];
	ld.shared.f64 	%fd80, [%r33+2304];
	ld.shared.f64 	%fd81, [%r33+2560];
	mov.u32 	%r288, %tid.x;
	setp.ne.s32 	%p72, %r288, 0;
	@%p72 bra 	$L__BB5_74;
	ld.param.u32 	%r594, [_ZN3cub18CUB_300001_SM_10006detail4scan16DeviceScanKernelINS2_10policy_hubIdddjN4cuda3std3__44plusIvEEE10Policy1000EN6thrust24THRUST_300001_SM_1000_NS6detail15normal_iteratorINSD_10device_ptrIdEEEESI_NS0_13ScanTileStateIdLb1EEES9_NS0_8NullTypeEjdLb0ESL_EEvT0_T1_T2_iT3_T4_T5__param_6];
	ld.param.u32 	%r589, [_ZN3cub18CUB_300001_SM_10006detail4scan16DeviceScanKernelINS2_10policy_hubIdddjN4cuda3std3__44plusIvEEE10Policy1000EN6thrust24THRUST_300001_SM_1000_NS6detail15normal_iteratorINSD_10device_ptrIdEEEESI_NS0_13ScanTileStateIdLb1EEES9_NS0_8NullTypeEjdLb0ESL_EEvT0_T1_T2_iT3_T4_T5__param_3];
	mov.u32 	%r289, %ctaid.x;
	add.s32 	%r290, %r589, %r289;
	mul.lo.s32 	%r291, %r290, 4576;
	sub.s32 	%r292, %r594, %r291;
	st.volatile.shared.u32 	[_ZZN3cub18CUB_300001_SM_10006detail4scan16DeviceScanKernelINS2_10policy_hubIdddjN4cuda3std3__44plusIvEEE10Policy1000EN6thrust24THRUST_300001_SM_1000_NS6detail15normal_iteratorINSD_10device_ptrIdEEEESI_NS0_13ScanTileStateIdLb1EEES9_NS0_8NullTypeEjdLb0ESL_EEvT0_T1_T2_iT3_T4_T5_E12temp_storage+36608], %r292;
$L__BB5_74:
	ld.param.u32 	%r590, [_ZN3cub18CUB_300001_SM_10006detail4scan16DeviceScanKernelINS2_10policy_hubIdddjN4cuda3std3__44plusIvEEE10Policy1000EN6thrust24THRUST_300001_SM_1000_NS6detail15normal_iteratorINSD_10device_ptrIdEEEESI_NS0_13ScanTileStateIdLb1EEES9_NS0_8NullTypeEjdLb0ESL_EEvT0_T1_T2_iT3_T4_T5__param_3];
	bar.sync 	0;
	ld.volatile.shared.u32 	%r55, [_ZZN3cub18CUB_300001_SM_10006detail4scan16DeviceScanKernelINS2_10policy_hubIdddjN4cuda3std3__44plusIvEEE10Policy1000EN6thrust24THRUST_300001_SM_1000_NS6detail15normal_iteratorINSD_10device_ptrIdEEEESI_NS0_13ScanTileStateIdLb1EEES9_NS0_8NullTypeEjdLb0ESL_EEvT0_T1_T2_iT3_T4_T5_E12temp_storage+36608];
	and.b32  	%r294, %r288, 992;
	mul.lo.s32 	%r295, %r294, 11;
	and.b32  	%r296, %r288, 31;
	or.b32  	%r297, %r295, %r296;
	cvt.u64.u32 	%rd98, %r297;
	mov.u32 	%r298, %ctaid.x;
	add.s32 	%r299, %r590, %r298;
	mul.lo.s32 	%r300, %r299, 4576;
	cvt.u64.u32 	%rd99, %r300;
	add.s64 	%rd100, %rd98, %rd99;
	setp.ge.s32 	%p73, %r297, %r55;
	shl.b64 	%rd101, %rd100, 3;
	add.s64 	%rd43, %rd3, %rd101;
	@%p73 bra 	$L__BB5_76;
	st.global.f64 	[%rd43], %fd71;
$L__BB5_76:
	add.s32 	%r306, %r297, 32;
	setp.ge.s32 	%p74, %r306, %r55;
	@%p74 bra 	$L__BB5_78;
	st.global.f64 	[%rd43+256], %fd72;
$L__BB5_78:
	add.s32 	%r312, %r297, 64;
	setp.ge.s32 	%p75, %r312, %r55;
	@%p75 bra 	$L__BB5_80;
	st.global.f64 	[%rd43+512], %fd73;
$L__BB5_80:
	add.s32 	%r318, %r297, 96;
	setp.ge.s32 	%p76, %r318, %r55;
	@%p76 bra 	$L__BB5_82;
	st.global.f64 	[%rd43+768], %fd74;
$L__BB5_82:
	add.s32 	%r324, %r297, 128;
	setp.ge.s32 	%p77, %r324, %r55;
	@%p77 bra 	$L__BB5_84;
	st.global.f64 	[%rd43+1024], %fd75;
$L__BB5_84:
	add.s32 	%r330, %r297, 160;
	setp.ge.s32 	%p78, %r330, %r55;
	@%p78 bra 	$L__BB5_86;
	st.global.f64 	[%rd43+1280], %fd76;
$L__BB5_86:
	add.s32 	%r336, %r297, 192;
	setp.ge.s32 	%p79, %r336, %r55;
	@%p79 bra 	$L__BB5_88;
	st.global.f64 	[%rd43+1536], %fd77;
$L__BB5_88:
	add.s32 	%r342, %r297, 224;
	setp.ge.s32 	%p80, %r342, %r55;
	@%p80 bra 	$L__BB5_90;
	st.global.f64 	[%rd43+1792], %fd78;
$L__BB5_90:
	add.s32 	%r348, %r297, 256;
	setp.ge.s32 	%p81, %r348, %r55;
	@%p81 bra 	$L__BB5_92;
	st.global.f64 	[%rd43+2048], %fd79;
$L__BB5_92:
	add.s32 	%r354, %r297, 288;
	setp.ge.s32 	%p82, %r354, %r55;
	@%p82 bra 	$L__BB5_94;
	st.global.f64 	[%rd43+2304], %fd80;
$L__BB5_94:
	add.s32 	%r360, %r297, 320;
	setp.ge.s32 	%p83, %r360, %r55;
	@%p83 bra 	$L__BB5_96;
	st.global.f64 	[%rd43+2560], %fd81;
$L__BB5_96:
	ret;

}
	// .globl	_ZN3cub18CUB_300001_SM_10006detail4scan16DeviceScanKernelINS2_10policy_hubIdddmN4cuda3std3__44plusIvEEE10Policy1000EN6thrust24THRUST_300001_SM_1000_NS6detail15normal_iteratorINSD_10device_ptrIdEEEESI_NS0_13ScanTileStateIdLb1EEES9_NS0_8NullTypeEmdLb0ESL_EEvT0_T1_T2_iT3_T4_T5_
.visible .entry _ZN3cub18CUB_300001_SM_10006detail4scan16DeviceScanKernelINS2_10policy_hubIdddmN4cuda3std3__44plusIvEEE10Policy1000EN6thrust24THRUST_300001_SM_1000_NS6detail15normal_iteratorINSD_10device_ptrIdEEEESI_NS0_13ScanTileStateIdLb1EEES9_NS0_8NullTypeEmdLb0ESL_EEvT0_T1_T2_iT3_T4_T5_(
	.param .align 8 .b8 _ZN3cub18CUB_300001_SM_10006detail4scan16DeviceScanKernelINS2_10policy_hubIdddmN4cuda3std3__44plusIvEEE10Policy1000EN6thrust24THRUST_300001_SM_1000_NS6detail15normal_iteratorINSD_10device_ptrIdEEEESI_NS0_13ScanTileStateIdLb1EEES9_NS0_8NullTypeEmdLb0ESL_EEvT0_T1_T2_iT3_T4_T5__param_0[8],
	.param .align 8 .b8 _ZN3cub18CUB_300001_SM_10006detail4scan16DeviceScanKernelINS2_10policy_hubIdddmN4cuda3std3__44plusIvEEE10Policy1000EN6thrust24THRUST_300001_SM_1000_NS6detail15normal_iteratorINSD_10device_ptrIdEEEESI_NS0_13ScanTileStateIdLb1EEES9_NS0_8NullTypeEmdLb0ESL_EEvT0_T1_T2_iT3_T4_T5__param_1[8],
	.param .align 8 .b8 _ZN3cub18CUB_300001_SM_10006detail4scan16DeviceScanKernelINS2_10policy_hubIdddmN4cuda3std3__44plusIvEEE10Policy1000EN6thrust24THRUST_300001_SM_1000_NS6detail15normal_iteratorINSD_10device_ptrIdEEEESI_NS0_13ScanTileStateIdLb1EEES9_NS0_8NullTypeEmdLb0ESL_EEvT0_T1_T2_iT3_T4_T5__param_2[8],
	.param .u32 _ZN3cub18CUB_300001_SM_10006detail4scan16DeviceScanKernelINS2_10policy_hubIdddmN4cuda3std3__44plusIvEEE10Policy1000EN6thrust24THRUST_300001_SM_1000_NS6detail15normal_iteratorINSD_10device_ptrIdEEEESI_NS0_13ScanTileStateIdLb1EEES9_NS0_8NullTypeEmdLb0ESL_EEvT0_T1_T2_iT3_T4_T5__param_3,
	.param .align 1 .b8 _ZN3cub18CUB_300001_SM_10006detail4scan16DeviceScanKernelINS2_10policy_hubIdddmN4cuda3std3__44plusIvEEE10Policy1000EN6thrust24THRUST_300001_SM_1000_NS6detail15normal_iteratorINSD_10device_ptrIdEEEESI_NS0_13ScanTileStateIdLb1EEES9_NS0_8NullTypeEmdLb0ESL_EEvT0_T1_T2_iT3_T4_T5__param_4[1],
	.param .align 1 .b8 _ZN3cub18CUB_300001_SM_10006detail4scan16DeviceScanKernelINS2_10policy_hubIdddmN4cuda3std3__44plusIvEEE10Policy1000EN6thrust24THRUST_300001_SM_1000_NS6detail15normal_iteratorINSD_10device_ptrIdEEEESI_NS0_13ScanTileStateIdLb1EEES9_NS0_8NullTypeEmdLb0ESL_EEvT0_T1_T2_iT3_T4_T5__param_5[1],
	.param .u64 _ZN3cub18CUB_300001_SM_10006detail4scan16DeviceScanKernelINS2_10policy_hubIdddmN4cuda3std3__44plusIvEEE10Policy1000EN6thrust24THRUST_300001_SM_1000_NS6detail15normal_iteratorINSD_10device_ptrIdEEEESI_NS0_13ScanTileStateIdLb1EEES9_NS0_8NullTypeEmdLb0ESL_EEvT0_T1_T2_iT3_T4_T5__param_6
)
.maxntid 224
{
	.reg .pred 	%p<126>;
	.reg .b32 	%r<517>;
	.reg .b64 	%rd<171>;
	.reg .b64 	%fd<383>;
	// demoted variable
	.shared .align 16 .b8 _ZZN3cub18CUB_300001_SM_10006detail4scan16DeviceScanKernelINS2_10policy_hubIdddmN4cuda3std3__44plusIvEEE10Policy1000EN6thrust24THRUST_300001_SM_1000_NS6detail15normal_iteratorINSD_10device_ptrIdEEEESI_NS0_13ScanTileStateIdLb1EEES9_NS0_8NullTypeEmdLb0ESL_EEvT0_T1_T2_iT3_T4_T5_E12temp_storage[21520];
	ld.param.u64 	%rd1, [_ZN3cub18CUB_300001_SM_10006detail4scan16DeviceScanKernelINS2_10policy_hubIdddmN4cuda3std3__44plusIvEEE10Policy1000EN6thrust24THRUST_300001_SM_1000_NS6detail15normal_iteratorINSD_10device_ptrIdEEEESI_NS0_13ScanTileStateIdLb1EEES9_NS0_8NullTypeEmdLb0ESL_EEvT0_T1_T2_iT3_T4_T5__param_2];
	ld.param.u64 	%rd48, [_ZN3cub18CUB_300001_SM_10006detail4scan16DeviceScanKernelINS2_10policy_hubIdddmN4cuda3std3__44plusIvEEE10Policy1000EN6thrust24THRUST_300001_SM_1000_NS6detail15normal_iteratorINSD_10device_ptrIdEEEESI_NS0_13ScanTileStateIdLb1EEES9_NS0_8NullTypeEmdLb0ESL_EEvT0_T1_T2_iT3_T4_T5__param_1];
	ld.param.u64 	%rd49, [_ZN3cub18CUB_300001_SM_10006detail4scan16DeviceScanKernelINS2_10policy_hubIdddmN4cuda3std3__44plusIvEEE10Policy1000EN6thrust24THRUST_300001_SM_1000_NS6detail15normal_iteratorINSD_10device_ptrIdEEEESI_NS0_13ScanTileStateIdLb1EEES9_NS0_8NullTypeEmdLb0ESL_EEvT0_T1_T2_iT3_T4_T5__param_0];
	ld.param.u32 	%r33, [_ZN3cub18CUB_300001_SM_10006detail4scan16DeviceScanKernelINS2_10policy_hubIdddmN4cuda3std3__44plusIvEEE10Policy1000EN6thrust24THRUST_300001_SM_1000_NS6detail15normal_iteratorINSD_10device_ptrIdEEEESI_NS0_13ScanTileStateIdLb1EEES9_NS0_8NullTypeEmdLb0ESL_EEvT0_T1_T2_iT3_T4_T5__param_3];
	ld.param.u64 	%rd50, [_ZN3cub18CUB_300001_SM_10006detail4scan16DeviceScanKernelINS2_10policy_hubIdddmN4cuda3std3__44plusIvEEE10Policy1000EN6thrust24THRUST_300001_SM_1000_NS6detail15normal_iteratorINSD_10device_ptrIdEEEESI_NS0_13ScanTileStateIdLb1EEES9_NS0_8NullTypeEmdLb0ESL_EEvT0_T1_T2_iT3_T4_T5__param_6];
	cvta.to.global.u64 	%rd2, %rd49;
	cvta.to.global.u64 	%rd3, %rd48;
	mov.u32 	%r34, %ctaid.x;
	add.s32 	%r1, %r33, %r34;
	mul.wide.s32 	%rd4, %r1, 2688;
	sub.s64 	%rd5, %rd50, %rd4;
	setp.lt.u64 	%p1, %rd5, 2689;
	@%p1 bra 	$L__BB6_37;
	mov.u32 	%r2, %tid.x;
	and.b32  	%r318, %r2, 31;
	and.b32  	%r319, %r2, 992;
	mul.lo.s32 	%r320, %r319, 12;
	or.b32  	%r321, %r320, %r318;
	cvt.u64.u32 	%rd106, %r321;
	add.s64 	%rd6, %rd4, %rd106;
	shl.b64 	%rd107, %rd6, 3;
	add.s64 	%rd108, %rd2, %rd107;
	ld.global.f64 	%fd215, [%rd108];
	ld.global.f64 	%fd216, [%rd108+256];
	ld.global.f64 	%fd217, [%rd108+512];
	ld.global.f64 	%fd218, [%rd108+768];
	ld.global.f64 	%fd219, [%rd108+1024];
	ld.global.f64 	%fd220, [%rd108+1280];
	ld.global.f64 	%fd221, [%rd108+1536];
	ld.global.f64 	%fd222, [%rd108+1792];
	ld.global.f64 	%fd223, [%rd108+2048];
	ld.global.f64 	%fd224, [%rd108+2304];
	ld.global.f64 	%fd225, [%rd108+2560];
	ld.global.f64 	%fd226, [%rd108+2816];
	// begin inline asm
	mov.u32 %r317, %laneid;
	// end inline asm
	shr.u32 	%r4, %r2, 5;
	mad.lo.s32 	%r322, %r4, 384, %r317;
	shl.b32 	%r323, %r322, 3;
	mov.u32 	%r324, _ZZN3cub18CUB_300001_SM_10006detail4scan16DeviceScanKernelINS2_10policy_hubIdddmN4cuda3std3__44plusIvEEE10Policy1000EN6thrust24THRUST_300001_SM_1000_NS6detail15normal_iteratorINSD_10device_ptrIdEEEESI_NS0_13ScanTileStateIdLb1EEES9_NS0_8NullTypeEmdLb0ESL_EEvT0_T1_T2_iT3_T4_T5_E12temp_storage;
	add.s32 	%r5, %r324, %r323;
	st.shared.f64 	[%r5], %fd215;
	st.shared.f64 	[%r5+256], %fd216;
	st.shared.f64 	[%r5+512], %fd217;
	st.shared.f64 	[%r5+768], %fd218;
	st.shared.f64 	[%r5+1024], %fd219;
	st.shared.f64 	[%r5+1280], %fd220;
	st.shared.f64 	[%r5+1536], %fd221;
	st.shared.f64 	[%r5+1792], %fd222;
	st.shared.f64 	[%r5+2048], %fd223;
	st.shared.f64 	[%r5+2304], %fd224;
	st.shared.f64 	[%r5+2560], %fd225;
	st.shared.f64 	[%r5+2816], %fd226;
	bar.warp.sync 	-1;
	mad.lo.s32 	%r6, %r317, 88, %r5;
	ld.shared.v2.f64 	{%fd1, %fd2}, [%r6];
	ld.shared.v2.f64 	{%fd3, %fd4}, [%r6+16];
	ld.shared.v2.f64 	{%fd5, %fd6}, [%r6+32];
	ld.shared.v2.f64 	{%fd7, %fd8}, [%r6+48];
	ld.shared.v2.f64 	{%fd9, %fd10}, [%r6+64];
	ld.shared.v2.f64 	{%fd11, %fd12}, [%r6+80];
	bar.sync 	0;
	setp.ne.s32 	%p77, %r1, 0;
	@%p77 bra 	$L__BB6_6;
	add.f64 	%fd309, %fd1, %fd2;
	add.f64 	%fd310, %fd309, %fd3;
	add.f64 	%fd311, %fd310, %fd4;
	add.f64 	%fd312, %fd311, %fd5;
	add.f64 	%fd313, %fd312, %fd6;
	add.f64 	%fd314, %fd313, %fd7;
	add.f64 	%fd315, %fd314, %fd8;
	add.f64 	%fd316, %fd315, %fd9;
	add.f64 	%fd317, %fd316, %fd10;
	add.f64 	%fd318, %fd317, %fd11;
	add.f64 	%fd300, %fd318, %fd12;
	mov.b32 	%r506, 1;
	mov.b32 	%r507, 0;
	mov.b32 	%r508, -1;
	// begin inline asm
	{  .reg .u32 lo;  .reg .u32 hi;  .reg .pred p;  .reg .f64 r0;  mov.b64 %fd299, %fd300;  mov.b64 {lo, hi}, %fd300;  shfl.sync.up.b32 lo|p, lo, %r506, %r507, %r508;  shfl.sync.up.b32 hi|p, hi, %r506, %r507, %r508;  mov.b64 r0, {lo, hi};  @p add.f64 %fd299, %fd299, r0;}
	// end inline asm
	mov.b32 	%r487, 2;
	// begin inline asm
	{  .reg .u32 lo;  .reg .u32 hi;  .reg .pred p;  .reg .f64 r0;  mov.b64 %fd301, %fd299;  mov.b64 {lo, hi}, %fd299;  shfl.sync.up.b32 lo|p, lo, %r487, %r507, %r508;  shfl.sync.up.b32 hi|p, hi, %r487, %r507, %r508;  mov.b64 r0, {lo, hi};  @p add.f64 %fd301, %fd301, r0;}
	// end inline asm
	mov.b32 	%r490, 4;
	// begin inline asm
	{  .reg .u32 lo;  .reg .u32 hi;  .reg .pred p;  .reg .f64 r0;  mov.b64 %fd303, %fd301;  mov.b64 {lo, hi}, %fd301;  shfl.sync.up.b32 lo|p, lo, %r490, %r507, %r508;  shfl.sync.up.b32 hi|p, hi, %r490, %r507, %r508;  mov.b64 r0, {lo, hi};  @p add.f64 %fd303, %fd303, r0;}
	// end inline asm
	mov.b32 	%r493, 8;
	// begin inline asm
	{  .reg .u32 lo;  .reg .u32 hi;  .reg .pred p;  .reg .f64 r0;  mov.b64 %fd305, %fd303;  mov.b64 {lo, hi}, %fd303;  shfl.sync.up.b32 lo|p, lo, %r493, %r507, %r508;  shfl.sync.up.b32 hi|p, hi, %r493, %r507, %r508;  mov.b64 r0, {lo, hi};  @p add.f64 %fd305, %fd305, r0;}
	// end inline asm
	mov.b32 	%r496, 16;
	// begin inline asm
	{  .reg .u32 lo;  .reg .u32 hi;  .reg .pred p;  .reg .f64 r0;  mov.b64 %fd307, %fd305;  mov.b64 {lo, hi}, %fd305;  shfl.sync.up.b32 lo|p, lo, %r496, %r507, %r508;  shfl.sync.up.b32 hi|p, hi, %r496, %r507, %r508;  mov.b64 r0, {lo, hi};  @p add.f64 %fd307, %fd307, r0;}
	// end inline asm
	mov.b64 	%rd154, %fd307;
	mov.b64 	{%r500, %r505}, %rd154;
	// begin inline asm
	shfl.sync.up.b32 %r499, %r500, %r506, %r507, %r508;
	// end inline asm
	// begin inline asm
	shfl.sync.up.b32 %r504, %r505, %r506, %r507, %r508;
	// end inline asm
	setp.ne.s32 	%p117, %r317, 31;
	@%p117 bra 	$L__BB6_4;
	shl.b32 	%r509, %r4, 3;
	add.s32 	%r511, %r324, %r509;
	st.shared.f64 	[%r511+32], %fd307;
$L__BB6_4:
	mov.b64 	%rd155, {%r499, %r504};
	mov.b64 	%fd319, %rd155;
	bar.sync 	0;
	ld.shared.v2.f64 	{%fd320, %fd321}, [_ZZN3cub18CUB_300001_SM_10006detail4scan16DeviceScanKernelINS2_10policy_hubIdddmN4cuda3std3__44plusIvEEE10Policy1000EN6thrust24THRUST_300001_SM_1000_NS6detail15normal_iteratorINSD_10device_ptrIdEEEESI_NS0_13ScanTileStateIdLb1EEES9_NS0_8NullTypeEmdLb0ESL_EEvT0_T1_T2_iT3_T4_T5_E12temp_storage+32];
	add.f64 	%fd322, %fd320, %fd321;
	setp.eq.s32 	%p118, %r4, 2;
	selp.f64 	%fd323, %fd322, %fd320, %p118;
	ld.shared.v2.f64 	{%fd324, %fd325}, [_ZZN3cub18CUB_300001_SM_10006detail4scan16DeviceScanKernelINS2_10policy_hubIdddmN4cuda3std3__44plusIvEEE10Policy1000EN6thrust24THRUST_300001_SM_1000_NS6detail15normal_iteratorINSD_10device_ptrIdEEEESI_NS0_13ScanTileStateIdLb1EEES9_NS0_8NullTypeEmdLb0ESL_EEvT0_T1_T2_iT3_T4_T5_E12temp_storage+48];
	add.f64 	%fd326, %fd322, %fd324;
	setp.eq.s32 	%p119, %r4, 3;
	selp.f64 	%fd327, %fd326, %fd323, %p119;
	add.f64 	%fd328, %fd326, %fd325;
	setp.eq.s32 	%p120, %r4, 4;
	selp.f64 	%fd329, %fd328, %fd327, %p120;
	ld.shared.v2.f64 	{%fd330, %fd331}, [_ZZN3cub18CUB_300001_SM_10006detail4scan16DeviceScanKernelINS2_10policy_hubIdddmN4cuda3std3__44plusIvEEE10Policy1000EN6thrust24THRUST_300001_SM_1000_NS6detail15normal_iteratorINSD_10device_ptrIdEEEESI_NS0_13ScanTileStateIdLb1EEES9_NS0_8NullTypeEmdLb0ESL_EEvT0_T1_T2_iT3_T4_T5_E12temp_storage+64];
	add.f64 	%fd332, %fd328, %fd330;
	setp.eq.s32 	%p121, %r4, 5;
	selp.f64 	%fd333, %fd332, %fd329, %p121;
	add.f64 	%fd14, %fd332, %fd331;
	setp.eq.s32 	%p122, %r4, 6;
	selp.f64 	%fd334, %fd14, %fd333, %p122;
	setp.lt.u32 	%p123, %r2, 32;
	add.f64 	%fd335, %fd334, %fd319;
	setp.eq.s32 	%p124, %r317, 0;
	selp.f64 	%fd336, %fd334, %fd335, %p124;
	selp.f64 	%fd337, %fd319, %fd336, %p123;
	setp.ne.s32 	%p125, %r2, 0;
	add.f64 	%fd366, %fd1, %fd337;
	@%p125 bra 	$L__BB6_36;
	ld.shared.f64 	%fd338, [_ZZN3cub18CUB_300001_SM_10006detail4scan16DeviceScanKernelINS2_10policy_hubIdddmN4cuda3std3__44plusIvEEE10Policy1000EN6thrust24THRUST_300001_SM_1000_NS6detail15normal_iteratorINSD_10device_ptrIdEEEESI_NS0_13ScanTileStateIdLb1EEES9_NS0_8NullTypeEmdLb0ESL_EEvT0_T1_T2_iT3_T4_T5_E12temp_storage+80];
	add.f64 	%fd339, %fd14, %fd338;
	mov.b64 	%rd158, %fd339;
	add.s64 	%rd156, %rd1, 512;
	mov.b64 	%rd157, 101;
	// begin inline asm
	st.relaxed.gpu.v2.u64 [%rd156], {%rd157, %rd158};
	// end inline asm
	mov.f64 	%fd366, %fd1;
	bra.uni 	$L__BB6_36;
$L__BB6_6:
	add.f64 	%fd237, %fd1, %fd2;
	add.f64 	%fd238, %fd237, %fd3;
	add.f64 	%fd239, %fd238, %fd4;
	add.f64 	%fd240, %fd239, %fd5;
	add.f64 	%fd241, %fd240, %fd6;
	add.f64 	%fd242, %fd241, %fd7;
	add.f64 	%fd243, %fd242, %fd8;
	add.f64 	%fd244, %fd243, %fd9;
	add.f64 	%fd245, %fd244, %fd10;
	add.f64 	%fd246, %fd245, %fd11;
	add.f64 	%fd228, %fd246, %fd12;
	mov.b32 	%r347, 1;
	mov.b32 	%r348, 0;
	mov.b32 	%r349, -1;
	// begin inline asm
	{  .reg .u32 lo;  .reg .u32 hi;  .reg .pred p;  .reg .f64 r0;  mov.b64 %fd227, %fd228;  mov.b64 {lo, hi}, %fd228;  shfl.sync.up.b32 lo|p, lo, %r347, %r348, %r349;  shfl.sync.up.b32 hi|p, hi, %r347, %r348, %r349;  mov.b64 r0, {lo, hi};  @p add.f64 %fd227, %fd227, r0;}
	// end inline asm
	mov.b32 	%r328, 2;
	// begin inline asm
	{  .reg .u32 lo;  .reg .u32 hi;  .reg .pred p;  .reg .f64 r0;  mov.b64 %fd229, %fd227;  mov.b64 {lo, hi}, %fd227;  shfl.sync.up.b32 lo|p, lo, %r328, %r348, %r349;  shfl.sync.up.b32 hi|p, hi, %r328, %r348, %r349;  mov.b64 r0, {lo, hi};  @p add.f64 %fd229, %fd229, r0;}
	// end inline asm
	mov.b32 	%r331, 4;
	// begin inline asm
	{  .reg .u32 lo;  .reg .u32 hi;  .reg .pred p;  .reg .f64 r0;  mov.b64 %fd231, %fd229;  mov.b64 {lo, hi}, %fd229;  shfl.sync.up.b32 lo|p, lo, %r331, %r348, %r349;  shfl.sync.up.b32 hi|p, hi, %r331, %r348, %r349;  mov.b64 r0, {lo, hi};  @p add.f64 %fd231, %fd231, r0;}
	// end inline asm
	mov.b32 	%r334, 8;
	// begin inline asm
	{  .reg .u32 lo;  .reg .u32 hi;  .reg .pred p;  .reg .f64 r0;  mov.b64 %fd233, %fd231;  mov.b64 {lo, hi}, %fd231;  shfl.sync.up.b32 lo|p, lo, %r334, %r348, %r349;  shfl.sync.up.b32 hi|p, hi, %r334, %r348, %r349;  mov.b64 r0, {lo, hi};  @p add.f64 %fd233, %fd233, r0;}
	// end inline asm
	mov.b32 	%r337, 16;
	// begin inline asm
	{  .reg .u32 lo;  .reg .u32 hi;  .reg .pred p;  .reg .f64 r0;  mov.b64 %fd235, %fd233;  mov.b64 {lo, hi}, %fd233;  shfl.sync.up.b32 lo|p, lo, %r337, %r348, %r349;  shfl.sync.up.b32 hi|p, hi, %r337, %r348, %r349;  mov.b64 r0, {lo, hi};  @p add.f64 %fd235, %fd235, r0;}
	// end inline asm
	mov.b64 	%rd109, %fd235;
	mov.b64 	{%r341, %r346}, %rd109;
	// begin inline asm
	shfl.sync.up.b32 %r340, %r341, %r347, %r348, %r349;
	// end inline asm
	// begin inline asm
	shfl.sync.up.b32 %r345, %r346, %r347, %r348, %r349;
	// end inline asm
	setp.ne.s32 	%p78, %r317, 31;
	@%p78 bra 	$L__BB6_8;
	shl.b32 	%r350, %r4, 3;
	add.s32 	%r352, %r324, %r350;
	st.shared.f64 	[%r352+32], %fd235;
$L__BB6_8:
	mov.b64 	%rd110, {%r340, %r345};
	mov.b64 	%fd247, %rd110;
	bar.sync 	0;
	ld.shared.v2.f64 	{%fd248, %fd249}, [_ZZN3cub18CUB_300001_SM_10006detail4scan16DeviceScanKernelINS2_10policy_hubIdddmN4cuda3std3__44plusIvEEE10Policy1000EN6thrust24THRUST_300001_SM_1000_NS6detail15normal_iteratorINSD_10device_ptrIdEEEESI_NS0_13ScanTileStateIdLb1EEES9_NS0_8NullTypeEmdLb0ESL_EEvT0_T1_T2_iT3_T4_T5_E12temp_storage+32];
	add.f64 	%fd250, %fd248, %fd249;
	setp.eq.s32 	%p79, %r4, 2;
	selp.f64 	%fd251, %fd250, %fd248, %p79;
	ld.shared.v2.f64 	{%fd252, %fd253}, [_ZZN3cub18CUB_300001_SM_10006detail4scan16DeviceScanKernelINS2_10policy_hubIdddmN4cuda3std3__44plusIvEEE10Policy1000EN6thrust24THRUST_300001_SM_1000_NS6detail15normal_iteratorINSD_10device_ptrIdEEEESI_NS0_13ScanTileStateIdLb1EEES9_NS0_8NullTypeEmdLb0ESL_EEvT0_T1_T2_iT3_T4_T5_E12temp_storage+48];
	add.f64 	%fd254, %fd250, %fd252;
	setp.eq.s32 	%p80, %r4, 3;
	selp.f64 	%fd255, %fd254, %fd251, %p80;
	add.f64 	%fd256, %fd254, %fd253;
	setp.eq.s32 	%p81, %r4, 4;
	selp.f64 	%fd257, %fd256, %fd255, %p81;
	ld.shared.v2.f64 	{%fd258, %fd259}, [_ZZN3cub18CUB_300001_SM_10006detail4scan16DeviceScanKernelINS2_10policy_hubIdddmN4cuda3std3__44plusIvEEE10Policy1000EN6thrust24THRUST_300001_SM_1000_NS6detail15normal_iteratorINSD_10device_ptrIdEEEESI_NS0_13ScanTileStateIdLb1EEES9_NS0_8NullTypeEmdLb0ESL_EEvT0_T1_T2_iT3_T4_T5_E12temp_storage+64];
	add.f64 	%fd260, %fd256, %fd258;
	setp.eq.s32 	%p82, %r4, 5;
	selp.f64 	%fd261, %fd260, %fd257, %p82;
	add.f64 	%fd262, %fd260, %fd259;
	setp.eq.s32 	%p83, %r4, 6;
	selp.f64 	%fd263, %fd262, %fd261, %p83;
	ld.shared.f64 	%fd264, [_ZZN3cub18CUB_300001_SM_10006detail4scan16DeviceScanKernelINS2_10policy_hubIdddmN4cuda3std3__44plusIvEEE10Policy1000EN6thrust24THRUST_300001_SM_1000_NS6detail15normal_iteratorINSD_10device_ptrIdEEEESI_NS0_13ScanTileStateIdLb1EEES9_NS0_8NullTypeEmdLb0ESL_EEvT0_T1_T2_iT3_T4_T5_E12temp_storage+80];
	add.f64 	%fd17, %fd262, %fd264;
	setp.gt.u32 	%p84, %r2, 31;
	setp.lt.u32 	%p85, %r2, 32;
	add.f64 	%fd265, %fd263, %fd247;
	setp.eq.s32 	%p86, %r317, 0;
	selp.f64 	%fd364, %fd263, %fd265, %p86;
	selp.f64 	%fd19, %fd247, %fd364, %p85;
	@%p84 bra 	$L__BB6_33;
	setp.ne.s32 	%p87, %r2, 0;
	mul.wide.s32 	%rd111, %r1, 16;
	add.s64 	%rd7, %rd1, %rd111;
	@%p87 bra 	$L__BB6_11;
	st.shared.f64 	[_ZZN3cub18CUB_300001_SM_10006detail4scan16DeviceScanKernelINS2_10policy_hubIdddmN4cuda3std3__44plusIvEEE10Policy1000EN6thrust24THRUST_300001_SM_1000_NS6detail15normal_iteratorINSD_10device_ptrIdEEEESI_NS0_13ScanTileStateIdLb1EEES9_NS0_8NullTypeEmdLb0ESL_EEvT0_T1_T2_iT3_T4_T5_E12temp_storage+24], %fd17;
	mov.b64 	%rd114, %fd17;
	add.s64 	%rd112, %rd7, 512;
	mov.b64 	%rd113, 100;
	// begin inline asm
	st.relaxed.gpu.v2.u64 [%rd112], {%rd113, %rd114};
	// end inline asm
$L__BB6_11:
	not.b32 	%r353, %r2;
	add.s32 	%r515, %r1, %r353;
	mov.u32 	%r12, %nctaid.x;
	setp.gt.u32 	%p88, %r12, 499;
	@%p88 bra 	$L__BB6_13;
	membar.cta;
	bra.uni 	$L__BB6_14;
$L__BB6_13:
	mov.b32 	%r354, 1215;
	// begin inline asm
	nanosleep.u32 %r354;
	// end inline asm
$L__BB6_14:
	mul.wide.s32 	%rd118, %r515, 16;
	add.s64 	%rd119, %rd1, %rd118;
	add.s64 	%rd117, %rd119, 512;
	// begin inline asm
	ld.relaxed.gpu.v2.u64 {%rd164, %rd162}, [%rd117];
	// end inline asm
$L__BB6_15:
	setp.eq.s64 	%p89, %rd164, 99;
	mov.b32 	%r355, -1;
	vote.sync.any.pred 	%p90, %p89, %r355;
	not.pred 	%p91, %p90;
	@%p91 bra 	$L__BB6_20;
	@%p88 bra 	$L__BB6_18;
	membar.cta;
	bra.uni 	$L__BB6_19;
$L__BB6_18:
	mov.b32 	%r483, 576;
	// begin inline asm
	nanosleep.u32 %r483;
	// end inline asm
$L__BB6_19:
	// begin inline asm
	ld.relaxed.gpu.v2.u64 {%rd164, %rd162}, [%rd117];
	// end inline asm
	bra.uni 	$L__BB6_15;
$L__BB6_20:
	mov.b64 	%fd266, %rd162;
	mov.b64 	{%r359, %r364}, %rd162;
	setp.eq.s64 	%p92, %rd164, 101;
	mov.b32 	%r407, -1;
	vote.sync.ballot.b32 	%r408, %p92, %r407;
	// begin inline asm
	mov.u32 %r357, %lanemask_ge;
	// end inline asm
	and.b32  	%r409, %r408, %r357;
	or.b32  	%r410, %r409, -2147483648;
	add.s32 	%r411, %r410, -1;
	not.b32 	%r412, %r410;
	and.b32  	%r413, %r412, %r411;
	popc.b32 	%r361, %r413;
	mov.b32 	%r365, 1;
	// begin inline asm
	shfl.sync.down.b32 %r358, %r359, %r365, %r361, %r407;
	// end inline asm
	// begin inline asm
	shfl.sync.down.b32 %r363, %r364, %r365, %r361, %r407;
	// end inline asm
	mov.b64 	%rd120, {%r358, %r363};
	mov.b64 	%fd267, %rd120;
	setp.lt.s32 	%p94, %r317, %r361;
	add.f64 	%fd268, %fd266, %fd267;
	selp.f64 	%fd269, %fd268, %fd266, %p94;
	mov.b64 	%rd121, %fd269;
	mov.b64 	{%r369, %r374}, %rd121;
	mov.b32 	%r375, 2;
	// begin inline asm
	shfl.sync.down.b32 %r368, %r369, %r375, %r361, %r407;
	// end inline asm
	// begin inline asm
	shfl.sync.down.b32 %r373, %r374, %r375, %r361, %r407;
	// end inline asm
	mov.b64 	%rd122, {%r368, %r373};
	mov.b64 	%fd270, %rd122;
	add.s32 	%r414, %r317, 2;
	setp.gt.s32 	%p95, %r414, %r361;
	add.f64 	%fd271, %fd269, %fd270;
	selp.f64 	%fd272, %fd269, %fd271, %p95;
	mov.b64 	%rd123, %fd272;
	mov.b64 	{%r379, %r384}, %rd123;
	mov.b32 	%r385, 4;
	// begin inline asm
	shfl.sync.down.b32 %r378, %r379, %r385, %r361, %r407;
	// end inline asm
	// begin inline asm
	shfl.sync.down.b32 %r383, %r384, %r385, %r361, %r407;
	// end inline asm
	mov.b64 	%rd124, {%r378, %r383};
	mov.b64 	%fd273, %rd124;
	add.s32 	%r415, %r317, 4;
	setp.gt.s32 	%p96, %r415, %r361;
	add.f64 	%fd274, %fd272, %fd273;
	selp.f64 	%fd275, %fd272, %fd274, %p96;
	mov.b64 	%rd125, %fd275;
	mov.b64 	{%r389, %r394}, %rd125;
	mov.b32 	%r395, 8;
	// begin inline asm
	shfl.sync.down.b32 %r388, %r389, %r395, %r361, %r407;
	// end inline asm
	// begin inline asm
	shfl.sync.down.b32 %r393, %r394, %r395, %r361, %r407;
	// end inline asm
	mov.b64 	%rd126, {%r388, %r393};
	mov.b64 	%fd276, %rd126;
	add.s32 	%r416, %r317, 8;
	setp.gt.s32 	%p97, %r416, %r361;
	add.f64 	%fd277, %fd275, %fd276;
	selp.f64 	%fd278, %fd275, %fd277, %p97;
	mov.b64 	%rd127, %fd278;
	mov.b64 	{%r399, %r404}, %rd127;
	mov.b32 	%r405, 16;
	// begin inline asm
	shfl.sync.down.b32 %r398, %r399, %r405, %r361, %r407;
	// end inline asm
	// begin inline asm
	shfl.sync.down.b32 %r403, %r404, %r405, %r361, %r407;
	// end inline asm
	mov.b64 	%rd128, {%r398, %r403};
	mov.b64 	%fd279, %rd128;
	add.s32 	%r417, %r317, 16;
	setp.gt.s32 	%p98, %r417, %r361;
	add.f64 	%fd280, %fd278, %fd279;
	selp.f64 	%fd363, %fd278, %fd280, %p98;
	add.s64 	%rd17, %rd1, 512;
$L__BB6_21:
	setp.ne.s64 	%p99, %rd164, 101;
	mov.b32 	%r418, -1;
	vote.sync.all.pred 	%p100, %p99, %r418;
	not.pred 	%p101, %p100;
	@%p101 bra 	$L__BB6_29;
	mul.wide.s32 	%rd135, %r515, 16;
	add.s64 	%rd136, %rd17, %rd135;
	add.s64 	%rd134, %rd136, -512;
	// begin inline asm
	ld.relaxed.gpu.v2.u64 {%rd164, %rd165}, [%rd134];
	// end inline asm
$L__BB6_23:
	setp.eq.s64 	%p105, %rd164, 99;
	mov.b32 	%r420, -1;
	vote.sync.any.pred 	%p106, %p105, %r420;
	not.pred 	%p107, %p106;
	@%p107 bra 	$L__BB6_28;
	@%p88 bra 	$L__BB6_26;
	membar.cta;
	bra.uni 	$L__BB6_27;
$L__BB6_26:
	mov.b32 	%r482, 576;
	// begin inline asm
	nanosleep.u32 %r482;
	// end inline asm
$L__BB6_27:
	mul.wide.s32 	%rd149, %r515, 16;
	add.s64 	%rd150, %rd17, %rd149;
	add.s64 	%rd148, %rd150, -512;
	// begin inline asm
	ld.relaxed.gpu.v2.u64 {%rd164, %rd165}, [%rd148];
	// end inline asm
	bra.uni 	$L__BB6_23;
$L__BB6_28:
	mov.b64 	%fd283, %rd165;
	mov.b64 	{%r423, %r428}, %rd165;
	setp.eq.s64 	%p108, %rd164, 101;
	mov.b32 	%r471, -1;
	vote.sync.ballot.b32 	%r472, %p108, %r471;
	and.b32  	%r473, %r472, %r357;
	or.b32  	%r474, %r473, -2147483648;
	add.s32 	%r475, %r474, -1;
	not.b32 	%r476, %r474;
	and.b32  	%r477, %r476, %r475;
	popc.b32 	%r425, %r477;
	mov.b32 	%r429, 1;
	// begin inline asm
	shfl.sync.down.b32 %r422, %r423, %r429, %r425, %r471;
	// end inline asm
	// begin inline asm
	shfl.sync.down.b32 %r427, %r428, %r429, %r425, %r471;
	// end inline asm
	mov.b64 	%rd137, {%r422, %r427};
	mov.b64 	%fd284, %rd137;
	setp.lt.s32 	%p110, %r317, %r425;
	add.f64 	%fd285, %fd283, %fd284;
	selp.f64 	%fd286, %fd285, %fd283, %p110;
	mov.b64 	%rd138, %fd286;
	mov.b64 	{%r433, %r438}, %rd138;
	mov.b32 	%r439, 2;
	// begin inline asm
	shfl.sync.down.b32 %r432, %r433, %r439, %r425, %r471;
	// end inline asm
	// begin inline asm
	shfl.sync.down.b32 %r437, %r438, %r439, %r425, %r471;
	// end inline asm
	mov.b64 	%rd139, {%r432, %r437};
	mov.b64 	%fd287, %rd139;
	add.s32 	%r478, %r317, 2;
	setp.gt.s32 	%p111, %r478, %r425;
	add.f64 	%fd288, %fd286, %fd287;
	selp.f64 	%fd289, %fd286, %fd288, %p111;
	mov.b64 	%rd140, %fd289;
	mov.b64 	{%r443, %r448}, %rd140;
	mov.b32 	%r449, 4;
	// begin inline asm
	shfl.sync.down.b32 %r442, %r443, %r449, %r425, %r471;
	// end inline asm
	// begin inline asm
	shfl.sync.down.b32 %r447, %r448, %r449, %r425, %r471;
	// end inline asm
	mov.b64 	%rd141, {%r442, %r447};
	mov.b64 	%fd290, %rd141;
	add.s32 	%r479, %r317, 4;
	setp.gt.s32 	%p112, %r479, %r425;
	add.f64 	%fd291, %fd289, %fd290;
	selp.f64 	%fd292, %fd289, %fd291, %p112;
	mov.b64 	%rd142, %fd292;
	mov.b64 	{%r453, %r458}, %rd142;
	mov.b32 	%r459, 8;
	// begin inline asm
	shfl.sync.down.b32 %r452, %r453, %r459, %r425, %r471;
	// end inline asm
	// begin inline asm
	shfl.sync.down.b32 %r457, %r458, %r459, %r425, %r471;
	// end inline asm
	mov.b64 	%rd143, {%r452, %r457};
	mov.b64 	%fd293, %rd143;
	add.s32 	%r480, %r317, 8;
	setp.gt.s32 	%p113, %r480, %r425;
	add.f64 	%fd294, %fd292, %fd293;
	selp.f64 	%fd295, %fd292, %fd294, %p113;
	mov.b64 	%rd144, %fd295;
	mov.b64 	{%r463, %r468}, %rd144;
	mov.b32 	%r469, 16;
	// begin inline asm
	shfl.sync.down.b32 %r462, %r463, %r469, %r425, %r471;
	// end inline asm
	// begin inline asm
	shfl.sync.down.b32 %r467, %r468, %r469, %r425, %r471;
	// end inline asm
	mov.b64 	%rd145, {%r462, %r467};
	mov.b64 	%fd296, %rd145;
	add.s32 	%r481, %r317, 16;
	setp.gt.s32 	%p114, %r481, %r425;
	add.f64 	%fd297, %fd295, %fd296;
	selp.f64 	%fd298, %fd295, %fd297, %p114;
	add.f64 	%fd363, %fd363, %fd298;
	add.s32 	%r515, %r515, -32;
	bra.uni 	$L__BB6_21;
$L__BB6_29:
	@%p87 bra 	$L__BB6_31;
	add.f64 	%fd281, %fd17, %fd363;
	mov.b64 	%rd131, %fd281;
	add.s64 	%rd129, %rd7, 512;
	mov.b64 	%rd130, 101;
	// begin inline asm
	st.relaxed.gpu.v2.u64 [%rd129], {%rd130, %rd131};
	// end inline asm
	st.shared.f64 	[_ZZN3cub18CUB_300001_SM_10006detail4scan16DeviceScanKernelINS2_10policy_hubIdddmN4cuda3std3__44plusIvEEE10Policy1000EN6thrust24THRUST_300001_SM_1000_NS6detail15normal_iteratorINSD_10device_ptrIdEEEESI_NS0_13ScanTileStateIdLb1EEES9_NS0_8NullTypeEmdLb0ESL_EEvT0_T1_T2_iT3_T4_T5_E12temp_storage+8], %fd363;
	st.shared.f64 	[_ZZN3cub18CUB_300001_SM_10006detail4scan16DeviceScanKernelINS2_10policy_hubIdddmN4cuda3std3__44plusIvEEE10Policy1000EN6thrust24THRUST_300001_SM_1000_NS6detail15normal_iteratorINSD_10device_ptrIdEEEESI_NS0_13ScanTileStateIdLb1EEES9_NS0_8NullTypeEmdLb0ESL_EEvT0_T1_T2_iT3_T4_T5_E12temp_storage+16], %fd281;
$L__BB6_31:
	setp.ne.s32 	%p103, %r317, 0;
	mov.f64 	%fd364, %fd19;
	@%p103 bra 	$L__BB6_33;
	st.shared.f64 	[_ZZN3cub18CUB_300001_SM_10006detail4scan16DeviceScanKernelINS2_10policy_hubIdddmN4cuda3std3__44plusIvEEE10Policy1000EN6thrust24THRUST_300001_SM_1000_NS6detail15normal_iteratorINSD_10device_ptrIdEEEESI_NS0_13ScanTileStateIdLb1EEES9_NS0_8NullTypeEmdLb0ESL_EEvT0_T1_T2_iT3_T4_T5_E12temp_storage+96], %fd363;
	mov.f64 	%fd364, %fd363;
$L__BB6_33:
	bar.sync 	0;
	setp.eq.s32 	%p104, %r2, 0;
	@%p104 bra 	$L__BB6_35;
	ld.shared.f64 	%fd282, [_ZZN3cub18CUB_300001_SM_10006detail4scan16DeviceScanKernelINS2_10policy_hubIdddmN4cuda3std3__44plusIvEEE10Policy1000EN6thrust24THRUST_300001_SM_1000_NS6detail15normal_iteratorINSD_10device_ptrIdEEEESI_NS0_13ScanTileStateIdLb1EEES9_NS0_8NullTypeEmdLb0ESL_EEvT0_T1_T2_iT3_T4_T5_E12temp_storage+96];
	add.f64 	%fd364, %fd364, %fd282;
$L__BB6_35:
	add.f64 	%fd366, %fd364, %fd1;
$L__BB6_36:
	add.f64 	%fd340, %fd366, %fd2;
	add.f64 	%fd341, %fd340, %fd3;
	add.f64 	%fd342, %fd341, %fd4;
	add.f64 	%fd343, %fd342, %fd5;
	add.f64 	%fd344, %fd343, %fd6;
	add.f64 	%fd345, %fd344, %fd7;
	add.f64 	%fd346, %fd345, %fd8;
	add.f64 	%fd347, %fd346, %fd9;
	add.f64 	%fd348, %fd347, %fd10;
	add.f64 	%fd349, %fd348, %fd11;
	add.f64 	%fd350, %fd349, %fd12;
	bar.sync 	0;
	st.shared.v2.f64 	[%r6], {%fd366, %fd340};
	st.shared.v2.f64 	[%r6+16], {%fd341, %fd342};
	st.shared.v2.f64 	[%r6+32], {%fd343, %fd344};
	st.shared.v2.f64 	[%r6+48], {%fd345, %fd346};
	st.shared.v2.f64 	[%r6+64], {%fd347, %fd348};
	st.shared.v2.f64 	[%r6+80], {%fd349, %fd350};
	bar.warp.sync 	-1;
	ld.shared.f64 	%fd351, [%r5];
	ld.shared.f64 	%fd352, [%r5+256];
	ld.shared.f64 	%fd353, [%r5+512];
	ld.shared.f64 	%fd354, [%r5+768];
	ld.shared.f64 	%fd355, [%r5+1024];
	ld.shared.f64 	%fd356, [%r5+1280];
	ld.shared.f64 	%fd357, [%r5+1536];
	ld.shared.f64 	%fd358, [%r5+1792];
	ld.shared.f64 	%fd359, [%r5+2048];
	ld.shared.f64 	%fd360, [%r5+2304];
	ld.shared.f64 	%fd361, [%r5+2560];
	ld.shared.f64 	%fd362, [%r5+2816];
	add.s64 	%rd160, %rd3, %rd107;
	st.global.f64 	[%rd160], %fd351;
	st.global.f64 	[%rd160+256], %fd352;
	st.global.f64 	[%rd160+512], %fd353;
	st.global.f64 	[%rd160+768], %fd354;
	st.global.f64 	[%rd160+1024], %fd355;
	st.global.f64 	[%rd160+1280], %fd356;
	st.global.f64 	[%rd160+1536], %fd357;
	st.global.f64 	[%rd160+1792], %fd358;
	st.global.f64 	[%rd160+2048], %fd359;
	st.global.f64 	[%rd160+2304], %fd360;
	st.global.f64 	[%rd160+2560], %fd361;
	st.global.f64 	[%rd160+2816], %fd362;
	bra.uni 	$L__BB6_122;
$L__BB6_37:
	setp.eq.s64 	%p2, %rd5, 0;
	@%p2 bra 	$L__BB6_122;
	cvt.u32.u64 	%r16, %rd5;
	shl.b64 	%rd51, %rd4, 3;
	add.s64 	%rd52, %rd2, %rd51;
	mov.u32 	%r17, %tid.x;
	ld.global.f64 	%fd378, [%rd52];
	and.b32  	%r35, %r17, 31;
	and.b32  	%r36, %r17, 992;
	mul.lo.s32 	%r37, %r36, 12;
	or.b32  	%r18, %r37, %r35;
	setp.ge.u32 	%p3, %r18, %r16;
	shl.b32 	%r38, %r18, 3;
	cvt.u64.u32 	%rd53, %r38;
	add.s64 	%rd27, %rd52, %rd53;
	mov.f64 	%fd367, %fd378;
	@%p3 bra 	$L__BB6_40;
	ld.global.f64 	%fd367, [%rd27];
$L__BB6_40:
	add.s32 	%r39, %r18, 32;
	setp.ge.u32 	%p4, %r39, %r16;
	mov.f64 	%fd368, %fd378;
	@%p4 bra 	$L__BB6_42;
	ld.global.f64 	%fd368, [%rd27+256];
$L__BB6_42:
	add.s32 	%r40, %r18, 64;
	setp.ge.u32 	%p5, %r40, %r16;
	mov.f64 	%fd369, %fd378;
	@%p5 bra 	$L__BB6_44;
	ld.global.f64 	%fd369, [%rd27+512];
$L__BB6_44:
	add.s32 	%r41, %r18, 96;
	setp.ge.u32 	%p6, %r41, %r16;
	mov.f64 	%fd370, %fd378;
	@%p6 bra 	$L__BB6_46;
	ld.global.f64 	%fd370, [%rd27+768];
$L__BB6_46:
	add.s32 	%r42, %r18, 128;
	setp.ge.u32 	%p7, %r42, %r16;
	mov.f64 	%fd371, %fd378;
	@%p7 bra 	$L__BB6_48;
	ld.global.f64 	%fd371, [%rd27+1024];
$L__BB6_48:
	add.s32 	%r43, %r18, 160;
	setp.ge.u32 	%p8, %r43, %r16;
	mov.f64 	%fd372, %fd378;
	@%p8 bra 	$L__BB6_50;
	ld.global.f64 	%fd372, [%rd27+1280];
$L__BB6_50:
	add.s32 	%r44, %r18, 192;
	setp.ge.u32 	%p9, %r44, %r16;
	mov.f64 	%fd373, %fd378;
	@%p9 bra 	$L__BB6_52;
	ld.global.f64 	%fd373, [%rd27+1536];
$L__BB6_52:
	add.s32 	%r45, %r18, 224;
	setp.ge.u32 	%p10, %r45, %r16;
	mov.f64 	%fd374, %fd378;
	@%p10 bra 	$L__BB6_54;
	ld.global.f64 	%fd374, [%rd27+1792];
$L__BB6_54:
	add.s32 	%r46, %r18, 256;
	setp.ge.u32 	%p11, %r46, %r16;
	mov.f64 	%fd375, %fd378;
	@%p11 bra 	$L__BB6_56;
	ld.global.f64 	%fd375, [%rd27+2048];
$L__BB6_56:
	add.s32 	%r47, %r18, 288;
	setp.ge.u32 	%p12, %r47, %r16;
	mov.f64 	%fd376, %fd378;
	@%p12 bra 	$L__BB6_58;
	ld.global.f64 	%fd376, [%rd27+2304];
$L__BB6_58:
	add.s32 	%r48, %r18, 320;
	setp.ge.u32 	%p13, %r48, %r16;
	mov.f64 	%fd377, %fd378;
	@%p13 bra 	$L__BB6_60;
	ld.global.f64 	%fd377, [%rd27+2560];
$L__BB6_60:
	add.s32 	%r49, %r18, 352;
	setp.ge.u32 	%p14, %r49, %r16;
	@%p14 bra 	$L__BB6_62;
	ld.global.f64 	%fd378, [%rd27+2816];
$L__BB6_62:
	// begin inline asm
	mov.u32 %r50, %laneid;
	// end inline asm
	shr.u32 	%r20, %r17, 5;
	mad.lo.s32 	%r51, %r20, 384, %r50;
	shl.b32 	%r52, %r51, 3;
	mov.u32 	%r53, _ZZN3cub18CUB_300001_SM_10006detail4scan16DeviceScanKernelINS2_10policy_hubIdddmN4cuda3std3__44plusIvEEE10Policy1000EN6thrust24THRUST_300001_SM_1000_NS6detail15normal_iteratorINSD_10device_ptrIdEEEESI_NS0_13ScanTileStateIdLb1EEES9_NS0_8NullTypeEmdLb0ESL_EEvT0_T1_T2_iT3_T4_T5_E12temp_storage;
	add.s32 	%r21, %r53, %r52;
	st.shared.f64 	[%r21], %fd367;
	st.shared.f64 	[%r21+256], %fd368;
	st.shared.f64 	[%r21+512], %fd369;
	st.shared.f64 	[%r21+768], %fd370;
	st.shared.f64 	[%r21+1024], %fd371;
	st.shared.f64 	[%r21+1280], %fd372;
	st.shared.f64 	[%r21+1536], %fd373;
	st.shared.f64 	[%r21+1792], %fd374;
	st.shared.f64 	[%r21+2048], %fd375;
	st.shared.f64 	[%r21+2304], %fd376;
	st.shared.f64 	[%r21+2560], %fd377;
	st.shared.f64 	[%r21+2816], %fd378;
	bar.warp.sync 	-1;
	mad.lo.s32 	%r22, %r50, 88, %r21;
	ld.shared.v2.f64 	{%fd53, %fd54}, [%r22];
	ld.shared.v2.f64 	{%fd55, %fd56}, [%r22+16];
	ld.shared.v2.f64 	{%fd57, %fd58}, [%r22+32];
	ld.shared.v2.f64 	{%fd59, %fd60}, [%r22+48];
	ld.shared.v2.f64 	{%fd61, %fd62}, [%r22+64];
	ld.shared.v2.f64 	{%fd63, %fd64}, [%r22+80];
	bar.sync 	0;
	setp.ne.s32 	%p15, %r1, 0;
	@%p15 bra 	$L__BB6_66;
	add.f64 	%fd173, %fd53, %fd54;
	add.f64 	%fd174, %fd173, %fd55;
	add.f64 	%fd175, %fd174, %fd56;
	add.f64 	%fd176, %fd175, %fd57;
	add.f64 	%fd177, %fd176, %fd58;
	add.f64 	%fd178, %fd177, %fd59;
	add.f64 	%fd179, %fd178, %fd60;
	add.f64 	%fd180, %fd179, %fd61;
	add.f64 	%fd181, %fd180, %fd62;
	add.f64 	%fd182, %fd181, %fd63;
	add.f64 	%fd164, %fd182, %fd64;
	mov.b32 	%r245, 1;
	mov.b32 	%r246, 0;
	mov.b32 	%r247, -1;
	// begin inline asm
	{  .reg .u32 lo;  .reg .u32 hi;  .reg .pred p;  .reg .f64 r0;  mov.b64 %fd163, %fd164;  mov.b64 {lo, hi}, %fd164;  shfl.sync.up.b32 lo|p, lo, %r245, %r246, %r247;  shfl.sync.up.b32 hi|p, hi, %r245, %r246, %r247;  mov.b64 r0, {lo, hi};  @p add.f64 %fd163, %fd163, r0;}
	// end inline asm
	mov.b32 	%r226, 2;
	// begin inline asm
	{  .reg .u32 lo;  .reg .u32 hi;  .reg .pred p;  .reg .f64 r0;  mov.b64 %fd165, %fd163;  mov.b64 {lo, hi}, %fd163;  shfl.sync.up.b32 lo|p, lo, %r226, %r246, %r247;  shfl.sync.up.b32 hi|p, hi, %r226, %r246, %r247;  mov.b64 r0, {lo, hi};  @p add.f64 %fd165, %fd165, r0;}
	// end inline asm
	mov.b32 	%r229, 4;
	// begin inline asm
	{  .reg .u32 lo;  .reg .u32 hi;  .reg .pred p;  .reg .f64 r0;  mov.b64 %fd167, %fd165;  mov.b64 {lo, hi}, %fd165;  shfl.sync.up.b32 lo|p, lo, %r229, %r246, %r247;  shfl.sync.up.b32 hi|p, hi, %r229, %r246, %r247;  mov.b64 r0, {lo, hi};  @p add.f64 %fd167, %fd167, r0;}
	// end inline asm
	mov.b32 	%r232, 8;
	// begin inline asm
	{  .reg .u32 lo;  .reg .u32 hi;  .reg .pred p;  .reg .f64 r0;  mov.b64 %fd169, %fd167;  mov.b64 {lo, hi}, %fd167;  shfl.sync.up.b32 lo|p, lo, %r232, %r246, %r247;  shfl.sync.up.b32 hi|p, hi, %r232, %r246, %r247;  mov.b64 r0, {lo, hi};  @p add.f64 %fd169, %fd169, r0;}
	// end inline asm
	mov.b32 	%r235, 16;
	// begin inline asm
	{  .reg .u32 lo;  .reg .u32 hi;  .reg .pred p;  .reg .f64 r0;  mov.b64 %fd171, %fd169;  mov.b64 {lo, hi}, %fd169;  shfl.sync.up.b32 lo|p, lo, %r235, %r246, %r247;  shfl.sync.up.b32 hi|p, hi, %r235, %r246, %r247;  mov.b64 r0, {lo, hi};  @p add.f64 %fd171, %fd171, r0;}
	// end inline asm
	mov.b64 	%rd101, %fd171;
	mov.b64 	{%r239, %r244}, %rd101;
	// begin inline asm
	shfl.sync.up.b32 %r238, %r239, %r245, %r246, %r247;
	// end inline asm
	// begin inline asm
	shfl.sync.up.b32 %r243, %r244, %r245, %r246, %r247;
	// end inline asm
	setp.ne.s32 	%p55, %r50, 31;
	@%p55 bra 	$L__BB6_65;
	shl.b32 	%r248, %r20, 3;
	add.s32 	%r250, %r53, %r248;
	st.shared.f64 	[%r250+32], %fd171;
$L__BB6_65:
	mov.b64 	%rd102, {%r238, %r243};
	mov.b64 	%fd183, %rd102;
	bar.sync 	0;
	ld.shared.v2.f64 	{%fd184, %fd185}, [_ZZN3cub18CUB_300001_SM_10006detail4scan16DeviceScanKernelINS2_10policy_hubIdddmN4cuda3std3__44plusIvEEE10Policy1000EN6thrust24THRUST_300001_SM_1000_NS6detail15normal_iteratorINSD_10device_ptrIdEEEESI_NS0_13ScanTileStateIdLb1EEES9_NS0_8NullTypeEmdLb0ESL_EEvT0_T1_T2_iT3_T4_T5_E12temp_storage+32];
	add.f64 	%fd186, %fd184, %fd185;
	setp.eq.s32 	%p56, %r20, 2;
	selp.f64 	%fd187, %fd186, %fd184, %p56;
	ld.shared.v2.f64 	{%fd188, %fd189}, [_ZZN3cub18CUB_300001_SM_10006detail4scan16DeviceScanKernelINS2_10policy_hubIdddmN4cuda3std3__44plusIvEEE10Policy1000EN6thrust24THRUST_300001_SM_1000_NS6detail15normal_iteratorINSD_10device_ptrIdEEEESI_NS0_13ScanTileStateIdLb1EEES9_NS0_8NullTypeEmdLb0ESL_EEvT0_T1_T2_iT3_T4_T5_E12temp_storage+48];
	add.f64 	%fd190, %fd186, %fd188;
	setp.eq.s32 	%p57, %r20, 3;
	selp.f64 	%fd191, %fd190, %fd187, %p57;
	add.f64 	%fd192, %fd190, %fd189;
	setp.eq.s32 	%p58, %r20, 4;
	selp.f64 	%fd193, %fd192, %fd191, %p58;
	ld.shared.v2.f64 	{%fd194, %fd195}, [_ZZN3cub18CUB_300001_SM_10006detail4scan16DeviceScanKernelINS2_10policy_hubIdddmN4cuda3std3__44plusIvEEE10Policy1000EN6thrust24THRUST_300001_SM_1000_NS6detail15normal_iteratorINSD_10device_ptrIdEEEESI_NS0_13ScanTileStateIdLb1EEES9_NS0_8NullTypeEmdLb0ESL_EEvT0_T1_T2_iT3_T4_T5_E12temp_storage+64];
	add.f64 	%fd196, %fd192, %fd194;
	setp.eq.s32 	%p59, %r20, 5;
	selp.f64 	%fd197, %fd196, %fd193, %p59;
	add.f64 	%fd198, %fd196, %fd195;
	setp.eq.s32 	%p60, %r20, 6;
	selp.f64 	%fd199, %fd198, %fd197, %p60;
	setp.lt.u32 	%p61, %r17, 32;
	add.f64 	%fd200, %fd199, %fd183;
	setp.eq.s32 	%p62, %r50, 0;
	selp.f64 	%fd201, %fd199, %fd200, %p62;
	selp.f64 	%fd202, %fd183, %fd201, %p61;
	setp.eq.s32 	%p63, %r17, 0;
	add.f64 	%fd203, %fd53, %fd202;
	selp.f64 	%fd382, %fd53, %fd203, %p63;
	bra.uni 	$L__BB6_96;
$L__BB6_66:
	add.f64 	%fd101, %fd53, %fd54;
	add.f64 	%fd102, %fd101, %fd55;
	add.f64 	%fd103, %fd102, %fd56;
	add.f64 	%fd104, %fd103, %fd57;
	add.f64 	%fd105, %fd104, %fd58;
	add.f64 	%fd106, %fd105, %fd59;
	add.f64 	%fd107, %fd106, %fd60;
	add.f64 	%fd108, %fd107, %fd61;
	add.f64 	%fd109, %fd108, %fd62;
	add.f64 	%fd110, %fd109, %fd63;
	add.f64 	%fd92, %fd110, %fd64;
	mov.b32 	%r76, 1;
	mov.b32 	%r77, 0;
	mov.b32 	%r78, -1;
	// begin inline asm
	{  .reg .u32 lo;  .reg .u32 hi;  .reg .pred p;  .reg .f64 r0;  mov.b64 %fd91, %fd92;  mov.b64 {lo, hi}, %fd92;  shfl.sync.up.b32 lo|p, lo, %r76, %r77, %r78;  shfl.sync.up.b32 hi|p, hi, %r76, %r77, %r78;  mov.b64 r0, {lo, hi};  @p add.f64 %fd91, %fd91, r0;}
	// end inline asm
	mov.b32 	%r57, 2;
	// begin inline asm
	{  .reg .u32 lo;  .reg .u32 hi;  .reg .pred p;  .reg .f64 r0;  mov.b64 %fd93, %fd91;  mov.b64 {lo, hi}, %fd91;  shfl.sync.up.b32 lo|p, lo, %r57, %r77, %r78;  shfl.sync.up.b32 hi|p, hi, %r57, %r77, %r78;  mov.b64 r0, {lo, hi};  @p add.f64 %fd93, %fd93, r0;}
	// end inline asm
	mov.b32 	%r60, 4;
	// begin inline asm
	{  .reg .u32 lo;  .reg .u32 hi;  .reg .pred p;  .reg .f64 r0;  mov.b64 %fd95, %fd93;  mov.b64 {lo, hi}, %fd93;  shfl.sync.up.b32 lo|p, lo, %r60, %r77, %r78;  shfl.sync.up.b32 hi|p, hi, %r60, %r77, %r78;  mov.b64 r0, {lo, hi};  @p add.f64 %fd95, %fd95, r0;}
	// end inline asm
	mov.b32 	%r63, 8;
	// begin inline asm
	{  .reg .u32 lo;  .reg .u32 hi;  .reg .pred p;  .reg .f64 r0;  mov.b64 %fd97, %fd95;  mov.b64 {lo, hi}, %fd95;  shfl.sync.up.b32 lo|p, lo, %r63, %r77, %r78;  shfl.sync.up.b32 hi|p, hi, %r63, %r77, %r78;  mov.b64 r0, {lo, hi};  @p add.f64 %fd97, %fd97, r0;}
	// end inline asm
	mov.b32 	%r66, 16;
	// begin inline asm
	{  .reg .u32 lo;  .reg .u32 hi;  .reg .pred p;  .reg .f64 r0;  mov.b64 %fd99, %fd97;  mov.b64 {lo, hi}, %fd97;  shfl.sync.up.b32 lo|p, lo, %r66, %r77, %r78;  shfl.sync.up.b32 hi|p, hi, %r66, %r77, %r78;  mov.b64 r0, {lo, hi};  @p add.f64 %fd99, %fd99, r0;}
	// end inline asm
	mov.b64 	%rd54, %fd99;
	mov.b64 	{%r70, %r75}, %rd54;
	// begin inline asm
	shfl.sync.up.b32 %r69, %r70, %r76, %r77, %r78;
	// end inline asm
	// begin inline asm
	shfl.sync.up.b32 %r74, %r75, %r76, %r77, %r78;
	// end inline asm
	setp.ne.s32 	%p16, %r50, 31;
	@%p16 bra 	$L__BB6_68;
	shl.b32 	%r79, %r20, 3;
	add.s32 	%r81, %r53, %r79;
	st.shared.f64 	[%r81+32], %fd99;
$L__BB6_68:
	mov.b64 	%rd55, {%r69, %r74};
	mov.b64 	%fd111, %rd55;
	bar.sync 	0;
	ld.shared.v2.f64 	{%fd112, %fd113}, [_ZZN3cub18CUB_300001_SM_10006detail4scan16DeviceScanKernelINS2_10policy_hubIdddmN4cuda3std3__44plusIvEEE10Policy1000EN6thrust24THRUST_300001_SM_1000_NS6detail15normal_iteratorINSD_10device_ptrIdEEEESI_NS0_13ScanTileStateIdLb1EEES9_NS0_8NullTypeEmdLb0ESL_EEvT0_T1_T2_iT3_T4_T5_E12temp_storage+32];
	add.f64 	%fd114, %fd112, %fd113;
	setp.eq.s32 	%p17, %r20, 2;
	selp.f64 	%fd115, %fd114, %fd112, %p17;
	ld.shared.v2.f64 	{%fd116, %fd117}, [_ZZN3cub18CUB_300001_SM_10006detail4scan16DeviceScanKernelINS2_10policy_hubIdddmN4cuda3std3__44plusIvEEE10Policy1000EN6thrust24THRUST_300001_SM_1000_NS6detail15normal_iteratorINSD_10device_ptrIdEEEESI_NS0_13ScanTileStateIdLb1EEES9_NS0_8NullTypeEmdLb0ESL_EEvT0_T1_T2_iT3_T4_T5_E12temp_storage+48];
	add.f64 	%fd118, %fd114, %fd116;
	setp.eq.s32 	%p18, %r20, 3;
	selp.f64 	%fd119, %fd118, %fd115, %p18;
	add.f64 	%fd120, %fd118, %fd117;
	setp.eq.s32 	%p19, %r20, 4;
	selp.f64 	%fd121, %fd120, %fd119, %p19;
	ld.shared.v2.f64 	{%fd122, %fd123}, [_ZZN3cub18CUB_300001_SM_10006detail4scan16DeviceScanKernelINS2_10policy_hubIdddmN4cuda3std3__44plusIvEEE10Policy1000EN6thrust24THRUST_300001_SM_1000_NS6detail15normal_iteratorINSD_10device_ptrIdEEEESI_NS0_13ScanTileStateIdLb1EEES9_NS0_8NullTypeEmdLb0ESL_EEvT0_T1_T2_iT3_T4_T5_E12temp_storage+64];
	add.f64 	%fd124, %fd120, %fd122;
	setp.eq.s32 	%p20, %r20, 5;
	selp.f64 	%fd125, %fd124, %fd121, %p20;
	add.f64 	%fd126, %fd124, %fd123;
	setp.eq.s32 	%p21, %r20, 6;
	selp.f64 	%fd127, %fd126, %fd125, %p21;
	ld.shared.f64 	%fd128, [_ZZN3cub18CUB_300001_SM_10006detail4scan16DeviceScanKernelINS2_10policy_hubIdddmN4cuda3std3__44plusIvEEE10Policy1000EN6thrust24THRUST_300001_SM_1000_NS6detail15normal_iteratorINSD_10device_ptrIdEEEESI_NS0_13ScanTileStateIdLb1EEES9_NS0_8NullTypeEmdLb0ESL_EEvT0_T1_T2_iT3_T4_T5_E12temp_storage+80];
	add.f64 	%fd68, %fd126, %fd128;
	setp.gt.u32 	%p22, %r17, 31;
	setp.lt.u32 	%p23, %r17, 32;
	add.f64 	%fd129, %fd127, %fd111;
	setp.eq.s32 	%p24, %r50, 0;
	selp.f64 	%fd380, %fd127, %fd129, %p24;
	selp.f64 	%fd70, %fd111, %fd380, %p23;
	@%p22 bra 	$L__BB6_93;
	setp.ne.s32 	%p25, %r17, 0;
	mul.wide.s32 	%rd56, %r1, 16;
	add.s64 	%rd28, %rd1, %rd56;
	@%p25 bra 	$L__BB6_71;
	st.shared.f64 	[_ZZN3cub18CUB_300001_SM_10006detail4scan16DeviceScanKernelINS2_10policy_hubIdddmN4cuda3std3__44plusIvEEE10Policy1000EN6thrust24THRUST_300001_SM_1000_NS6detail15normal_iteratorINSD_10device_ptrIdEEEESI_NS0_13ScanTileStateIdLb1EEES9_NS0_8NullTypeEmdLb0ESL_EEvT0_T1_T2_iT3_T4_T5_E12temp_storage+24], %fd68;
	mov.b64 	%rd59, %fd68;
	add.s64 	%rd57, %rd28, 512;
	mov.b64 	%rd58, 100;
	// begin inline asm
	st.relaxed.gpu.v2.u64 [%rd57], {%rd58, %rd59};
	// end inline asm
$L__BB6_71:
	mov.u32 	%r27, %nctaid.x;
	setp.gt.u32 	%p26, %r27, 499;
	@%p26 bra 	$L__BB6_73;
	membar.cta;
	bra.uni 	$L__BB6_74;
$L__BB6_73:
	mov.b32 	%r82, 1215;
	// begin inline asm
	nanosleep.u32 %r82;
	// end inline asm
$L__BB6_74:
	ld.param.u32 	%r512, [_ZN3cub18CUB_300001_SM_10006detail4scan16DeviceScanKernelINS2_10policy_hubIdddmN4cuda3std3__44plusIvEEE10Policy1000EN6thrust24THRUST_300001_SM_1000_NS6detail15normal_iteratorINSD_10device_ptrIdEEEESI_NS0_13ScanTileStateIdLb1EEES9_NS0_8NullTypeEmdLb0ESL_EEvT0_T1_T2_iT3_T4_T5__param_3];
	mov.u32 	%r83, %ctaid.x;
	add.s32 	%r84, %r512, %r83;
	not.b32 	%r85, %r17;
	add.s32 	%r86, %r84, %r85;
	mul.wide.s32 	%rd63, %r86, 16;
	add.s64 	%rd64, %rd1, %rd63;
	add.s64 	%rd62, %rd64, 512;
	// begin inline asm
	ld.relaxed.gpu.v2.u64 {%rd169, %rd167}, [%rd62];
	// end inline asm
$L__BB6_75:
	setp.eq.s64 	%p27, %rd169, 99;
	mov.b32 	%r87, -1;
	vote.sync.any.pred 	%p28, %p27, %r87;
	not.pred 	%p29, %p28;
	@%p29 bra 	$L__BB6_80;
	@%p26 bra 	$L__BB6_78;
	membar.cta;
	bra.uni 	$L__BB6_79;
$L__BB6_78:
	mov.b32 	%r218, 576;
	// begin inline asm
	nanosleep.u32 %r218;
	// end inline asm
$L__BB6_79:
	ld.param.u32 	%r514, [_ZN3cub18CUB_300001_SM_10006detail4scan16DeviceScanKernelINS2_10policy_hubIdddmN4cuda3std3__44plusIvEEE10Policy1000EN6thrust24THRUST_300001_SM_1000_NS6detail15normal_iteratorINSD_10device_ptrIdEEEESI_NS0_13ScanTileStateIdLb1EEES9_NS0_8NullTypeEmdLb0ESL_EEvT0_T1_T2_iT3_T4_T5__param_3];
	add.s32 	%r220, %r514, %r83;
	add.s32 	%r222, %r220, %r85;
	mul.wide.s32 	%rd99, %r222, 16;
	add.s64 	%rd100, %rd1, %rd99;
	add.s64 	%rd98, %rd100, 512;
	// begin inline asm
	ld.relaxed.gpu.v2.u64 {%rd169, %rd167}, [%rd98];
	// end inline asm
	bra.uni 	$L__BB6_75;
$L__BB6_80:
	ld.param.u32 	%r513, [_ZN3cub18CUB_300001_SM_10006detail4scan16DeviceScanKernelINS2_10policy_hubIdddmN4cuda3std3__44plusIvEEE10Policy1000EN6thrust24THRUST_300001_SM_1000_NS6detail15normal_iteratorINSD_10device_ptrIdEEEESI_NS0_13ScanTileStateIdLb1EEES9_NS0_8NullTypeEmdLb0ESL_EEvT0_T1_T2_iT3_T4_T5__param_3];
	mov.u32 	%r140, %ctaid.x;
	add.s32 	%r141, %r513, %r140;
	not.b32 	%r142, %r17;
	add.s32 	%r516, %r141, %r142;
	mov.b64 	%fd130, %rd167;
	mov.b64 	{%r91, %r96}, %rd167;
	setp.eq.s64 	%p30, %rd169, 101;
	mov.b32 	%r139, -1;
	vote.sync.ballot.b32 	%r143, %p30, %r139;
	// begin inline asm
	mov.u32 %r89, %lanemask_ge;
	// end inline asm
	and.b32  	%r144, %r143, %r89;
	or.b32  	%r145, %r144, -2147483648;
	add.s32 	%r146, %r145, -1;
	not.b32 	%r147, %r145;
	and.b32  	%r148, %r147, %r146;
	popc.b32 	%r93, %r148;
	mov.b32 	%r97, 1;
	// begin inline asm
	shfl.sync.down.b32 %r90, %r91, %r97, %r93, %r139;
	// end inline asm
	// begin inline asm
	shfl.sync.down.b32 %r95, %r96, %r97, %r93, %r139;
	// end inline asm
	mov.b64 	%rd65, {%r90, %r95};
	mov.b64 	%fd131, %rd65;
	setp.lt.s32 	%p32, %r50, %r93;
	add.f64 	%fd132, %fd130, %fd131;
	selp.f64 	%fd133, %fd132, %fd130, %p32;
	mov.b64 	%rd66, %fd133;
	mov.b64 	{%r101, %r106}, %rd66;
	mov.b32 	%r107, 2;
	// begin inline asm
	shfl.sync.down.b32 %r100, %r101, %r107, %r93, %r139;
	// end inline asm
	// begin inline asm
	shfl.sync.down.b32 %r105, %r106, %r107, %r93, %r139;
	// end inline asm
	mov.b64 	%rd67, {%r100, %r105};
	mov.b64 	%fd134, %rd67;
	add.s32 	%r149, %r50, 2;
	setp.gt.s32 	%p33, %r149, %r93;
	add.f64 	%fd135, %fd133, %fd134;
	selp.f64 	%fd136, %fd133, %fd135, %p33;
	mov.b64 	%rd68, %fd136;
	mov.b64 	{%r111, %r116}, %rd68;
	mov.b32 	%r117, 4;
	// begin inline asm
	shfl.sync.down.b32 %r110, %r111, %r117, %r93, %r139;
	// end inline asm
	// begin inline asm
	shfl.sync.down.b32 %r115, %r116, %r117, %r93, %r139;
	// end inline asm
	mov.b64 	%rd69, {%r110, %r115};
	mov.b64 	%fd137, %rd69;
	add.s32 	%r150, %r50, 4;
	setp.gt.s32 	%p34, %r150, %r93;
	add.f64 	%fd138, %fd136, %fd137;
	selp.f64 	%fd139, %fd136, %fd138, %p34;
	mov.b64 	%rd70, %fd139;
	mov.b64 	{%r121, %r126}, %rd70;
	mov.b32 	%r127, 8;
	// begin inline asm
	shfl.sync.down.b32 %r120, %r121, %r127, %r93, %r139;
	// end inline asm
	// begin inline asm
	shfl.sync.down.b32 %r125, %r126, %r127, %r93, %r139;
	// end inline asm
	mov.b64 	%rd71, {%r120, %r125};
	mov.b64 	%fd140, %rd71;
	add.s32 	%r151, %r50, 8;
	setp.gt.s32 	%p35, %r151, %r93;
	add.f64 	%fd141, %fd139, %fd140;
	selp.f64 	%fd142, %fd139, %fd141, %p35;
	mov.b64 	%rd72, %fd142;
	mov.b64 	{%r131, %r136}, %rd72;
	mov.b32 	%r137, 16;
	// begin inline asm
	shfl.sync.down.b32 %r130, %r131, %r137, %r93, %r139;
	// end inline asm
	// begin inline asm
	shfl.sync.down.b32 %r135, %r136, %r137, %r93, %r139;
	// end inline asm
	mov.b64 	%rd73, {%r130, %r135};
	mov.b64 	%fd143, %rd73;
	add.s32 	%r152, %r50, 16;
	setp.gt.s32 	%p36, %r152, %r93;
	add.f64 	%fd144, %fd142, %fd143;
	selp.f64 	%fd379, %fd142, %fd144, %p36;
	add.s64 	%rd37, %rd1, 512;
$L__BB6_81:
	setp.ne.s64 	%p37, %rd169, 101;
	mov.b32 	%r153, -1;
	vote.sync.all.pred 	%p38, %p37, %r153;
	not.pred 	%p39, %p38;
	@%p39 bra 	$L__BB6_89;
	mul.wide.s32 	%rd80, %r516, 16;
	add.s64 	%rd81, %rd37, %rd80;
	add.s64 	%rd79, %rd81, -512;
	// begin inline asm
	ld.relaxed.gpu.v2.u64 {%rd169, %rd170}, [%rd79];
	// end inline asm
$L__BB6_83:
	setp.eq.s64 	%p43, %rd169, 99;
	mov.b32 	%r155, -1;
	vote.sync.any.pred 	%p44, %p43, %r155;
	not.pred 	%p45, %p44;
	@%p45 bra 	$L__BB6_88;
	@%p26 bra 	$L__BB6_86;
	membar.cta;
	bra.uni 	$L__BB6_87;
$L__BB6_86:
	mov.b32 	%r217, 576;
	// begin inline asm
	nanosleep.u32 %r217;
	// end inline asm
$L__BB6_87:
	mul.wide.s32 	%rd94, %r516, 16;
	add.s64 	%rd95, %rd37, %rd94;
	add.s64 	%rd93, %rd95, -512;
	// begin inline asm
	ld.relaxed.gpu.v2.u64 {%rd169, %rd170}, [%rd93];
	// end inline asm
	bra.uni 	$L__BB6_83;
$L__BB6_88:
	mov.b64 	%fd147, %rd170;
	mov.b64 	{%r158, %r163}, %rd170;
	setp.eq.s64 	%p46, %rd169, 101;
	mov.b32 	%r206, -1;
	vote.sync.ballot.b32 	%r207, %p46, %r206;
	and.b32  	%r208, %r207, %r89;
	or.b32  	%r209, %r208, -2147483648;
	add.s32 	%r210, %r209, -1;
	not.b32 	%r211, %r209;
	and.b32  	%r212, %r211, %r210;
	popc.b32 	%r160, %r212;
	mov.b32 	%r164, 1;
	// begin inline asm
	shfl.sync.down.b32 %r157, %r158, %r164, %r160, %r206;
	// end inline asm
	// begin inline asm
	shfl.sync.down.b32 %r162, %r163, %r164, %r160, %r206;
	// end inline asm
	mov.b64 	%rd82, {%r157, %r162};
	mov.b64 	%fd148, %rd82;
	setp.lt.s32 	%p48, %r50, %r160;
	add.f64 	%fd149, %fd147, %fd148;
	selp.f64 	%fd150, %fd149, %fd147, %p48;
	mov.b64 	%rd83, %fd150;
	mov.b64 	{%r168, %r173}, %rd83;
	mov.b32 	%r174, 2;
	// begin inline asm
	shfl.sync.down.b32 %r167, %r168, %r174, %r160, %r206;
	// end inline asm
	// begin inline asm
	shfl.sync.down.b32 %r172, %r173, %r174, %r160, %r206;
	// end inline asm
	mov.b64 	%rd84, {%r167, %r172};
	mov.b64 	%fd151, %rd84;
	add.s32 	%r213, %r50, 2;
	setp.gt.s32 	%p49, %r213, %r160;
	add.f64 	%fd152, %fd150, %fd151;
	selp.f64 	%fd153, %fd150, %fd152, %p49;
	mov.b64 	%rd85, %fd153;
	mov.b64 	{%r178, %r183}, %rd85;
	mov.b32 	%r184, 4;
	// begin inline asm
	shfl.sync.down.b32 %r177, %r178, %r184, %r160, %r206;
	// end inline asm
	// begin inline asm
	shfl.sync.down.b32 %r182, %r183, %r184, %r160, %r206;
	// end inline asm
	mov.b64 	%rd86, {%r177, %r182};
	mov.b64 	%fd154, %rd86;
	add.s32 	%r214, %r50, 4;
	setp.gt.s32 	%p50, %r214, %r160;
	add.f64 	%fd155, %fd153, %fd154;
	selp.f64 	%fd156, %fd153, %fd155, %p50;
	mov.b64 	%rd87, %fd156;
	mov.b64 	{%r188, %r193}, %rd87;
	mov.b32 	%r194, 8;
	// begin inline asm
	shfl.sync.down.b32 %r187, %r188, %r194, %r160, %r206;
	// end inline asm
	// begin inline asm
	shfl.sync.down.b32 %r192, %r193, %r194, %r160, %r206;
	// end inline asm
	mov.b64 	%rd88, {%r187, %r192};
	mov.b64 	%fd157, %rd88;
	add.s32 	%r215, %r50, 8;
	setp.gt.s32 	%p51, %r215, %r160;
	add.f64 	%fd158, %fd156, %fd157;
	selp.f64 	%fd159, %fd156, %fd158, %p51;
	mov.b64 	%rd89, %fd159;
	mov.b64 	{%r198, %r203}, %rd89;
	mov.b32 	%r204, 16;
	// begin inline asm
	shfl.sync.down.b32 %r197, %r198, %r204, %r160, %r206;
	// end inline asm
	// begin inline asm
	shfl.sync.down.b32 %r202, %r203, %r204, %r160, %r206;
	// end inline asm
	mov.b64 	%rd90, {%r197, %r202};
	mov.b64 	%fd160, %rd90;
	add.s32 	%r216, %r50, 16;
	setp.gt.s32 	%p52, %r216, %r160;
	add.f64 	%fd161, %fd159, %fd160;
	selp.f64 	%fd162, %fd159, %fd161, %p52;
	add.f64 	%fd379, %fd379, %fd162;
	add.s32 	%r516, %r516, -32;
	bra.uni 	$L__BB6_81;
$L__BB6_89:
	@%p25 bra 	$L__BB6_91;
	add.f64 	%fd145, %fd68, %fd379;
	mov.b64 	%rd76, %fd145;
	add.s64 	%rd74, %rd28, 512;
	mov.b64 	%rd75, 101;
	// begin inline asm
	st.relaxed.gpu.v2.u64 [%rd74], {%rd75, %rd76};
	// end inline asm
	st.shared.f64 	[_ZZN3cub18CUB_300001_SM_10006detail4scan16DeviceScanKernelINS2_10policy_hubIdddmN4cuda3std3__44plusIvEEE10Policy1000EN6thrust24THRUST_300001_SM_1000_NS6detail15normal_iteratorINSD_10device_ptrIdEEEESI_NS0_13ScanTileStateIdLb1EEES9_NS0_8NullTypeEmdLb0ESL_EEvT0_T1_T2_iT3_T4_T5_E12temp_storage+8], %fd379;
	st.shared.f64 	[_ZZN3cub18CUB_300001_SM_10006detail4scan16DeviceScanKernelINS2_10policy_hubIdddmN4cuda3std3__44plusIvEEE10Policy1000EN6thrust24THRUST_300001_SM_1000_NS6detail15normal_iteratorINSD_10device_ptrIdEEEESI_NS0_13ScanTileStateIdLb1EEES9_NS0_8NullTypeEmdLb0ESL_EEvT0_T1_T2_iT3_T4_T5_E12temp_storage+16], %fd145;
$L__BB6_91:
	setp.ne.s32 	%p41, %r50, 0;
	mov.f64 	%fd380, %fd70;
	@%p41 bra 	$L__BB6_93;
	st.shared.f64 	[_ZZN3cub18CUB_300001_SM_10006detail4scan16DeviceScanKernelINS2_10policy_hubIdddmN4cuda3std3__44plusIvEEE10Policy1000EN6thrust24THRUST_300001_SM_1000_NS6detail15normal_iteratorINSD_10device_ptrIdEEEESI_NS0_13ScanTileStateIdLb1EEES9_NS0_8NullTypeEmdLb0ESL_EEvT0_T1_T2_iT3_T4_T5_E12temp_storage+96], %fd379;
	mov.f64 	%fd380, %fd379;
$L__BB6_93:
	bar.sync 	0;
	setp.eq.s32 	%p42, %r17, 0;
	@%p42 bra 	$L__BB6_95;
	ld.shared.f64 	%fd146, [_ZZN3cub18CUB_300001_SM_10006detail4scan16DeviceScanKernelINS2_10policy_hubIdddmN4cuda3std3__44plusIvEEE10Policy1000EN6thrust24THRUST_300001_SM_1000_NS6detail15normal_iteratorINSD_10device_ptrIdEEEESI_NS0_13ScanTileStateIdLb1EEES9_NS0_8NullTypeEmdLb0ESL_EEvT0_T1_T2_iT3_T4_T5_E12temp_storage+96];
	add.f64 	%fd380, %fd380, %fd146;
$L__BB6_95:
	add.f64 	%fd382, %fd380, %fd53;
$L__BB6_96:
	add.f64 	%fd204, %fd382, %fd54;
	add.f64 	%fd205, %fd204, %fd55;
	add.f64 	%fd206, %fd205, %fd56;
	add.f64 	%fd207, %fd206, %fd57;
	add.f64 	%fd208, %fd207, %fd58;
	add.f64 	%fd209, %fd208, %fd59;
	add.f64 	%fd210, %fd209, %fd60;
	add.f64 	%fd211, %fd210, %fd61;
	add.f64 	%fd212, %fd211, %fd62;
	add.f64 	%fd213, %fd212, %fd63;
	add.f64 	%fd214, %fd213, %fd64;
	bar.sync 	0;
	st.shared.v2.f64 	[%r22], {%fd382, %fd204};
	st.shared.v2.f64 	[%r22+16], {%fd205, %fd206};
	st.shared.v2.f64 	[%r22+32], {%fd207, %fd208};
	st.shared.v2.f64 	[%r22+48], {%fd209, %fd210};
	st.shared.v2.f64 	[%r22+64], {%fd211, %fd212};
	st.shared.v2.f64 	[%r22+80], {%fd213, %fd214};
	bar.warp.sync 	-1;
	ld.shared.f64 	%fd79, [%r21];
	ld.shared.f64 	%fd80, [%r21+256];
	ld.shared.f64 	%fd81, [%r21+512];
	ld.shared.f64 	%fd82, [%r21+768];
	ld.shared.f64 	%fd83, [%r21+1024];
	ld.shared.f64 	%fd84, [%r21+1280];
	ld.shared.f64 	%fd85, [%r21+1536];
	ld.shared.f64 	%fd86, [%r21+1792];
	ld.shared.f64 	%fd87, [%r21+2048];
	ld.shared.f64 	%fd88, [%r21+2304];
	ld.shared.f64 	%fd89, [%r21+2560];
	ld.shared.f64 	%fd90, [%r21+2816];
	setp.ne.s32 	%p64, %r17, 0;
	@%p64 bra 	$L__BB6_98;
	st.volatile.shared.u32 	[_ZZN3cub18CUB_300001_SM_10006detail4scan16DeviceScanKernelINS2_10policy_hubIdddmN4cuda3std3__44plusIvEEE10Policy1000EN6thrust24THRUST_300001_SM_1000_NS6detail15normal_iteratorINSD_10device_ptrIdEEEESI_NS0_13ScanTileStateIdLb1EEES9_NS0_8NullTypeEmdLb0ESL_EEvT0_T1_T2_iT3_T4_T5_E12temp_storage+21504], %r16;
$L__BB6_98:
	bar.sync 	0;
	ld.volatile.shared.u32 	%r32, [_ZZN3cub18CUB_300001_SM_10006detail4scan16DeviceScanKernelINS2_10policy_hubIdddmN4cuda3std3__44plusIvEEE10Policy1000EN6thrust24THRUST_300001_SM_1000_NS6detail15normal_iteratorINSD_10device_ptrIdEEEESI_NS0_13ScanTileStateIdLb1EEES9_NS0_8NullTypeEmdLb0ESL_EEvT0_T1_T2_iT3_T4_T5_E12temp_storage+21504];
	cvt.u64.u32 	%rd103, %r18;
	add.s64 	%rd104, %rd4, %rd103;
	setp.ge.s32 	%p65, %r18, %r32;
	shl.b64 	%rd105, %rd104, 3;
	add.s64 	%rd47, %rd3, %rd105;
	@%p65 bra 	$L__BB6_100;
	st.global.f64 	[%rd47], %fd79;
$L__BB6_100:
	mov.u32 	%r251, %tid.x;
	and.b32  	%r252, %r251, 992;
	mul.lo.s32 	%r253, %r252, 12;
	and.b32  	%r254, %r251, 31;
	or.b32  	%r255, %r253, %r254;
	or.b32  	%r256, %r255, 32;
	setp.ge.s32 	%p66, %r256, %r32;
	@%p66 bra 	$L__BB6_102;
	st.global.f64 	[%rd47+256], %fd80;
$L__BB6_102:
	or.b32  	%r262, %r255, 64;
	setp.ge.s32 	%p67, %r262, %r32;
	@%p67 bra 	$L__BB6_104;
	st.global.f64 	[%rd47+512], %fd81;
$L__BB6_104:
	or.b32  	%r268, %r255, 96;
	setp.ge.s32 	%p68, %r268, %r32;
	@%p68 bra 	$L__BB6_106;
	st.global.f64 	[%rd47+768], %fd82;
$L__BB6_106:
	add.s32 	%r274, %r255, 128;
	setp.ge.s32 	%p69, %r274, %r32;
	@%p69 bra 	$L__BB6_108;
	st.global.f64 	[%rd47+1024], %fd83;
$L__BB6_108:
	add.s32 	%r280, %r255, 160;
	setp.ge.s32 	%p70, %r280, %r32;
	@%p70 bra 	$L__BB6_110;
	st.global.f64 	[%rd47+1280], %fd84;
$L__BB6_110:
	add.s32 	%r286, %r255, 192;
	setp.ge.s32 	%p71, %r286, %r32;
	@%p71 bra 	$L__BB6_112;
	st.global.f64 	[%rd47+1536], %fd85;
$L__BB6_112:
	add.s32 	%r292, %r255, 224;
	setp.ge.s32 	%p72, %r292, %r32;
	@%p72 bra 	$L__BB6_114;
	st.global.f64 	[%rd47+1792], %fd86;
$L__BB6_114:
	add.s32 	%r298, %r255, 256;
	setp.ge.s32 	%p73, %r298, %r32;
	@%p73 bra 	$L__BB6_116;
	st.global.f64 	[%rd47+2048], %fd87;
$L__BB6_116:
	add.s32 	%r304, %r255, 288;
	setp.ge.s32 	%p74, %r304, %r32;
	@%p74 bra 	$L__BB6_118;
	st.global.f64 	[%rd47+2304], %fd88;
$L__BB6_118:
	add.s32 	%r310, %r255, 320;
	setp.ge.s32 	%p75, %r310, %r32;
	@%p75 bra 	$L__BB6_120;
	st.global.f64 	[%rd47+2560], %fd89;
$L__BB6_120:
	add.s32 	%r316, %r255, 352;
	setp.ge.s32 	%p76, %r316, %r32;
	@%p76 bra 	$L__BB6_122;
	st.global.f64 	[%rd47+2816], %fd90;
$L__BB6_122:
	ret;

}


// ===== COMPILED SASS (sm_100) =====

	.target	sm_100

	.elftype	@"ET_EXEC"


//--------------------- .note.nv.tkinfo           --------------------------
	.section	.note.nv.tkinfo,"",@"SHT_NOTE"
	.sectionflags	@"SHF_NOTE_NV_TKINFO"
	.tkinfo
        /*0018*/ 	.word	0x00000002
        /*0030*/ 	.string	""
        /*0030*/ 	.string	"ptxas"
        /*0030*/ 	.string	"Cuda compilation tools, release 13.0, V13.0.88"
        /*0030*/ 	.string	"Build cuda_13.0.r13.0/compiler.36424714_0"
        /*0030*/ 	.string	"-arch sm_100 -m 64 "



//--------------------- .note.nv.cuinfo           --------------------------
	.section	.note.nv.cuinfo,"",@"SHT_NOTE"
	.sectionflags	@"SHF_NOTE_NV_CUINFO"
        /*0018*/ 	.short	0x0002
        /*001a*/ 	.short	0x0064
        /*001c*/ 	.short	0x0082
	.zero		2


//--------------------- .nv.info                  --------------------------
	.section	.nv.info,"",@"SHT_CUDA_INFO"
	.align	4


	//----- nvinfo : EIATTR_REGCOUNT
	.align		4
        /*0000*/ 	.byte	0x04, 0x2f
        /*0002*/ 	.short	(.L_44 - .L_43)
	.align		4
.L_43:
        /*0004*/ 	.word	index@(_ZN3cub18CUB_300001_SM_10006detail11EmptyKernelIvEEvv)
        /*0008*/ 	.word	0x00000004


	//----- nvinfo : EIATTR_FRAME_SIZE
	.align		4
.L_44:
        /*000c*/ 	.byte	0x04, 0x11
        /*000e*/ 	.short	(.L_46 - .L_45)
	.align		4
.L_45:
        /*0010*/ 	.word	index@(_ZN3cub18CUB_300001_SM_10006detail11EmptyKernelIvEEvv)
        /*0014*/ 	.word	0x00000000


	//----- nvinfo : EIATTR_REGCOUNT
	.align		4
.L_46:
        /*0018*/ 	.byte	0x04, 0x2f
        /*001a*/ 	.short	(.L_48 - .L_47)
	.align		4
.L_47:
        /*001c*/ 	.word	index@(_ZN3cub18CUB_300001_SM_10006detail8for_each13static_kernelINS2_12policy_hub_t12policy_500_tEmN6thrust24THRUST_300001_SM_1000_NS8cuda_cub20__uninitialized_fill7functorINS7_10device_ptrIdEEdEEEEvT0_T1_)
        /*0020*/ 	.word	0x00000009


	//----- nvinfo : EIATTR_FRAME_SIZE
	.align		4
.L_48:
        /*0024*/ 	.byte	0x04, 0x11
        /*0026*/ 	.short	(.L_50 - .L_49)
	.align		4
.L_49:
        /*0028*/ 	.word	index@(_ZN3cub18CUB_300001_SM_10006detail8for_each13static_kernelINS2_12policy_hub_t12policy_500_tEmN6thrust24THRUST_300001_SM_1000_NS8cuda_cub20__uninitialized_fill7functorINS7_10device_ptrIdEEdEEEEvT0_T1_)
        /*002c*/ 	.word	0x00000000


	//----- nvinfo : EIATTR_REGCOUNT
	.align		4
.L_50:
        /*0030*/ 	.byte	0x04, 0x2f
        /*0032*/ 	.short	(.L_52 - .L_51)
	.align		4
.L_51:
        /*0034*/ 	.word	index@(_ZN3cub18CUB_300001_SM_10006detail9transform16transform_kernelINS2_10policy_hubILb1EN4cuda3std3__45tupleIJN6thrust24THRUST_300001_SM_1000_NS17counting_iteratorIdNSA_11use_defaultESC_SC_EEEEEE10policy1000Ei7scalingIdENSA_6detail15normal_iteratorINSA_10device_ptrIdEEEEJSD_EEEvT0_iT1_T2_DpNS2_10kernel_argIT3_EE)
        /*0038*/ 	.word	0x00000020


	//----- nvinfo : EIATTR_FRAME_SIZE
	.align		4
.L_52:
        /*003c*/ 	.byte	0x04, 0x11
        /*003e*/ 	.short	(.L_54 - .L_53)
	.align		4
.L_53:
        /*0040*/ 	.word	index@(_ZN3cub18CUB_300001_SM_10006detail9transform16transform_kernelINS2_10policy_hubILb1EN4cuda3std3__45tupleIJN6thrust24THRUST_300001_SM_1000_NS17counting_iteratorIdNSA_11use_defaultESC_SC_EEEEEE10policy1000Ei7scalingIdENSA_6detail15normal_iteratorINSA_10device_ptrIdEEEEJSD_EEEvT0_iT1_T2_DpNS2_10kernel_argIT3_EE)
        /*0044*/ 	.word	0x00000000


	//----- nvinfo : EIATTR_REGCOUNT
	.align		4
.L_54:
        /*0048*/ 	.byte	0x04, 0x2f
        /*004a*/ 	.short	(.L_56 - .L_55)
	.align		4
.L_55:
        /*004c*/ 	.word	index@(_ZN3cub18CUB_300001_SM_10006detail9transform16transform_kernelINS2_10policy_hubILb1EN4cuda3std3__45tupleIJN6thrust24THRUST_300001_SM_1000_NS17counting_iteratorIdNSA_11use_defaultESC_SC_EEEEEE10policy1000El7scalingIdENSA_6detail15normal_iteratorINSA_10device_ptrIdEEEEJSD_EEEvT0_iT1_T2_DpNS2_10kernel_argIT3_EE)
        /*0050*/ 	.word	0x00000020


	//----- nvinfo : EIATTR_FRAME_SIZE
	.align		4
.L_56:
        /*0054*/ 	.byte	0x04, 0x11
        /*0056*/ 	.short	(.L_58 - .L_57)
	.align		4
.L_57:
        /*0058*/ 	.word	index@(_ZN3cub18CUB_300001_SM_10006detail9transform16transform_kernelINS2_10policy_hubILb1EN4cuda3std3__45tupleIJN6thrust24THRUST_300001_SM_1000_NS17counting_iteratorIdNSA_11use_defaultESC_SC_EEEEEE10policy1000El7scalingIdENSA_6detail15normal_iteratorINSA_10device_ptrIdEEEEJSD_EEEvT0_iT1_T2_DpNS2_10kernel_argIT3_EE)
        /*005c*/ 	.word	0x00000000


	//----- nvinfo : EIATTR_REGCOUNT
	.align		4
.L_58:
        /*0060*/ 	.byte	0x04, 0x2f
        /*0062*/ 	.short	(.L_60 - .L_59)
	.align		4
.L_59:
        /*0064*/ 	.word	index@(_ZN3cub18CUB_300001_SM_10006detail4scan20DeviceScanInitKernelINS0_13ScanTileStateIdLb1EEEEEvT_i)
        /*0068*/ 	.word	0x0000000a


	//----- nvinfo : EIATTR_FRAME_SIZE
	.align		4
.L_60:
        /*006c*/ 	.byte	0x04, 0x11
        /*006e*/ 	.short	(.L_62 - .L_61)
	.align		4
.L_61:
        /*0070*/ 	.word	index@(_ZN3cub18CUB_300001_SM_10006detail4scan20DeviceScanInitKernelINS0_13ScanTileStateIdLb1EEEEEvT_i)
        /*0074*/ 	.word	0x00000000


	//----- nvinfo : EIATTR_REGCOUNT
	.align		4
.L_62:
        /*0078*/ 	.byte	0x04, 0x2f
        /*007a*/ 	.short	(.L_64 - .L_63)
	.align		4
.L_63:
        /*007c*/ 	.word	index@(_ZN3cub18CUB_300001_SM_10006detail4scan16DeviceScanKernelINS2_10policy_hubIdddjN4cuda3std3__44plusIvEEE10Policy1000EN6thrust24THRUST_300001_SM_1000_NS6detail15normal_iteratorINSD_10device_ptrIdEEEESI_NS0_13ScanTileStateIdLb1EEES9_NS0_8NullTypeEjdLb0ESL_EEvT0_T1_T2_iT3_T4_T5_)
        /*0080*/ 	.word	0x00000030


	//----- nvinfo : EIATTR_FRAME_SIZE
	.align		4
.L_64:
        /*0084*/ 	.byte	0x04, 0x11
        /*0086*/ 	.short	(.L_66 - .L_65)
	.align		4
.L_65:
        /*0088*/ 	.word	index@(_ZN3cub18CUB_300001_SM_10006detail4scan16DeviceScanKernelINS2_10policy_hubIdddjN4cuda3std3__44plusIvEEE10Policy1000EN6thrust24THRUST_300001_SM_1000_NS6detail15normal_iteratorINSD_10device_ptrIdEEEESI_NS0_13ScanTileStateIdLb1EEES9_NS0_8NullTypeEjdLb0ESL_EEvT0_T1_T2_iT3_T4_T5_)
        /*008c*/ 	.word	0x00000010


	//----- nvinfo : EIATTR_REGCOUNT
	.align		4
.L_66:
        /*0090*/ 	.byte	0x04, 0x2f
        /*0092*/ 	.short	(.L_68 - .L_67)
	.align		4
.L_67:
        /*0094*/ 	.word	index@(_ZN3cub18CUB_300001_SM_10006detail4scan16DeviceScanKernelINS2_10policy_hubIdddmN4cuda3std3__44plusIvEEE10Policy1000EN6thrust24THRUST_300001_SM_1000_NS6detail15normal_iteratorINSD_10device_ptrIdEEEESI_NS0_13ScanTileStateIdLb1EEES9_NS0_8NullTypeEmdLb0ESL_EEvT0_T1_T2_iT3_T4_T5_)
        /*0098*/ 	.word	0x00000036


	//----- nvinfo : EIATTR_FRAME_SIZE
	.align		4
.L_68:
        /*009c*/ 	.byte	0x04, 0x11
        /*009e*/ 	.short	(.L_70 - .L_69)
	.align		4
.L_69:
        /*00a0*/ 	.word	index@(_ZN3cub18CUB_300001_SM_10006detail4scan16DeviceScanKernelINS2_10policy_hubIdddmN4cuda3std3__44plusIvEEE10Policy1000EN6thrust24THRUST_300001_SM_1000_NS6detail15normal_iteratorINSD_10device_ptrIdEEEESI_NS0_13ScanTileStateIdLb1EEES9_NS0_8NullTypeEmdLb0ESL_EEvT0_T1_T2_iT3_T4_T5_)
        /*00a4*/ 	.word	0x00000000


	//----- nvinfo : EIATTR_MIN_STACK_SIZE
	.align		4
.L_70:
        /*00a8*/ 	.byte	0x04, 0x12
        /*00aa*/ 	.short	(.L_72 - .L_71)
	.align		4
.L_71:
        /*00ac*/ 	.word	index@(_ZN3cub18CUB_300001_SM_10006detail4scan16DeviceScanKernelINS2_10policy_hubIdddmN4cuda3std3__44plusIvEEE10Policy1000EN6thrust24THRUST_300001_SM_1000_NS6detail15normal_iteratorINSD_10device_ptrIdEEEESI_NS0_13ScanTileStateIdLb1EEES9_NS0_8NullTypeEmdLb0ESL_EEvT0_T1_T2_iT3_T4_T5_)
        /*00b0*/ 	.word	0x00000000


	//----- nvinfo : EIATTR_MIN_STACK_SIZE
	.align		4
.L_72:
        /*00b4*/ 	.byte	0x04, 0x12
        /*00b6*/ 	.short	(.L_74 - .L_73)
	.align		4
.L_73:
        /*00b8*/ 	.word	index@(_ZN3cub18CUB_300001_SM_10006detail4scan16DeviceScanKernelINS2_10policy_hubIdddjN4cuda3std3__44plusIvEEE10Policy1000EN6thrust24THRUST_300001_SM_1000_NS6detail15normal_iteratorINSD_10device_ptrIdEEEESI_NS0_13ScanTileStateIdLb1EEES9_NS0_8NullTypeEjdLb0ESL_EEvT0_T1_T2_iT3_T4_T5_)
        /*00bc*/ 	.word	0x00000010


	//----- nvinfo : EIATTR_MIN_STACK_SIZE
	.align		4
.L_74:
        /*00c0*/ 	.byte	0x04, 0x12
        /*00c2*/ 	.short	(.L_76 - .L_75)
	.align		4
.L_75:
        /*00c4*/ 	.word	index@(_ZN3cub18CUB_300001_SM_10006detail4scan20DeviceScanInitKernelINS0_13ScanTileStateIdLb1EEEEEvT_i)
        /*00c8*/ 	.word	0x00000000


	//----- nvinfo : EIATTR_MIN_STACK_SIZE
	.align		4
.L_76:
        /*00cc*/ 	.byte	0x04, 0x12
        /*00ce*/ 	.short	(.L_78 - .L_77)
	.align		4
.L_77:
        /*00d0*/ 	.word	index@(_ZN3cub18CUB_300001_SM_10006detail9transform16transform_kernelINS2_10policy_hubILb1EN4cuda3std3__45tupleIJN6thrust24THRUST_300001_SM_1000_NS17counting_iteratorIdNSA_11use_defaultESC_SC_EEEEEE10policy1000El7scalingIdENSA_6detail15normal_iteratorINSA_10device_ptrIdEEEEJSD_EEEvT0_iT1_T2_DpNS2_10kernel_argIT3_EE)
        /*00d4*/ 	.word	0x00000000


	//----- nvinfo : EIATTR_MIN_STACK_SIZE
	.align		4
.L_78:
        /*00d8*/ 	.byte	0x04, 0x12
        /*00da*/ 	.short	(.L_80 - .L_79)
	.align		4
.L_79:
        /*00dc*/ 	.word	index@(_ZN3cub18CUB_300001_SM_10006detail9transform16transform_kernelINS2_10policy_hubILb1EN4cuda3std3__45tupleIJN6thrust24THRUST_300001_SM_1000_NS17counting_iteratorIdNSA_11use_defaultESC_SC_EEEEEE10policy1000Ei7scalingIdENSA_6detail15normal_iteratorINSA_10device_ptrIdEEEEJSD_EEEvT0_iT1_T2_DpNS2_10kernel_argIT3_EE)
        /*00e0*/ 	.word	0x00000000


	//----- nvinfo : EIATTR_MIN_STACK_SIZE
	.align		4
.L_80:
        /*00e4*/ 	.byte	0x04, 0x12
        /*00e6*/ 	.short	(.L_82 - .L_81)
	.align		4
.L_81:
        /*00e8*/ 	.word	index@(_ZN3cub18CUB_300001_SM_10006detail8for_each13static_kernelINS2_12policy_hub_t12policy_500_tEmN6thrust24THRUST_300001_SM_1000_NS8cuda_cub20__uninitialized_fill7functorINS7_10device_ptrIdEEdEEEEvT0_T1_)
        /*00ec*/ 	.word	0x00000000


	//----- nvinfo : EIATTR_MIN_STACK_SIZE
	.align		4
.L_82:
        /*00f0*/ 	.byte	0x04, 0x12
        /*00f2*/ 	.short	(.L_84 - .L_83)
	.align		4
.L_83:
        /*00f4*/ 	.word	index@(_ZN3cub18CUB_300001_SM_10006detail11EmptyKernelIvEEvv)
        /*00f8*/ 	.word	0x00000000
.L_84:


//--------------------- .nv.compat                --------------------------
	.section	.nv.compat,"",@"SHT_CUDA_COMPAT_INFO"
	.align	4
        /*0000*/ 	.byte	0x02, 0x09, 0x00, 0x00, 0x02, 0x02, 0x01, 0x00, 0x02, 0x05, 0x05, 0x00, 0x03, 0x07, 0x01, 0x01
        /*0010*/ 	.byte	0x02, 0x03, 0x00, 0x00, 0x02, 0x06, 0x01, 0x00, 0x04, 0x0b, 0x08, 0x00, 0x01, 0x00, 0x00, 0x00
        /*0020*/ 	.byte	0x00, 0x00, 0x00, 0x00


//--------------------- .nv.info._ZN3cub18CUB_300001_SM_10006detail4scan16DeviceScanKernelINS2_10policy_hubIdddmN4cuda3std3__44plusIvEEE10Policy1000EN6thrust24THRUST_300001_SM_1000_NS6detail15normal_iteratorINSD_10device_ptrIdEEEESI_NS0_13ScanTileStateIdLb1EEES9_NS0_8NullTypeEmdLb0ESL_EEvT0_T1_T2_iT3_T4_T5_ --------------------------
	.section	.nv.info._ZN3cub18CUB_300001_SM_10006detail4scan16DeviceScanKernelINS2_10policy_hubIdddmN4cuda3std3__44plusIvEEE10Policy1000EN6thrust24THRUST_300001_SM_1000_NS6detail15normal_iteratorINSD_10device_ptrIdEEEESI_NS0_13ScanTileStateIdLb1EEES9_NS0_8NullTypeEmdLb0ESL_EEvT0_T1_T2_iT3_T4_T5_,"",@"SHT_CUDA_INFO"
	.sectionflags	@""
	.align	4


	//----- nvinfo : EIATTR_CUDA_API_VERSION
	.align		4
        /*0000*/ 	.byte	0x04, 0x37
        /*0002*/ 	.short	(.L_86 - .L_85)
.L_85:
        /*0004*/ 	.word	0x00000082


	//----- nvinfo : EIATTR_KPARAM_INFO
	.align		4
.L_86:
        /*0008*/ 	.byte	0x04, 0x17
        /*000a*/ 	.short	(.L_88 - .L_87)
.L_87:
        /*000c*/ 	.word	0x00000000
        /*0010*/ 	.short	0x0006
        /*0012*/ 	.short	0x0020
        /*0014*/ 	.byte	0x00, 0xf0, 0x21, 0x00


	//----- nvinfo : EIATTR_KPARAM_INFO
	.align		4
.L_88:
        /*0018*/ 	.byte	0x04, 0x17
        /*001a*/ 	.short	(.L_90 - .L_89)
.L_89:
        /*001c*/ 	.word	0x00000000
        /*0020*/ 	.short	0x0005
        /*0022*/ 	.short	0x001d
        /*0024*/ 	.byte	0x00, 0xf0, 0x05, 0x00


	//----- nvinfo : EIATTR_KPARAM_INFO
	.align		4
.L_90:
        /*0028*/ 	.byte	0x04, 0x17
        /*002a*/ 	.short	(.L_92 - .L_91)
.L_91:
        /*002c*/ 	.word	0x00000000
        /*0030*/ 	.short	0x0004
        /*0032*/ 	.short	0x001c
        /*0034*/ 	.byte	0x00, 0xf0, 0x05, 0x00


	//----- nvinfo : EIATTR_KPARAM_INFO
	.align		4
.L_92:
        /*0038*/ 	.byte	0x04, 0x17
        /*003a*/ 	.short	(.L_94 - .L_93)
.L_93:
        /*003c*/ 	.word	0x00000000
        /*0040*/ 	.short	0x0003
        /*0042*/ 	.short	0x0018
        /*0044*/ 	.byte	0x00, 0xf0, 0x11, 0x00


	//----- nvinfo : EIATTR_KPARAM_INFO
	.align		4
.L_94:
        /*0048*/ 	.byte	0x04, 0x17
        /*004a*/ 	.short	(.L_96 - .L_95)
.L_95:
        /*004c*/ 	.word	0x00000000
        /*0050*/ 	.short	0x0002
        /*0052*/ 	.short	0x0010
        /*0054*/ 	.byte	0x00, 0xf0, 0x21, 0x00


	//----- nvinfo : EIATTR_KPARAM_INFO
	.align		4
.L_96:
        /*0058*/ 	.byte	0x04, 0x17
        /*005a*/ 	.short	(.L_98 - .L_97)
.L_97:
        /*005c*/ 	.word	0x00000000
        /*0060*/ 	.short	0x0001
        /*0062*/ 	.short	0x0008
        /*0064*/ 	.byte	0x00, 0xf0, 0x21, 0x00


	//----- nvinfo : EIATTR_KPARAM_INFO
	.align		4
.L_98:
        /*0068*/ 	.byte	0x04, 0x17
        /*006a*/ 	.short	(.L_100 - .L_99)
.L_99:
        /*006c*/ 	.word	0x00000000
        /*0070*/ 	.short	0x0000
        /*0072*/ 	.short	0x0000
        /*0074*/ 	.byte	0x00, 0xf0, 0x21, 0x00


	//----- nvinfo : EIATTR_SPARSE_MMA_MASK
	.align		4
.L_100:
        /*0078*/ 	.byte	0x03, 0x50
        /*007a*/ 	.short	0x0000


	//----- nvinfo : EIATTR_MAXREG_COUNT
	.align		4
        /*007c*/ 	.byte	0x03, 0x1b
        /*007e*/ 	.short	0x00ff


	//----- nvinfo : EIATTR_NUM_BARRIERS
	.align		4
        /*0080*/ 	.byte	0x02, 0x4c
        /*0082*/ 	.byte	0x01
	.zero		1


	//----- nvinfo : EIATTR_MERCURY_ISA_VERSION
	.align		4
        /*0084*/ 	.byte	0x03, 0x5f
        /*0086*/ 	.short	0x0101


	//----- nvinfo : EIATTR_COOP_GROUP_MASK_REGIDS
	.align		4
        /*0088*/ 	.byte	0x04, 0x29
        /*008a*/ 	.short	(.L_102 - .L_101)


	//   ....[0]....
.L_101:
        /*008c*/ 	.word	0xffffffff


	//   ....[1]....
        /*0090*/ 	.word	0xffffffff


	//   ....[2]....
        /*0094*/ 	.word	0xffffffff


	//   ....[3]....
        /*0098*/ 	.word	0xffffffff


	//   ....[4]....
        /*009c*/ 	.word	0xffffffff


	//   ....[5]....
        /*00a0*/ 	.word	0xffffffff


	//   ....[6]....
        /*00a4*/ 	.word	0xffffffff


	//   ....[7]....
        /*00a8*/ 	.word	0xffffffff


	//   ....[8]....
        /*00ac*/ 	.word	0xffffffff


	//   ....[9]....
        /*00b0*/ 	.word	0xffffffff


	//   ....[10]....
        /*00b4*/ 	.word	0xffffffff


	//   ....[11]....
        /*00b8*/ 	.word	0xffffffff


	//   ....[12]....
        /*00bc*/ 	.word	0xffffffff


	//   ....[13]....
        /*00c0*/ 	.word	0xffffffff


	//   ....[14]....
        /*00c4*/ 	.word	0xffffffff


	//   ....[15]....
        /*00c8*/ 	.word	0xffffffff


	//   ....[16]....
        /*00cc*/ 	.word	0xffffffff


	//   ....[17]....
        /*00d0*/ 	.word	0xffffffff


	//   ....[18]....
        /*00d4*/ 	.word	0xffffffff


	//   ....[19]....
        /*00d8*/ 	.word	0xffffffff


	//   ....[20]....
        /*00dc*/ 	.word	0xffffffff


	//   ....[21]....
        /*00e0*/ 	.word	0xffffffff


	//   ....[22]....
        /*00e4*/ 	.word	0xffffffff


	//   ....[23]....
        /*00e8*/ 	.word	0xffffffff


	//   ....[24]....
        /*00ec*/ 	.word	0xffffffff


	//   ....[25]....
        /*00f0*/ 	.word	0xffffffff


	//   ....[26]....
        /*00f4*/ 	.word	0xffffffff


	//   ....[27]....
        /*00f8*/ 	.word	0xffffffff


	//   ....[28]....
        /*00fc*/ 	.word	0xffffffff


	//   ....[29]....
        /*0100*/ 	.word	0xffffffff


	//   ....[30]....
        /*0104*/ 	.word	0xffffffff


	//   ....[31]....
        /*0108*/ 	.word	0xffffffff


	//   ....[32]....
        /*010c*/ 	.word	0xffffffff


	//   ....[33]....
        /*0110*/ 	.word	0xffffffff


	//   ....[34]....
        /*0114*/ 	.word	0xffffffff


	//   ....[35]....
        /*0118*/ 	.word	0xffffffff


	//   ....[36]....
        /*011c*/ 	.word	0xffffffff


	//   ....[37]....
        /*0120*/ 	.word	0xffffffff


	//   ....[38]....
        /*0124*/ 	.word	0xffffffff


	//   ....[39]....
        /*0128*/ 	.word	0xffffffff


	//   ....[40]....
        /*012c*/ 	.word	0xffffffff


	//   ....[41]....
        /*0130*/ 	.word	0xffffffff


	//   ....[42]....
        /*0134*/ 	.word	0xffffffff


	//   ....[43]....
        /*0138*/ 	.word	0xffffffff


	//   ....[44]....
        /*013c*/ 	.word	0xffffffff


	//   ....[45]....
        /*0140*/ 	.word	0xffffffff


	//   ....[46]....
        /*0144*/ 	.word	0xffffffff


	//   ....[47]....
        /*0148*/ 	.word	0xffffffff


	//   ....[48]....
        /*014c*/ 	.word	0xffffffff


	//   ....[49]....
        /*0150*/ 	.word	0xffffffff


	//   ....[50]....
        /*0154*/ 	.word	0xffffffff


	//   ....[51]....
        /*0158*/ 	.word	0xffffffff


	//   ....[52]....
        /*015c*/ 	.word	0xffffffff


	//   ....[53]....
        /*0160*/ 	.word	0xffffffff


	//   ....[54]....
        /*0164*/ 	.word	0xffffffff


	//   ....[55]....
        /*0168*/ 	.word	0xffffffff


	//   ....[56]....
        /*016c*/ 	.word	0xffffffff


	//   ....[57]....
        /*0170*/ 	.word	0xffffffff


	//   ....[58]....
        /*0174*/ 	.word	0xffffffff


	//   ....[59]....
        /*0178*/ 	.word	0xffffffff


	//   ....[60]....
        /*017c*/ 	.word	0xffffffff


	//   ....[61]....
        /*0180*/ 	.word	0xffffffff


	//   ....[62]....
        /*0184*/ 	.word	0xffffffff


	//   ....[63]....
        /*0188*/ 	.word	0xffffffff


	//   ....[64]....
        /*018c*/ 	.word	0xffffffff


	//   ....[65]....
        /*0190*/ 	.word	0xffffffff


	//   ....[66]....
        /*0194*/ 	.word	0xffffffff


	//   ....[67]....
        /*0198*/ 	.word	0xffffffff


	//   ....[68]....
        /*019c*/ 	.word	0xffffffff


	//   ....[69]....
        /*01a0*/ 	.word	0xffffffff


	//   ....[70]....
        /*01a4*/ 	.word	0xffffffff


	//   ....[71]....
        /*01a8*/ 	.word	0xffffffff


	//   ....[72]....
        /*01ac*/ 	.word	0xffffffff


	//   ....[73]....
        /*01b0*/ 	.word	0xffffffff


	//   ....[74]....
        /*01b4*/ 	.word	0xffffffff


	//   ....[75]....
        /*01b8*/ 	.word	0xffffffff


	//   ....[76]....
        /*01bc*/ 	.word	0xffffffff


	//   ....[77]....
        /*01c0*/ 	.word	0xffffffff


	//   ....[78]....
        /*01c4*/ 	.word	0xffffffff


	//   ....[79]....
        /*01c8*/ 	.word	0xffffffff


	//   ....[80]....
        /*01cc*/ 	.word	0xffffffff


	//   ....[81]....
        /*01d0*/ 	.word	0xffffffff


	//   ....[82]....
        /*01d4*/ 	.word	0xffffffff


	//   ....[83]....
        /*01d8*/ 	.word	0xffffffff


	//   ....[84]....
        /*01dc*/ 	.word	0xffffffff


	//   ....[85]....
        /*01e0*/ 	.word	0xffffffff


	//   ....[86]....
        /*01e4*/ 	.word	0xffffffff


	//   ....[87]....
        /*01e8*/ 	.word	0xffffffff


	//   ....[88]....
        /*01ec*/ 	.word	0xffffffff


	//   ....[89]....
        /*01f0*/ 	.word	0xffffffff


	//   ....[90]....
        /*01f4*/ 	.word	0xffffffff


	//   ....[91]....
        /*01f8*/ 	.word	0xffffffff


	//   ....[92]....
        /*01fc*/ 	.word	0xffffffff


	//   ....[93]....
        /*0200*/ 	.word	0xffffffff


	//   ....[94]....
        /*0204*/ 	.word	0xffffffff


	//   ....[95]....
        /*0208*/ 	.word	0xffffffff


	//   ....[96]....
        /*020c*/ 	.word	0xffffffff


	//   ....[97]....
        /*0210*/ 	.word	0xffffffff


	//   ....[98]....
        /*0214*/ 	.word	0xffffffff


	//   ....[99]....
        /*0218*/ 	.word	0xffffffff


	//   ....[100]....
        /*021c*/ 	.word	0xffffffff


	//   ....[101]....
        /*0220*/ 	.word	0xffffffff


	//   ....[102]....
        /*0224*/ 	.word	0xffffffff


	//   ....[103]....
        /*0228*/ 	.word	0xffffffff


	//   ....[104]....
        /*022c*/ 	.word	0xffffffff


	//   ....[105]....
        /*0230*/ 	.word	0xffffffff


	//   ....[106]....
        /*0234*/ 	.word	0xffffffff


	//   ....[107]....
        /*0238*/ 	.word	0xffffffff


	//   ....[108]....
        /*023c*/ 	.word	0x05000005


	//   ....[109]....
        /*0240*/ 	.word	0x05000005


	//   ....[110]....
        /*0244*/ 	.word	0x05000005


	//   ....[111]....
        /*0248*/ 	.word	0x05000005


	//   ....[112]....
        /*024c*/ 	.word	0x05000005


	//   ....[113]....
        /*0250*/ 	.word	0x05000005


	//   ....[114]....
        /*0254*/ 	.word	0x05000005


	//   ....[115]....
        /*0258*/ 	.word	0x05000005


	//   ....[116]....
        /*025c*/ 	.word	0x05000005


	//   ....[117]....
        /*0260*/ 	.word	0x05000005


	//   ....[118]....
        /*0264*/ 	.word	0x05000005


	//   ....[119]....
        /*0268*/ 	.word	0x05000005


	//   ....[120]....
        /*026c*/ 	.word	0x05000005


	//   ....[121]....
        /*0270*/ 	.word	0x05000005


	//   ....[122]....
        /*0274*/ 	.word	0x05000005


	//   ....[123]....
        /*0278*/ 	.word	0x05000005


	//   ....[124]....
        /*027c*/ 	.word	0x05000005


	//   ....[125]....
        /*0280*/ 	.word	0x05000005


	//   ....[126]....
        /*0284*/ 	.word	0x05000005


	//   ....[127]....
        /*0288*/ 	.word	0x05000005


	//   ....[128]....
        /*028c*/ 	.word	0x05000005


	//   ....[129]....
        /*0290*/ 	.word	0x05000005


	//   ....[130]....
        /*0294*/ 	.word	0x05000005


	//   ....[131]....
        /*0298*/ 	.word	0x05000005


	//   ....[132]....
        /*029c*/ 	.word	0x05000005


	//   ....[133]....
        /*02a0*/ 	.word	0x05000005


	//   ....[134]....
        /*02a4*/ 	.word	0x05000005


	//   ....[135]....
        /*02a8*/ 	.word	0x05000005


	//   ....[136]....
        /*02ac*/ 	.word	0x05000005


	//   ....[137]....
        /*02b0*/ 	.word	0x05000005


	//   ....[138]....
        /*02b4*/ 	.word	0x05000005


	//   ....[139]....
        /*02b8*/ 	.word	0x05000005


	//   ....[140]....
        /*02bc*/ 	.word	0x05000005


	//   ....[141]....
        /*02c0*/ 	.word	0x05000005


	//   ....[142]....
        /*02c4*/ 	.word	0x05000005


	//   ....[143]....
        /*02c8*/ 	.word	0x05000005


	//   ....[144]....
        /*02cc*/ 	.word	0x05000005


	//   ....[145]....
        /*02d0*/ 	.word	0x05000005


	//   ....[146]....
        /*02d4*/ 	.word	0x05000005


	//   ....[147]....
        /*02d8*/ 	.word	0x05000005


	//   ....[148]....
        /*02dc*/ 	.word	0x05000005


	//   ....[149]....
        /*02e0*/ 	.word	0x05000005


	//   ....[150]....
        /*02e4*/ 	.word	0x05000005


	//   ....[151]....
        /*02e8*/ 	.word	0x05000005


	//   ....[152]....
        /*02ec*/ 	.word	0x05000005


	//   ....[153]....
        /*02f0*/ 	.word	0x05000005


	//   ....[154]....
        /*02f4*/ 	.word	0x05000005


	//   ....[155]....
        /*02f8*/ 	.word	0x05000005


	//   ....[156]....
        /*02fc*/ 	.word	0x05000005


	//   ....[157]....
        /*0300*/ 	.word	0x05000005


	//   ....[158]....
        /*0304*/ 	.word	0x05000005


	//   ....[159]....
        /*0308*/ 	.word	0x05000005


	//   ....[160]....
        /*030c*/ 	.word	0x05000005


	//   ....[161]....
        /*0310*/ 	.word	0x05000005


	//   ....[162]....
        /*0314*/ 	.word	0x05000005


	//   ....[163]....
        /*0318*/ 	.word	0x05000005


	//----- nvinfo : EIATTR_COOP_GROUP_INSTR_OFFSETS
	.align		4
.L_102:
        /*031c*/ 	.byte	0x04, 0x28
        /*031e*/ 	.short	(.L_104 - .L_103)


	//   ....[0]....
.L_103:
        /*0320*/ 	.word	0x00000390


	//   ....[1]....
        /*0324*/ 	.word	0x000004f0


	//   ....[2]....
        /*0328*/ 	.word	0x00000500


	//   ....[3]....
        /*032c*/ 	.word	0x00000540


	//   ....[4]....
        /*0330*/ 	.word	0x00000550


	//   ....[5]....
        /*0334*/ 	.word	0x00000590


	//   ....[6]....
        /*0338*/ 	.word	0x000005a0


	//   ....[7]....
        /*033c*/ 	.word	0x000005e0


	//   ....[8]....
        /*0340*/ 	.word	0x000005f0


	//   ....[9]....
        /*0344*/ 	.word	0x00000630


	//   ....[10]....
        /*0348*/ 	.word	0x00000640


	//   ....[11]....
        /*034c*/ 	.word	0x00000690


	//   ....[12]....
        /*0350*/ 	.word	0x000006d0


	//   ....[13]....
        /*0354*/ 	.word	0x00000a40


	//   ....[14]....
        /*0358*/ 	.word	0x00000a50


	//   ....[15]....
        /*035c*/ 	.word	0x00000a90


	//   ....[16]....
        /*0360*/ 	.word	0x00000aa0


	//   ....[17]....
        /*0364*/ 	.word	0x00000ae0


	//   ....[18]....
        /*0368*/ 	.word	0x00000af0


	//   ....[19]....
        /*036c*/ 	.word	0x00000b30


	//   ....[20]....
        /*0370*/ 	.word	0x00000b40


	//   ....[21]....
        /*0374*/ 	.word	0x00000b80


	//   ....[22]....
        /*0378*/ 	.word	0x00000b90


	//   ....[23]....
        /*037c*/ 	.word	0x00000c80


	//   ....[24]....
        /*0380*/ 	.word	0x00000ce0


	//   ....[25]....
        /*0384*/ 	.word	0x00000f80


	//   ....[26]....
        /*0388*/ 	.word	0x00001050


	//   ....[27]....
        /*038c*/ 	.word	0x000010c0


	//   ....[28]....
        /*0390*/ 	.word	0x00001180


	//   ....[29]....
        /*0394*/ 	.word	0x000011a0


	//   ....[30]....
        /*0398*/ 	.word	0x00001220


	//   ....[31]....
        /*039c*/ 	.word	0x00001240


	//   ....[32]....
        /*03a0*/ 	.word	0x000012b0


	//   ....[33]....
        /*03a4*/ 	.word	0x000012d0


	//   ....[34]....
        /*03a8*/ 	.word	0x00001340


	//   ....[35]....
        /*03ac*/ 	.word	0x00001360


	//   ....[36]....
        /*03b0*/ 	.word	0x000013e0


	//   ....[37]....
        /*03b4*/ 	.word	0x00001400


	//   ....[38]....
        /*03b8*/ 	.word	0x00001410


	//   ....[39]....
        /*03bc*/ 	.word	0x000014f0


	//   ....[40]....
        /*03c0*/ 	.word	0x000015c0


	//   ....[41]....
        /*03c4*/ 	.word	0x00001620


	//   ....[42]....
        /*03c8*/ 	.word	0x000016a0


	//   ....[43]....
        /*03cc*/ 	.word	0x000016c0


	//   ....[44]....
        /*03d0*/ 	.word	0x00001740


	//   ....[45]....
        /*03d4*/ 	.word	0x00001760


	//   ....[46]....
        /*03d8*/ 	.word	0x000017d0


	//   ....[47]....
        /*03dc*/ 	.word	0x000017f0


	//   ....[48]....
        /*03e0*/ 	.word	0x00001860


	//   ....[49]....
        /*03e4*/ 	.word	0x00001890


	//   ....[50]....
        /*03e8*/ 	.word	0x00001910


	//   ....[51]....
        /*03ec*/ 	.word	0x00001930


	//   ....[52]....
        /*03f0*/ 	.word	0x00001940


	//   ....[53]....
        /*03f4*/ 	.word	0x00001db0


	//   ....[54]....
        /*03f8*/ 	.word	0x00002530


	//   ....[55]....
        /*03fc*/ 	.word	0x00002690


	//   ....[56]....
        /*0400*/ 	.word	0x000026a0


	//   ....[57]....
        /*0404*/ 	.word	0x000026e0


	//   ....[58]....
        /*0408*/ 	.word	0x000026f0


	//   ....[59]....
        /*040c*/ 	.word	0x00002730


	//   ....[60]....
        /*0410*/ 	.word	0x00002740


	//   ....[61]....
        /*0414*/ 	.word	0x00002780


	//   ....[62]....
        /*0418*/ 	.word	0x00002790


	//   ....[63]....
        /*041c*/ 	.word	0x000027d0


	//   ....[64]....
        /*0420*/ 	.word	0x000027e0


	//   ....[65]....
        /*0424*/ 	.word	0x00002830


	//   ....[66]....
        /*0428*/ 	.word	0x00002870


	//   ....[67]....
        /*042c*/ 	.word	0x00002b70


	//   ....[68]....
        /*0430*/ 	.word	0x00002b80


	//   ....[69]....
        /*0434*/ 	.word	0x00002bc0


	//   ....[70]....
        /*0438*/ 	.word	0x00002bd0


	//   ....[71]....
        /*043c*/ 	.word	0x00002c10


	//   ....[72]....
        /*0440*/ 	.word	0x00002c20


	//   ....[73]....
        /*0444*/ 	.word	0x00002c60


	//   ....[74]....
        /*0448*/ 	.word	0x00002c70


	//   ....[75]....
        /*044c*/ 	.word	0x00002cb0


	//   ....[76]....
        /*0450*/ 	.word	0x00002cc0


	//   ....[77]....
        /*0454*/ 	.word	0x00002db0


	//   ....[78]....
        /*0458*/ 	.word	0x00002e10


	//   ....[79]....
        /*045c*/ 	.word	0x000030b0


	//   ....[80]....
        /*0460*/ 	.word	0x00003180


	//   ....[81]....
        /*0464*/ 	.word	0x00003240


	//   ....[82]....
        /*0468*/ 	.word	0x000032e0


	//   ....[83]....
        /*046c*/ 	.word	0x00003300


	//   ....[84]....
        /*0470*/ 	.word	0x00003380


	//   ....[85]....
        /*0474*/ 	.word	0x000033a0


	//   ....[86]....
        /*0478*/ 	.word	0x00003410


	//   ....[87]....
        /*047c*/ 	.word	0x00003430


	//   ....[88]....
        /*0480*/ 	.word	0x000034a0


	//   ....[89]....
        /*0484*/ 	.word	0x000034c0


	//   ....[90]....
        /*0488*/ 	.word	0x00003560


	//   ....[91]....
        /*048c*/ 	.word	0x00003580


	//   ....[92]....
        /*0490*/ 	.word	0x00003590


	//   ....[93]....
        /*0494*/ 	.word	0x00003670


	//   ....[94]....
        /*0498*/ 	.word	0x00003740


	//   ....[95]....
        /*049c*/ 	.word	0x000037a0


	//   ....[96]....
        /*04a0*/ 	.word	0x00003820


	//   ....[97]....
        /*04a4*/ 	.word	0x00003840


	//   ....[98]....
        /*04a8*/ 	.word	0x000038c0


	//   ....[99]....
        /*04ac*/ 	.word	0x000038f0


	//   ....[100]....
        /*04b0*/ 	.word	0x00003960


	//   ....[101]....
        /*04b4*/ 	.word	0x00003980


	//   ....[102]....
        /*04b8*/ 	.word	0x000039f0


	//   ....[103]....
        /*04bc*/ 	.word	0x00003a20


	//   ....[104]....
        /*04c0*/ 	.word	0x00003aa0


	//   ....[105]....
        /*04c4*/ 	.word	0x00003ac0


	//   ....[106]....
        /*04c8*/ 	.word	0x00003ad0


	//   ....[107]....
        /*04cc*/ 	.word	0x00003fd0


	//   ....[108]....
        /*04d0*/ 	.word	0x000043b0


	//   ....[109]....
        /*04d4*/ 	.word	0x00004430


	//   ....[110]....
        /*04d8*/ 	.word	0x000044c0


	//   ....[111]....
        /*04dc*/ 	.word	0x00004570


	//   ....[112]....
        /*04e0*/ 	.word	0x000045c0


	//   ....[113]....
        /*04e4*/ 	.word	0x000046b0


	//   ....[114]....
        /*04e8*/ 	.word	0x00004700


	//   ....[115]....
        /*04ec*/ 	.word	0x000047c0


	//   ....[116]....
        /*04f0*/ 	.word	0x00004810


	//   ....[117]....
        /*04f4*/ 	.word	0x000048d0


	//   ....[118]....
        /*04f8*/ 	.word	0x00004920


	//   ....[119]....
        /*04fc*/ 	.word	0x000049e0


	//   ....[120]....
        /*0500*/ 	.word	0x00004a30


	//   ....[121]....
        /*0504*/ 	.word	0x00004b40


	//   ....[122]....
        /*0508*/ 	.word	0x00004bb0


	//   ....[123]....
        /*050c*/ 	.word	0x00004c30


	//   ....[124]....
        /*0510*/ 	.word	0x00004cb0


	//   ....[125]....
        /*0514*/ 	.word	0x00004d70


	//   ....[126]....
        /*0518*/ 	.word	0x00004dc0


	//   ....[127]....
        /*051c*/ 	.word	0x00004e80


	//   ....[128]....
        /*0520*/ 	.word	0x00004ed0


	//   ....[129]....
        /*0524*/ 	.word	0x00004f90


	//   ....[130]....
        /*0528*/ 	.word	0x00004fe0


	//   ....[131]....
        /*052c*/ 	.word	0x000050d0


	//   ....[132]....
        /*0530*/ 	.word	0x00005120


	//   ....[133]....
        /*0534*/ 	.word	0x00005230


	//   ....[134]....
        /*0538*/ 	.word	0x00005280


	//   ....[135]....
        /*053c*/ 	.word	0x00005370


	//   ....[136]....
        /*0540*/ 	.word	0x000053e0


	//   ....[137]....
        /*0544*/ 	.word	0x00005460


	//   ....[138]....
        /*0548*/ 	.word	0x000054f0


	//   ....[139]....
        /*054c*/ 	.word	0x000055a0


	//   ....[140]....
        /*0550*/ 	.word	0x000055f0


	//   ....[141]....
        /*0554*/ 	.word	0x000056e0


	//   ....[142]....
        /*0558*/ 	.word	0x00005730


	//   ....[143]....
        /*055c*/ 	.word	0x00005800


	//   ....[144]....
        /*0560*/ 	.word	0x00005850


	//   ....[145]....
        /*0564*/ 	.word	0x00005920


	//   ....[146]....
        /*0568*/ 	.word	0x00005970


	//   ....[147]....
        /*056c*/ 	.word	0x00005a60


	//   ....[148]....
        /*0570*/ 	.word	0x00005ab0


	//   ....[149]....
        /*0574*/ 	.word	0x00005b90


	//   ....[150]....
        /*0578*/ 	.word	0x00005c20


	//   ....[151]....
        /*057c*/ 	.word	0x00005ca0


	//   ....[152]....
        /*0580*/ 	.word	0x00005d20


	//   ....[153]....
        /*0584*/ 	.word	0x00005de0


	//   ....[154]....
        /*0588*/ 	.word	0x00005e30


	//   ....[155]....
        /*058c*/ 	.word	0x00005f20


	//   ....[156]....
        /*0590*/ 	.word	0x00005f70


	//   ....[157]....
        /*0594*/ 	.word	0x00006080


	//   ....[158]....
        /*0598*/ 	.word	0x000060d0


	//   ....[159]....
        /*059c*/ 	.word	0x00006180


	//   ....[160]....
        /*05a0*/ 	.word	0x000061d0


	//   ....[161]....
        /*05a4*/ 	.word	0x000062e0


	//   ....[162]....
        /*05a8*/ 	.word	0x00006330


	//   ....[163]....
        /*05ac*/ 	.word	0x000063f0


	//----- nvinfo : EIATTR_VRC_CTA_INIT_COUNT
	.align		4
.L_104:
        /*05b0*/ 	.byte	0x02, 0x4a
	.zero		1
	.zero		1


	//----- nvinfo : EIATTR_EXIT_INSTR_OFFSETS
	.align		4
        /*05b4*/ 	.byte	0x04, 0x1c
        /*05b6*/ 	.short	(.L_106 - .L_105)


	//   ....[0]....
.L_105:
        /*05b8*/ 	.word	0x00001f40


	//   ....[1]....
        /*05bc*/ 	.word	0x00001f90


	//   ....[2]....
        /*05c0*/ 	.word	0x00004340


	//   ....[3]....
        /*05c4*/ 	.word	0x00004360


	//----- nvinfo : EIATTR_MAX_THREADS
	.align		4
.L_106:
        /*05c8*/ 	.byte	0x04, 0x05
        /*05ca*/ 	.short	(.L_108 - .L_107)
.L_107:
        /*05cc*/ 	.word	0x000000e0
        /*05d0*/ 	.word	0x00000001
        /*05d4*/ 	.word	0x00000001


	//----- nvinfo : EIATTR_CRS_STACK_SIZE
	.align		4
.L_108:
        /*05d8*/ 	.byte	0x04, 0x1e
        /*05da*/ 	.short	(.L_110 - .L_109)
.L_109:
        /*05dc*/ 	.word	0x00000000


	//----- nvinfo : EIATTR_CBANK_PARAM_SIZE
	.align		4
.L_110:
        /*05e0*/ 	.byte	0x03, 0x19
        /*05e2*/ 	.short	0x0028


	//----- nvinfo : EIATTR_PARAM_CBANK
	.align		4
        /*05e4*/ 	.byte	0x04, 0x0a
        /*05e6*/ 	.short	(.L_112 - .L_111)
	.align		4
.L_111:
        /*05e8*/ 	.word	index@(.nv.constant0._ZN3cub18CUB_300001_SM_10006detail4scan16DeviceScanKernelINS2_10policy_hubIdddmN4cuda3std3__44plusIvEEE10Policy1000EN6thrust24THRUST_300001_SM_1000_NS6detail15normal_iteratorINSD_10device_ptrIdEEEESI_NS0_13ScanTileStateIdLb1EEES9_NS0_8NullTypeEmdLb0ESL_EEvT0_T1_T2_iT3_T4_T5_)
        /*05ec*/ 	.short	0x0380
        /*05ee*/ 	.short	0x0028


	//----- nvinfo : EIATTR_SW_WAR
	.align		4
.L_112:
        /*05f0*/ 	.byte	0x04, 0x36
        /*05f2*/ 	.short	(.L_114 - .L_113)
.L_113:
        /*05f4*/ 	.word	0x00000008
.L_114:


//--------------------- .nv.info._ZN3cub18CUB_300001_SM_10006detail4scan16DeviceScanKernelINS2_10policy_hubIdddjN4cuda3std3__44plusIvEEE10Policy1000EN6thrust24THRUST_300001_SM_1000_NS6detail15normal_iteratorINSD_10device_ptrIdEEEESI_NS0_13ScanTileStateIdLb1EEES9_NS0_8NullTypeEjdLb0ESL_EEvT0_T1_T2_iT3_T4_T5_ --------------------------
	.section	.nv.info._ZN3cub18CUB_300001_SM_10006detail4scan16DeviceScanKernelINS2_10policy_hubIdddjN4cuda3std3__44plusIvEEE10Policy1000EN6thrust24THRUST_300001_SM_1000_NS6detail15normal_iteratorINSD_10device_ptrIdEEEESI_NS0_13ScanTileStateIdLb1EEES9_NS0_8NullTypeEjdLb0ESL_EEvT0_T1_T2_iT3_T4_T5_,"",@"SHT_CUDA_INFO"
	.sectionflags	@""
	.align	4


	//----- nvinfo : EIATTR_CUDA_API_VERSION
	.align		4
        /*0000*/ 	.byte	0x04, 0x37
        /*0002*/ 	.short	(.L_116 - .L_115)
.L_115:
        /*0004*/ 	.word	0x00000082


	//----- nvinfo : EIATTR_KPARAM_INFO
	.align		4
.L_116:
        /*0008*/ 	.byte	0x04, 0x17
        /*000a*/ 	.short	(.L_118 - .L_117)
.L_117:
        /*000c*/ 	.word	0x00000000
        /*0010*/ 	.short	0x0006
        /*0012*/ 	.short	0x0020
        /*0014*/ 	.byte	0x00, 0xf0, 0x11, 0x00


	//----- nvinfo : EIATTR_KPARAM_INFO
	.align		4
.L_118:
        /*0018*/ 	.byte	0x04, 0x17
        /*001a*/ 	.short	(.L_120 - .L_119)
.L_119:
        /*001c*/ 	.word	0x00000000
        /*0020*/ 	.short	0x0005
        /*0022*/ 	.short	0x001d
        /*0024*/ 	.byte	0x00, 0xf0, 0x05, 0x00


	//----- nvinfo : EIATTR_KPARAM_INFO
	.align		4
.L_120:
        /*0028*/ 	.byte	0x04, 0x17
        /*002a*/ 	.short	(.L_122 - .L_121)
.L_121:
        /*002c*/ 	.word	0x00000000
        /*0030*/ 	.short	0x0004
        /*0032*/ 	.short	0x001c
        /*0034*/ 	.byte	0x00, 0xf0, 0x05, 0x00


	//----- nvinfo : EIATTR_KPARAM_INFO
	.align		4
.L_122:
        /*0038*/ 	.byte	0x04, 0x17
        /*003a*/ 	.short	(.L_124 - .L_123)
.L_123:
        /*003c*/ 	.word	0x00000000
        /*0040*/ 	.short	0x0003
        /*0042*/ 	.short	0x0018
        /*0044*/ 	.byte	0x00, 0xf0, 0x11, 0x00


	//----- nvinfo : EIATTR_KPARAM_INFO
	.align		4
.L_124:
        /*0048*/ 	.byte	0x04, 0x17
        /*004a*/ 	.short	(.L_126 - .L_125)
.L_125:
        /*004c*/ 	.word	0x00000000
        /*0050*/ 	.short	0x0002
        /*0052*/ 	.short	0x0010
        /*0054*/ 	.byte	0x00, 0xf0, 0x21, 0x00


	//----- nvinfo : EIATTR_KPARAM_INFO
	.align		4
.L_126:
        /*0058*/ 	.byte	0x04, 0x17
        /*005a*/ 	.short	(.L_128 - .L_127)
.L_127:
        /*005c*/ 	.word	0x00000000
        /*0060*/ 	.short	0x0001
        /*0062*/ 	.short	0x0008
        /*0064*/ 	.byte	0x00, 0xf0, 0x21, 0x00


	//----- nvinfo : EIATTR_KPARAM_INFO
	.align		4
.L_128:
        /*0068*/ 	.byte	0x04, 0x17
        /*006a*/ 	.short	(.L_130 - .L_129)
.L_129:
        /*006c*/ 	.word	0x00000000
        /*0070*/ 	.short	0x0000
        /*0072*/ 	.short	0x0000
        /*0074*/ 	.byte	0x00, 0xf0, 0x21, 0x00


	//----- nvinfo : EIATTR_SPARSE_MMA_MASK
	.align		4
.L_130:
        /*0078*/ 	.byte	0x03, 0x50
        /*007a*/ 	.short	0x0000


	//----- nvinfo : EIATTR_MAXREG_COUNT
	.align		4
        /*007c*/ 	.byte	0x03, 0x1b
        /*007e*/ 	.short	0x0080


	//----- nvinfo : EIATTR_NUM_BARRIERS
	.align		4
        /*0080*/ 	.byte	0x02, 0x4c
        /*0082*/ 	.byte	0x01
	.zero		1


	//----- nvinfo : EIATTR_ANNOTATIONS
	.align		4
        /*0084*/ 	.byte	0x04, 0x55
        /*0086*/ 	.short	(.L_132 - .L_131)


	//   ....[0]....
.L_131:
        /*0088*/ 	.word	0x00000001
        /*008c*/ 	.byte	0xf0, 0x03, 0x00, 0x00, 0x01, 0x00, 0x00, 0x00, 0x50, 0x04, 0x00, 0x00, 0x01, 0x00, 0x00, 0x00
        /*009c*/ 	.byte	0x80, 0x07, 0x00, 0x00, 0x01, 0x00, 0x00, 0x00, 0x60, 0x0b, 0x00, 0x00, 0x01, 0x00, 0x00, 0x00
        /*00ac*/ 	.byte	0x60, 0x22, 0x00, 0x00, 0x01, 0x00, 0x00, 0x00, 0x20, 0x2c, 0x00, 0x00, 0x01, 0x00, 0x00, 0x00
        /*00bc*/ 	.byte	0x80, 0x2c, 0x00, 0x00, 0x01, 0x00, 0x00, 0x00, 0xb0, 0x2f, 0x00, 0x00, 0x01, 0x00, 0x00, 0x00
        /*00cc*/ 	.byte	0x20, 0x33, 0x00, 0x00, 0x01, 0x00, 0x00, 0x00, 0x30, 0x4a, 0x00, 0x00


	//----- nvinfo : EIATTR_MERCURY_ISA_VERSION
	.align		4
.L_132:
        /*00d8*/ 	.byte	0x03, 0x5f
        /*00da*/ 	.short	0x0101


	//----- nvinfo : EIATTR_COOP_GROUP_MASK_REGIDS
	.align		4
        /*00dc*/ 	.byte	0x04, 0x29
        /*00de*/ 	.short	(.L_134 - .L_133)


	//   ....[0]....
.L_133:
        /*00e0*/ 	.word	0xffffffff


	//   ....[1]....
        /*00e4*/ 	.word	0xffffffff


	//   ....[2]....
        /*00e8*/ 	.word	0xffffffff


	//   ....[3]....
        /*00ec*/ 	.word	0xffffffff


	//   ....[4]....
        /*00f0*/ 	.word	0xffffffff


	//   ....[5]....
        /*00f4*/ 	.word	0xffffffff


	//   ....[6]....
        /*00f8*/ 	.word	0xffffffff


	//   ....[7]....
        /*00fc*/ 	.word	0xffffffff


	//   ....[8]....
        /*0100*/ 	.word	0xffffffff


	//   ....[9]....
        /*0104*/ 	.word	0xffffffff


	//   ....[10]....
        /*0108*/ 	.word	0xffffffff


	//   ....[11]....
        /*010c*/ 	.word	0xffffffff


	//   ....[12]....
        /*0110*/ 	.word	0xffffffff


	//   ....[13]....
        /*0114*/ 	.word	0xffffffff


	//   ....[14]....
        /*0118*/ 	.word	0xffffffff


	//   ....[15]....
        /*011c*/ 	.word	0xffffffff


	//   ....[16]....
        /*0120*/ 	.word	0xffffffff


	//   ....[17]....
        /*0124*/ 	.word	0xffffffff


	//   ....[18]....
        /*0128*/ 	.word	0xffffffff


	//   ....[19]....
        /*012c*/ 	.word	0xffffffff


	//   ....[20]....
        /*0130*/ 	.word	0xffffffff


	//   ....[21]....
        /*0134*/ 	.word	0xffffffff


	//   ....[22]....
        /*0138*/ 	.word	0xffffffff


	//   ....[23]....
        /*013c*/ 	.word	0xffffffff


	//   ....[24]....
        /*0140*/ 	.word	0xffffffff


	//   ....[25]....
        /*0144*/ 	.word	0xffffffff


	//   ....[26]....
        /*0148*/ 	.word	0xffffffff


	//   ....[27]....
        /*014c*/ 	.word	0xffffffff


	//   ....[28]....
        /*0150*/ 	.word	0xffffffff


	//   ....[29]....
        /*0154*/ 	.word	0xffffffff


	//   ....[30]....
        /*0158*/ 	.word	0xffffffff


	//   ....[31]....
        /*015c*/ 	.word	0xffffffff


	//   ....[32]....
        /*0160*/ 	.word	0xffffffff


	//   ....[33]....
        /*0164*/ 	.word	0xffffffff


	//   ....[34]....
        /*0168*/ 	.word	0xffffffff


	//   ....[35]....
        /*016c*/ 	.word	0xffffffff


	//   ....[36]....
        /*0170*/ 	.word	0xffffffff


	//   ....[37]....
        /*0174*/ 	.word	0xffffffff


	//   ....[38]....
        /*0178*/ 	.word	0xffffffff


	//   ....[39]....
        /*017c*/ 	.word	0xffffffff


	//   ....[40]....
        /*0180*/ 	.word	0xffffffff


	//   ....[41]....
        /*0184*/ 	.word	0xffffffff


	//   ....[42]....
        /*0188*/ 	.word	0xffffffff


	//   ....[43]....
        /*018c*/ 	.word	0xffffffff


	//   ....[44]....
        /*0190*/ 	.word	0xffffffff


	//   ....[45]....
        /*0194*/ 	.word	0xffffffff


	//   ....[46]....
        /*0198*/ 	.word	0xffffffff


	//   ....[47]....
        /*019c*/ 	.word	0xffffffff


	//   ....[48]....
        /*01a0*/ 	.word	0xffffffff


	//   ....[49]....
        /*01a4*/ 	.word	0xffffffff


	//   ....[50]....
        /*01a8*/ 	.word	0xffffffff


	//   ....[51]....
        /*01ac*/ 	.word	0xffffffff


	//   ....[52]....
        /*01b0*/ 	.word	0xffffffff


	//   ....[53]....
        /*01b4*/ 	.word	0xffffffff


	//   ....[54]....
        /*01b8*/ 	.word	0xffffffff


	//   ....[55]....
        /*01bc*/ 	.word	0xffffffff


	//   ....[56]....
        /*01c0*/ 	.word	0xffffffff


	//   ....[57]....
        /*01c4*/ 	.word	0xffffffff


	//   ....[58]....
        /*01c8*/ 	.word	0xffffffff


	//   ....[59]....
        /*01cc*/ 	.word	0xffffffff


	//   ....[60]....
        /*01d0*/ 	.word	0xffffffff


	//   ....[61]....
        /*01d4*/ 	.word	0xffffffff


	//   ....[62]....
        /*01d8*/ 	.word	0xffffffff


	//   ....[63]....
        /*01dc*/ 	.word	0xffffffff


	//   ....[64]....
        /*01e0*/ 	.word	0xffffffff


	//   ....[65]....
        /*01e4*/ 	.word	0xffffffff


	//   ....[66]....
        /*01e8*/ 	.word	0xffffffff


	//   ....[67]....
        /*01ec*/ 	.word	0xffffffff


	//   ....[68]....
        /*01f0*/ 	.word	0xffffffff


	//   ....[69]....
        /*01f4*/ 	.word	0xffffffff


	//   ....[70]....
        /*01f8*/ 	.word	0xffffffff


	//   ....[71]....
        /*01fc*/ 	.word	0xffffffff


	//   ....[72]....
        /*0200*/ 	.word	0xffffffff


	//   ....[73]....
        /*0204*/ 	.word	0xffffffff


	//   ....[74]....
        /*0208*/ 	.word	0xffffffff


	//   ....[75]....
        /*020c*/ 	.word	0xffffffff


	//   ....[76]....
        /*0210*/ 	.word	0xffffffff


	//   ....[77]....
        /*0214*/ 	.word	0xffffffff


	//   ....[78]....
        /*0218*/ 	.word	0xffffffff


	//   ....[79]....
        /*021c*/ 	.word	0xffffffff


	//   ....[80]....
        /*0220*/ 	.word	0xffffffff


	//   ....[81]....
        /*0224*/ 	.word	0xffffffff


	//   ....[82]....
        /*0228*/ 	.word	0xffffffff


	//   ....[83]....
        /*022c*/ 	.word	0xffffffff


	//   ....[84]....
        /*0230*/ 	.word	0xffffffff


	//   ....[85]....
        /*0234*/ 	.word	0xffffffff


	//   ....[86]....
        /*0238*/ 	.word	0xffffffff


	//   ....[87]....
        /*023c*/ 	.word	0xffffffff


	//   ....[88]....
        /*0240*/ 	.word	0xffffffff


	//   ....[89]....
        /*0244*/ 	.word	0xffffffff


	//   ....[90]....
        /*0248*/ 	.word	0xffffffff


	//   ....[91]....
        /*024c*/ 	.word	0xffffffff


	//   ....[92]....
        /*0250*/ 	.word	0xffffffff


	//   ....[93]....
        /*0254*/ 	.word	0xffffffff


	//   ....[94]....
        /*0258*/ 	.word	0xffffffff


	//   ....[95]....
        /*025c*/ 	.word	0xffffffff


	//   ....[96]....
        /*0260*/ 	.word	0xffffffff


	//   ....[97]....
        /*0264*/ 	.word	0xffffffff


	//   ....[98]....
        /*0268*/ 	.word	0xffffffff


	//   ....[99]....
        /*026c*/ 	.word	0xffffffff


	//   ....[100]....
        /*0270*/ 	.word	0xffffffff


	//   ....[101]....
        /*0274*/ 	.word	0xffffffff


	//   ....[102]....
        /*0278*/ 	.word	0xffffffff


	//   ....[103]....
        /*027c*/ 	.word	0xffffffff


	//   ....[104]....
        /*0280*/ 	.word	0xffffffff


	//   ....[105]....
        /*0284*/ 	.word	0xffffffff


	//   ....[106]....
        /*0288*/ 	.word	0xffffffff


	//   ....[107]....
        /*028c*/ 	.word	0xffffffff


	//   ....[108]....
        /*0290*/ 	.word	0x05000003


	//   ....[109]....
        /*0294*/ 	.word	0x05000003


	//   ....[110]....
        /*0298*/ 	.word	0x05000003


	//   ....[111]....
        /*029c*/ 	.word	0x05000003


	//   ....[112]....
        /*02a0*/ 	.word	0x05000003


	//   ....[113]....
        /*02a4*/ 	.word	0x05000003


	//   ....[114]....
        /*02a8*/ 	.word	0x05000003


	//   ....[115]....
        /*02ac*/ 	.word	0x05000003


	//   ....[116]....
        /*02b0*/ 	.word	0x05000003


	//   ....[117]....
        /*02b4*/ 	.word	0x05000003


	//   ....[118]....
        /*02b8*/ 	.word	0x05000003


	//   ....[119]....
        /*02bc*/ 	.word	0x05000003


	//   ....[120]....
        /*02c0*/ 	.word	0x05000003


	//   ....[121]....
        /*02c4*/ 	.word	0x05000003


	//   ....[122]....
        /*02c8*/ 	.word	0x05000003


	//   ....[123]....
        /*02cc*/ 	.word	0x05000003


	//   ....[124]....
        /*02d0*/ 	.word	0x05000003


	//   ....[125]....
        /*02d4*/ 	.word	0x05000003


	//   ....[126]....
        /*02d8*/ 	.word	0x05000003


	//   ....[127]....
        /*02dc*/ 	.word	0x05000003


	//   ....[128]....
        /*02e0*/ 	.word	0x05000003


	//   ....[129]....
        /*02e4*/ 	.word	0x05000003


	//   ....[130]....
        /*02e8*/ 	.word	0x05000003


	//   ....[131]....
        /*02ec*/ 	.word	0x05000003


	//   ....[132]....
        /*02f0*/ 	.word	0x05000003


	//   ....[133]....
        /*02f4*/ 	.word	0x05000003


	//   ....[134]....
        /*02f8*/ 	.word	0x05000003


	//   ....[135]....
        /*02fc*/ 	.word	0x05000003


	//   ....[136]....
        /*0300*/ 	.word	0x05000003


	//   ....[137]....
        /*0304*/ 	.word	0x05000003


	//   ....[138]....
        /*0308*/ 	.word	0x05000003


	//   ....[139]....
        /*030c*/ 	.word	0x05000003


	//   ....[140]....
        /*0310*/ 	.word	0x05000003


	//   ....[141]....
        /*0314*/ 	.word	0x05000003


	//   ....[142]....
        /*0318*/ 	.word	0x05000003


	//   ....[143]....
        /*031c*/ 	.word	0x05000003


	//   ....[144]....
        /*0320*/ 	.word	0x05000003


	//   ....[145]....
        /*0324*/ 	.word	0x05000003


	//   ....[146]....
        /*0328*/ 	.word	0x05000003


	//   ....[147]....
        /*032c*/ 	.word	0x05000003


	//   ....[148]....
        /*0330*/ 	.word	0x05000003


	//   ....[149]....
        /*0334*/ 	.word	0x05000003


	//   ....[150]....
        /*0338*/ 	.word	0x05000003


	//   ....[151]....
        /*033c*/ 	.word	0x05000003


	//   ....[152]....
        /*0340*/ 	.word	0x05000003


	//   ....[153]....
        /*0344*/ 	.word	0x05000003


	//   ....[154]....
        /*0348*/ 	.word	0x05000003


	//   ....[155]....
        /*034c*/ 	.word	0x05000003


	//   ....[156]....
        /*0350*/ 	.word	0x05000003


	//   ....[157]....
        /*0354*/ 	.word	0x05000003


	//   ....[158]....
        /*0358*/ 	.word	0x05000003


	//   ....[159]....
        /*035c*/ 	.word	0x05000003


	//   ....[160]....
        /*0360*/ 	.word	0x05000003


	//   ....[161]....
        /*0364*/ 	.word	0x05000003


	//   ....[162]....
        /*0368*/ 	.word	0x05000003


	//   ....[163]....
        /*036c*/ 	.word	0x05000003


	//----- nvinfo : EIATTR_COOP_GROUP_INSTR_OFFSETS
	.align		4
.L_134:
        /*0370*/ 	.byte	0x04, 0x28
        /*0372*/ 	.short	(.L_136 - .L_135)


	//   ....[0]....
.L_135:
        /*0374*/ 	.word	0x00000340


	//   ....[1]....
        /*0378*/ 	.word	0x00000510


	//   ....[2]....
        /*037c*/ 	.word	0x00000520


	//   ....[3]....
        /*0380*/ 	.word	0x00000560


	//   ....[4]....
        /*0384*/ 	.word	0x00000570


	//   ....[5]....
        /*0388*/ 	.word	0x000005b0


	//   ....[6]....
        /*038c*/ 	.word	0x000005c0


	//   ....[7]....
        /*0390*/ 	.word	0x00000600


	//   ....[8]....
        /*0394*/ 	.word	0x00000610


	//   ....[9]....
        /*0398*/ 	.word	0x00000650


	//   ....[10]....
        /*039c*/ 	.word	0x00000660


	//   ....[11]....
        /*03a0*/ 	.word	0x000009e0


	//   ....[12]....
        /*03a4*/ 	.word	0x000009f0


	//   ....[13]....
        /*03a8*/ 	.word	0x00000c60


	//   ....[14]....
        /*03ac*/ 	.word	0x00000c70


	//   ....[15]....
        /*03b0*/ 	.word	0x00000cb0


	//   ....[16]....
        /*03b4*/ 	.word	0x00000cc0


	//   ....[17]....
        /*03b8*/ 	.word	0x00000d00


	//   ....[18]....
        /*03bc*/ 	.word	0x00000d10


	//   ....[19]....
        /*03c0*/ 	.word	0x00000d50


	//   ....[20]....
        /*03c4*/ 	.word	0x00000d60


	//   ....[21]....
        /*03c8*/ 	.word	0x00000da0


	//   ....[22]....
        /*03cc*/ 	.word	0x00000db0


	//   ....[23]....
        /*03d0*/ 	.word	0x00001060


	//   ....[24]....
        /*03d4*/ 	.word	0x000010a0


	//   ....[25]....
        /*03d8*/ 	.word	0x00001370


	//   ....[26]....
        /*03dc*/ 	.word	0x00001590


	//   ....[27]....
        /*03e0*/ 	.word	0x00001610


	//   ....[28]....
        /*03e4*/ 	.word	0x000016d0


	//   ....[29]....
        /*03e8*/ 	.word	0x000016f0


	//   ....[30]....
        /*03ec*/ 	.word	0x00001740


	//   ....[31]....
        /*03f0*/ 	.word	0x00001770


	//   ....[32]....
        /*03f4*/ 	.word	0x000017e0


	//   ....[33]....
        /*03f8*/ 	.word	0x00001810


	//   ....[34]....
        /*03fc*/ 	.word	0x00001880


	//   ....[35]....
        /*0400*/ 	.word	0x000018a0


	//   ....[36]....
        /*0404*/ 	.word	0x00001900


	//   ....[37]....
        /*0408*/ 	.word	0x00001920


	//   ....[38]....
        /*040c*/ 	.word	0x00001930


	//   ....[39]....
        /*0410*/ 	.word	0x00001a30


	//   ....[40]....
        /*0414*/ 	.word	0x00001c30


	//   ....[41]....
        /*0418*/ 	.word	0x00001c90


	//   ....[42]....
        /*041c*/ 	.word	0x00001d00


	//   ....[43]....
        /*0420*/ 	.word	0x00001d10


	//   ....[44]....
        /*0424*/ 	.word	0x00001da0


	//   ....[45]....
        /*0428*/ 	.word	0x00001db0


	//   ....[46]....
        /*042c*/ 	.word	0x00001e40


	//   ....[47]....
        /*0430*/ 	.word	0x00001e50


	//   ....[48]....
        /*0434*/ 	.word	0x00001ee0


	//   ....[49]....
        /*0438*/ 	.word	0x00001ef0


	//   ....[50]....
        /*043c*/ 	.word	0x00001f80


	//   ....[51]....
        /*0440*/ 	.word	0x00001fb0


	//   ....[52]....
        /*0444*/ 	.word	0x00001fc0


	//   ....[53]....
        /*0448*/ 	.word	0x00002450


	//   ....[54]....
        /*044c*/ 	.word	0x00002b70


	//   ....[55]....
        /*0450*/ 	.word	0x00002d40


	//   ....[56]....
        /*0454*/ 	.word	0x00002d50


	//   ....[57]....
        /*0458*/ 	.word	0x00002d90


	//   ....[58]....
        /*045c*/ 	.word	0x00002da0


	//   ....[59]....
        /*0460*/ 	.word	0x00002de0


	//   ....[60]....
        /*0464*/ 	.word	0x00002df0


	//   ....[61]....
        /*0468*/ 	.word	0x00002e30


	//   ....[62]....
        /*046c*/ 	.word	0x00002e40


	//   ....[63]....
        /*0470*/ 	.word	0x00002e80


	//   ....[64]....
        /*0474*/ 	.word	0x00002e90


	//   ....[65]....
        /*0478*/ 	.word	0x00003210


	//   ....[66]....
        /*047c*/ 	.word	0x00003220


	//   ....[67]....
        /*0480*/ 	.word	0x00003420


	//   ....[68]....
        /*0484*/ 	.word	0x00003430


	//   ....[69]....
        /*0488*/ 	.word	0x00003470


	//   ....[70]....
        /*048c*/ 	.word	0x00003480


	//   ....[71]....
        /*0490*/ 	.word	0x000034c0


	//   ....[72]....
        /*0494*/ 	.word	0x000034d0


	//   ....[73]....
        /*0498*/ 	.word	0x00003510


	//   ....[74]....
        /*049c*/ 	.word	0x00003520


	//   ....[75]....
        /*04a0*/ 	.word	0x00003560


	//   ....[76]....
        /*04a4*/ 	.word	0x00003570


	//   ....[77]....
        /*04a8*/ 	.word	0x00003820


	//   ....[78]....
        /*04ac*/ 	.word	0x00003860


	//   ....[79]....
        /*04b0*/ 	.word	0x00003b10


	//   ....[80]....
        /*04b4*/ 	.word	0x00003d30


	//   ....[81]....
        /*04b8*/ 	.word	0x00003db0


	//   ....[82]....
        /*04bc*/ 	.word	0x00003e70


	//   ....[83]....
        /*04c0*/ 	.word	0x00003e90


	//   ....[84]....
        /*04c4*/ 	.word	0x00003f00


	//   ....[85]....
        /*04c8*/ 	.word	0x00003f30


	//   ....[86]....
        /*04cc*/ 	.word	0x00003f90


	//   ....[87]....
        /*04d0*/ 	.word	0x00003fc0


	//   ....[88]....
        /*04d4*/ 	.word	0x00004020


	//   ....[89]....
        /*04d8*/ 	.word	0x00004050


	//   ....[90]....
        /*04dc*/ 	.word	0x000040c0


	//   ....[91]....
        /*04e0*/ 	.word	0x000040f0


	//   ....[92]....
        /*04e4*/ 	.word	0x00004110


	//   ....[93]....
        /*04e8*/ 	.word	0x00004210


	//   ....[94]....
        /*04ec*/ 	.word	0x00004410


	//   ....[95]....
        /*04f0*/ 	.word	0x00004470


	//   ....[96]....
        /*04f4*/ 	.word	0x000044e0


	//   ....[97]....
        /*04f8*/ 	.word	0x000044f0


	//   ....[98]....
        /*04fc*/ 	.word	0x00004580


	//   ....[99]....
        /*0500*/ 	.word	0x00004590


	//   ....[100]....
        /*0504*/ 	.word	0x00004620


	//   ....[101]....
        /*0508*/ 	.word	0x00004630


	//   ....[102]....
        /*050c*/ 	.word	0x000046c0


	//   ....[103]....
        /*0510*/ 	.word	0x000046d0


	//   ....[104]....
        /*0514*/ 	.word	0x00004760


	//   ....[105]....
        /*0518*/ 	.word	0x00004790


	//   ....[106]....
        /*051c*/ 	.word	0x000047a0


	//   ....[107]....
        /*0520*/ 	.word	0x00004c40


	//   ....[108]....
        /*0524*/ 	.word	0x00005010


	//   ....[109]....
        /*0528*/ 	.word	0x00005090


	//   ....[110]....
        /*052c*/ 	.word	0x00005120


	//   ....[111]....
        /*0530*/ 	.word	0x000051e0


	//   ....[112]....
        /*0534*/ 	.word	0x00005230


	//   ....[113]....
        /*0538*/ 	.word	0x000052e0


	//   ....[114]....
        /*053c*/ 	.word	0x00005330


	//   ....[115]....
        /*0540*/ 	.word	0x00005400


	//   ....[116]....
        /*0544*/ 	.word	0x00005450


	//   ....[117]....
        /*0548*/ 	.word	0x00005510


	//   ....[118]....
        /*054c*/ 	.word	0x00005560


	//   ....[119]....
        /*0550*/ 	.word	0x00005610


	//   ....[120]....
        /*0554*/ 	.word	0x00005660


	//   ....[121]....
        /*0558*/ 	.word	0x00005760


	//   ....[122]....
        /*055c*/ 	.word	0x000057d0


	//   ....[123]....
        /*0560*/ 	.word	0x00005850


	//   ....[124]....
        /*0564*/ 	.word	0x000058d0


	//   ....[125]....
        /*0568*/ 	.word	0x00005990


	//   ....[126]....
        /*056c*/ 	.word	0x000059e0


	//   ....[127]....
        /*0570*/ 	.word	0x00005ab0


	//   ....[128]....
        /*0574*/ 	.word	0x00005b00


	//   ....[129]....
        /*0578*/ 	.word	0x00005be0


	//   ....[130]....
        /*057c*/ 	.word	0x00005c30


	//   ....[131]....
        /*0580*/ 	.word	0x00005d10


	//   ....[132]....
        /*0584*/ 	.word	0x00005d60


	//   ....[133]....
        /*0588*/ 	.word	0x00005e40


	//   ....[134]....
        /*058c*/ 	.word	0x00005e90


	//   ....[135]....
        /*0590*/ 	.word	0x00005f80


	//   ....[136]....
        /*0594*/ 	.word	0x00005ff0


	//   ....[137]....
        /*0598*/ 	.word	0x00006070


	//   ....[138]....
        /*059c*/ 	.word	0x00006100


	//   ....[139]....
        /*05a0*/ 	.word	0x000061c0


	//   ....[140]....
        /*05a4*/ 	.word	0x00006210


	//   ....[141]....
        /*05a8*/ 	.word	0x000062c0


	//   ....[142]....
        /*05ac*/ 	.word	0x00006310


	//   ....[143]....
        /*05b0*/ 	.word	0x000063e0


	//   ....[144]....
        /*05b4*/ 	.word	0x00006430


	//   ....[145]....
        /*05b8*/ 	.word	0x00006500


	//   ....[146]....
        /*05bc*/ 	.word	0x00006550


	//   ....[147]....
        /*05c0*/ 	.word	0x00006630


	//   ....[148]....
        /*05c4*/ 	.word	0x00006680


	//   ....[149]....
        /*05c8*/ 	.word	0x00006790


	//   ....[150]....
        /*05cc*/ 	.word	0x00006800


	//   ....[151]....
        /*05d0*/ 	.word	0x00006880


	//   ....[152]....
        /*05d4*/ 	.word	0x00006900


	//   ....[153]....
        /*05d8*/ 	.word	0x000069c0


	//   ....[154]....
        /*05dc*/ 	.word	0x00006a10


	//   ....[155]....
        /*05e0*/ 	.word	0x00006ae0


	//   ....[156]....
        /*05e4*/ 	.word	0x00006b30


	//   ....[157]....
        /*05e8*/ 	.word	0x00006c10


	//   ....[158]....
        /*05ec*/ 	.word	0x00006c60


	//   ....[159]....
        /*05f0*/ 	.word	0x00006d40


	//   ....[160]....
        /*05f4*/ 	.word	0x00006d90


	//   ....[161]....
        /*05f8*/ 	.word	0x00006e70


	//   ....[162]....
        /*05fc*/ 	.word	0x00006ec0


	//   ....[163]....
        /*0600*/ 	.word	0x00006fb0


	//----- nvinfo : EIATTR_VRC_CTA_INIT_COUNT
	.align		4
.L_136:
        /*0604*/ 	.byte	0x02, 0x4a
	.zero		1
	.zero		1


	//----- nvinfo : EIATTR_EXIT_INSTR_OFFSETS
	.align		4
        /*0608*/ 	.byte	0x04, 0x1c
        /*060a*/ 	.short	(.L_138 - .L_137)


	//   ....[0]....
.L_137:
        /*060c*/ 	.word	0x00002630


	//   ....[1]....
        /*0610*/ 	.word	0x00002650


	//   ....[2]....
        /*0614*/ 	.word	0x00004fa0


	//   ....[3]....
        /*0618*/ 	.word	0x00004fc0


	//----- nvinfo : EIATTR_MAX_THREADS
	.align		4
.L_138:
        /*061c*/ 	.byte	0x04, 0x05
        /*061e*/ 	.short	(.L_140 - .L_139)
.L_139:
        /*0620*/ 	.word	0x000001a0
        /*0624*/ 	.word	0x00000001
        /*0628*/ 	.word	0x00000001


	//----- nvinfo : EIATTR_CRS_STACK_SIZE
	.align		4
.L_140:
        /*062c*/ 	.byte	0x04, 0x1e
        /*062e*/ 	.short	(.L_142 - .L_141)
.L_141:
        /*0630*/ 	.word	0x00000000


	//----- nvinfo : EIATTR_CBANK_PARAM_SIZE
	.align		4
.L_142:
        /*0634*/ 	.byte	0x03, 0x19
        /*0636*/ 	.short	0x0024


	//----- nvinfo : EIATTR_PARAM_CBANK
	.align		4
        /*0638*/ 	.byte	0x04, 0x0a
        /*063a*/ 	.short	(.L_144 - .L_143)
	.align		4
.L_143:
        /*063c*/ 	.word	index@(.nv.constant0._ZN3cub18CUB_300001_SM_10006detail4scan16DeviceScanKernelINS2_10policy_hubIdddjN4cuda3std3__44plusIvEEE10Policy1000EN6thrust24THRUST_300001_SM_1000_NS6detail15normal_iteratorINSD_10device_ptrIdEEEESI_NS0_13ScanTileStateIdLb1EEES9_NS0_8NullTypeEjdLb0ESL_EEvT0_T1_T2_iT3_T4_T5_)
        /*0640*/ 	.short	0x0380
        /*0642*/ 	.short	0x0024


	//----- nvinfo : EIATTR_SW_WAR
	.align		4
.L_144:
        /*0644*/ 	.byte	0x04, 0x36
        /*0646*/ 	.short	(.L_146 - .L_145)
.L_145:
        /*0648*/ 	.word	0x00000008
.L_146:


//--------------------- .nv.info._ZN3cub18CUB_300001_SM_10006detail4scan20DeviceScanInitKernelINS0_13ScanTileStateIdLb1EEEEEvT_i --------------------------
	.section	.nv.info._ZN3cub18CUB_300001_SM_10006detail4scan20DeviceScanInitKernelINS0_13ScanTileStateIdLb1EEEEEvT_i,"",@"SHT_CUDA_INFO"
	.sectionflags	@""
	.align	4


	//----- nvinfo : EIATTR_CUDA_API_VERSION
	.align		4
        /*0000*/ 	.byte	0x04, 0x37
        /*0002*/ 	.short	(.L_148 - .L_147)
.L_147:
        /*0004*/ 	.word	0x00000082


	//----- nvinfo : EIATTR_KPARAM_INFO
	.align		4
.L_148:
        /*0008*/ 	.byte	0x04, 0x17
        /*000a*/ 	.short	(.L_150 - .L_149)
.L_149:
        /*000c*/ 	.word	0x00000000
        /*0010*/ 	.short	0x0001
        /*0012*/ 	.short	0x0008
        /*0014*/ 	.byte	0x00, 0xf0, 0x11, 0x00


	//----- nvinfo : EIATTR_KPARAM_INFO
	.align		4
.L_150:
        /*0018*/ 	.byte	0x04, 0x17
        /*001a*/ 	.short	(.L_152 - .L_151)
.L_151:
        /*001c*/ 	.word	0x00000000
        /*0020*/ 	.short	0x0000
        /*0022*/ 	.short	0x0000
        /*0024*/ 	.byte	0x00, 0xf0, 0x21, 0x00


	//----- nvinfo : EIATTR_SPARSE_MMA_MASK
	.align		4
.L_152:
        /*0028*/ 	.byte	0x03, 0x50
        /*002a*/ 	.short	0x0000


	//----- nvinfo : EIATTR_MAXREG_COUNT
	.align		4
        /*002c*/ 	.byte	0x03, 0x1b
        /*002e*/ 	.short	0x00ff


	//----- nvinfo : EIATTR_MERCURY_ISA_VERSION
	.align		4
        /*0030*/ 	.byte	0x03, 0x5f
        /*0032*/ 	.short	0x0101


	//----- nvinfo : EIATTR_VRC_CTA_INIT_COUNT
	.align		4
        /*0034*/ 	.byte	0x02, 0x4a
	.zero		1
	.zero		1


	//----- nvinfo : EIATTR_EXIT_INSTR_OFFSETS
	.align		4
        /*0038*/ 	.byte	0x04, 0x1c
        /*003a*/ 	.short	(.L_154 - .L_153)


	//   ....[0]....
.L_153:
        /*003c*/ 	.word	0x00000100


	//   ....[1]....
        /*0040*/ 	.word	0x00000140


	//----- nvinfo : EIATTR_CBANK_PARAM_SIZE
	.align		4
.L_154:
        /*0044*/ 	.byte	0x03, 0x19
        /*0046*/ 	.short	0x000c


	//----- nvinfo : EIATTR_PARAM_CBANK
	.align		4
        /*0048*/ 	.byte	0x04, 0x0a
        /*004a*/ 	.short	(.L_156 - .L_155)
	.align		4
.L_155:
        /*004c*/ 	.word	index@(.nv.constant0._ZN3cub18CUB_300001_SM_10006detail4scan20DeviceScanInitKernelINS0_13ScanTileStateIdLb1EEEEEvT_i)
        /*0050*/ 	.short	0x0380
        /*0052*/ 	.short	0x000c


	//----- nvinfo : EIATTR_SW_WAR
	.align		4
.L_156:
        /*0054*/ 	.byte	0x04, 0x36
        /*0056*/ 	.short	(.L_158 - .L_157)
.L_157:
        /*0058*/ 	.word	0x00000008
.L_158:


//--------------------- .nv.info._ZN3cub18CUB_300001_SM_10006detail9transform16transform_kernelINS2_10policy_hubILb1EN4cuda3std3__45tupleIJN6thrust24THRUST_300001_SM_1000_NS17counting_iteratorIdNSA_11use_defaultESC_SC_EEEEEE10policy1000El7scalingIdENSA_6detail15normal_iteratorINSA_10device_ptrIdEEEEJSD_EEEvT0_iT1_T2_DpNS2_10kernel_argIT3_EE --------------------------
	.section	.nv.info._ZN3cub18CUB_300001_SM_10006detail9transform16transform_kernelINS2_10policy_hubILb1EN4cuda3std3__45tupleIJN6thrust24THRUST_300001_SM_1000_NS17counting_iteratorIdNSA_11use_defaultESC_SC_EEEEEE10policy1000El7scalingIdENSA_6detail15normal_iteratorINSA_10device_ptrIdEEEEJSD_EEEvT0_iT1_T2_DpNS2_10kernel_argIT3_EE,"",@"SHT_CUDA_INFO"
	.sectionflags	@""
	.align	4


	//----- nvinfo : EIATTR_CUDA_API_VERSION
	.align		4
        /*0000*/ 	.byte	0x04, 0x37
        /*0002*/ 	.short	(.L_160 - .L_159)
.L_159:
        /*0004*/ 	.word	0x00000082


	//----- nvinfo : EIATTR_KPARAM_INFO
	.align		4
.L_160:
        /*0008*/ 	.byte	0x04, 0x17
        /*000a*/ 	.short	(.L_162 - .L_161)
.L_161:
        /*000c*/ 	.word	0x00000000
        /*0010*/ 	.short	0x0004
        /*0012*/ 	.short	0x0020
        /*0014*/ 	.byte	0x00, 0xf0, 0x41, 0x00


	//----- nvinfo : EIATTR_KPARAM_INFO
	.align		4
.L_162:
        /*0018*/ 	.byte	0x04, 0x17
        /*001a*/ 	.short	(.L_164 - .L_163)
.L_163:
        /*001c*/ 	.word	0x00000000
        /*0020*/ 	.short	0x0003
        /*0022*/ 	.short	0x0018
        /*0024*/ 	.byte	0x00, 0xf0, 0x21, 0x00


	//----- nvinfo : EIATTR_KPARAM_INFO
	.align		4
.L_164:
        /*0028*/ 	.byte	0x04, 0x17
        /*002a*/ 	.short	(.L_166 - .L_165)
.L_165:
        /*002c*/ 	.word	0x00000000
        /*0030*/ 	.short	0x0002
        /*0032*/ 	.short	0x0010
        /*0034*/ 	.byte	0x00, 0xf0, 0x21, 0x00


	//----- nvinfo : EIATTR_KPARAM_INFO
	.align		4
.L_166:
        /*0038*/ 	.byte	0x04, 0x17
        /*003a*/ 	.short	(.L_168 - .L_167)
.L_167:
        /*003c*/ 	.word	0x00000000
        /*0040*/ 	.short	0x0001
        /*0042*/ 	.short	0x0008
        /*0044*/ 	.byte	0x00, 0xf0, 0x11, 0x00


	//----- nvinfo : EIATTR_KPARAM_INFO
	.align		4
.L_168:
        /*0048*/ 	.byte	0x04, 0x17
        /*004a*/ 	.short	(.L_170 - .L_169)
.L_169:
        /*004c*/ 	.word	0x00000000
        /*0050*/ 	.short	0x0000
        /*0052*/ 	.short	0x0000
        /*0054*/ 	.byte	0x00, 0xf0, 0x21, 0x00


	//----- nvinfo : EIATTR_SPARSE_MMA_MASK
	.align		4
.L_170:
        /*0058*/ 	.byte	0x03, 0x50
        /*005a*/ 	.short	0x0000


	//----- nvinfo : EIATTR_MAXREG_COUNT
	.align		4
        /*005c*/ 	.byte	0x03, 0x1b
        /*005e*/ 	.short	0x00ff


	//----- nvinfo : EIATTR_MERCURY_ISA_VERSION
	.align		4
        /*0060*/ 	.byte	0x03, 0x5f
        /*0062*/ 	.short	0x0101


	//----- nvinfo : EIATTR_VRC_CTA_INIT_COUNT
	.align		4
        /*0064*/ 	.byte	0x02, 0x4a
	.zero		1
	.zero		1


	//----- nvinfo : EIATTR_EXIT_INSTR_OFFSETS
	.align		4
        /*0068*/ 	.byte	0x04, 0x1c
        /*006a*/ 	.short	(.L_172 - .L_171)


	//   ....[0]....
.L_171:
        /*006c*/ 	.word	0x00000180


	//   ....[1]....
        /*0070*/ 	.word	0x00000650


	//   ....[2]....
        /*0074*/ 	.word	0x000007b0


	//   ....[3]....
        /*0078*/ 	.word	0x000007e0


	//   ....[4]....
        /*007c*/ 	.word	0x00000850


	//   ....[5]....
        /*0080*/ 	.word	0x00000870


	//   ....[6]....
        /*0084*/ 	.word	0x00000be0


	//   ....[7]....
        /*0088*/ 	.word	0x00000da0


	//   ....[8]....
        /*008c*/ 	.word	0x00000ec0


	//   ....[9]....
        /*0090*/ 	.word	0x00000f40


	//----- nvinfo : EIATTR_MAX_THREADS
	.align		4
.L_172:
        /*0094*/ 	.byte	0x04, 0x05
        /*0096*/ 	.short	(.L_174 - .L_173)
.L_173:
        /*0098*/ 	.word	0x00000080
        /*009c*/ 	.word	0x00000001
        /*00a0*/ 	.word	0x00000001


	//----- nvinfo : EIATTR_CBANK_PARAM_SIZE
	.align		4
.L_174:
        /*00a4*/ 	.byte	0x03, 0x19
        /*00a6*/ 	.short	0x0030


	//----- nvinfo : EIATTR_PARAM_CBANK
	.align		4
        /*00a8*/ 	.byte	0x04, 0x0a
        /*00aa*/ 	.short	(.L_176 - .L_175)
	.align		4
.L_175:
        /*00ac*/ 	.word	index@(.nv.constant0._ZN3cub18CUB_300001_SM_10006detail9transform16transform_kernelINS2_10policy_hubILb1EN4cuda3std3__45tupleIJN6thrust24THRUST_300001_SM_1000_NS17counting_iteratorIdNSA_11use_defaultESC_SC_EEEEEE10policy1000El7scalingIdENSA_6detail15normal_iteratorINSA_10device_ptrIdEEEEJSD_EEEvT0_iT1_T2_DpNS2_10kernel_argIT3_EE)
        /*00b0*/ 	.short	0x0380
        /*00b2*/ 	.short	0x0030


	//----- nvinfo : EIATTR_SW_WAR
	.align		4
.L_176:
        /*00b4*/ 	.byte	0x04, 0x36
        /*00b6*/ 	.short	(.L_178 - .L_177)
.L_177:
        /*00b8*/ 	.word	0x00000008
.L_178:


//--------------------- .nv.info._ZN3cub18CUB_300001_SM_10006detail9transform16transform_kernelINS2_10policy_hubILb1EN4cuda3std3__45tupleIJN6thrust24THRUST_300001_SM_1000_NS17counting_iteratorIdNSA_11use_defaultESC_SC_EEEEEE10policy1000Ei7scalingIdENSA_6detail15normal_iteratorINSA_10device_ptrIdEEEEJSD_EEEvT0_iT1_T2_DpNS2_10kernel_argIT3_EE --------------------------
	.section	.nv.info._ZN3cub18CUB_300001_SM_10006detail9transform16transform_kernelINS2_10policy_hubILb1EN4cuda3std3__45tupleIJN6thrust24THRUST_300001_SM_1000_NS17counting_iteratorIdNSA_11use_defaultESC_SC_EEEEEE10policy1000Ei7scalingIdENSA_6detail15normal_iteratorINSA_10device_ptrIdEEEEJSD_EEEvT0_iT1_T2_DpNS2_10kernel_argIT3_EE,"",@"SHT_CUDA_INFO"
	.sectionflags	@""
	.align	4


	//----- nvinfo : EIATTR_CUDA_API_VERSION
	.align		4
        /*0000*/ 	.byte	0x04, 0x37
        /*0002*/ 	.short	(.L_180 - .L_179)
.L_179:
        /*0004*/ 	.word	0x00000082


	//----- nvinfo : EIATTR_KPARAM_INFO
	.align		4
.L_180:
        /*0008*/ 	.byte	0x04, 0x17
        /*000a*/ 	.short	(.L_182 - .L_181)
.L_181:
        /*000c*/ 	.word	0x00000000
        /*0010*/ 	.short	0x0004
        /*0012*/ 	.short	0x0018
        /*0014*/ 	.byte	0x00, 0xf0, 0x41, 0x00


	//----- nvinfo : EIATTR_KPARAM_INFO
	.align		4
.L_182:
        /*0018*/ 	.byte	0x04, 0x17
        /*001a*/ 	.short	(.L_184 - .L_183)
.L_183:
        /*001c*/ 	.word	0x00000000
        /*0020*/ 	.short	0x0003
        /*0022*/ 	.short	0x0010
        /*0024*/ 	.byte	0x00, 0xf0, 0x21, 0x00


	//----- nvinfo : EIATTR_KPARAM_INFO
	.align		4
.L_184:
        /*0028*/ 	.byte	0x04, 0x17
        /*002a*/ 	.short	(.L_186 - .L_185)
.L_185:
        /*002c*/ 	.word	0x00000000
        /*0030*/ 	.short	0x0002
        /*0032*/ 	.short	0x0008
        /*0034*/ 	.byte	0x00, 0xf0, 0x21, 0x00


	//----- nvinfo : EIATTR_KPARAM_INFO
	.align		4
.L_186:
        /*0038*/ 	.byte	0x04, 0x17
        /*003a*/ 	.short	(.L_188 - .L_187)
.L_187:
        /*003c*/ 	.word	0x00000000
        /*0040*/ 	.short	0x0001
        /*0042*/ 	.short	0x0004
        /*0044*/ 	.byte	0x00, 0xf0, 0x11, 0x00


	//----- nvinfo : EIATTR_KPARAM_INFO
	.align		4
.L_188:
        /*0048*/ 	.byte	0x04, 0x17
        /*004a*/ 	.short	(.L_190 - .L_189)
.L_189:
        /*004c*/ 	.word	0x00000000
        /*0050*/ 	.short	0x0000
        /*0052*/ 	.short	0x0000
        /*0054*/ 	.byte	0x00, 0xf0, 0x11, 0x00


	//----- nvinfo : EIATTR_SPARSE_MMA_MASK
	.align		4
.L_190:
        /*0058*/ 	.byte	0x03, 0x50
        /*005a*/ 	.short	0x0000


	//----- nvinfo : EIATTR_MAXREG_COUNT
	.align		4
        /*005c*/ 	.byte	0x03, 0x1b
        /*005e*/ 	.short	0x00ff


	//----- nvinfo : EIATTR_MERCURY_ISA_VERSION
	.align		4
        /*0060*/ 	.byte	0x03, 0x5f
        /*0062*/ 	.short	0x0101


	//----- nvinfo : EIATTR_VRC_CTA_INIT_COUNT
	.align		4
        /*0064*/ 	.byte	0x02, 0x4a
	.zero		1
	.zero		1


	//----- nvinfo : EIATTR_EXIT_INSTR_OFFSETS
	.align		4
        /*0068*/ 	.byte	0x04, 0x1c
        /*006a*/ 	.short	(.L_192 - .L_191)


	//   ....[0]....
.L_191:
        /*006c*/ 	.word	0x00000100


	//   ....[1]....
        /*0070*/ 	.word	0x00000470


	//   ....[2]....
        /*0074*/ 	.word	0x00000640


	//   ....[3]....
        /*0078*/ 	.word	0x00000760


	//   ....[4]....
        /*007c*/ 	.word	0x000007e0


	//   ....[5]....
        /*0080*/ 	.word	0x00000800


	//   ....[6]....
        /*0084*/ 	.word	0x00000ae0


	//   ....[7]....
        /*0088*/ 	.word	0x00000c40


	//   ....[8]....
        /*008c*/ 	.word	0x00000c70


	//   ....[9]....
        /*0090*/ 	.word	0x00000ce0


	//----- nvinfo : EIATTR_MAX_THREADS
	.align		4
.L_192:
        /*0094*/ 	.byte	0x04, 0x05
        /*0096*/ 	.short	(.L_194 - .L_193)
.L_193:
        /*0098*/ 	.word	0x00000080
        /*009c*/ 	.word	0x00000001
        /*00a0*/ 	.word	0x00000001


	//----- nvinfo : EIATTR_CBANK_PARAM_SIZE
	.align		4
.L_194:
        /*00a4*/ 	.byte	0x03, 0x19
        /*00a6*/ 	.short	0x0028


	//----- nvinfo : EIATTR_PARAM_CBANK
	.align		4
        /*00a8*/ 	.byte	0x04, 0x0a
        /*00aa*/ 	.short	(.L_196 - .L_195)
	.align		4
.L_195:
        /*00ac*/ 	.word	index@(.nv.constant0._ZN3cub18CUB_300001_SM_10006detail9transform16transform_kernelINS2_10policy_hubILb1EN4cuda3std3__45tupleIJN6thrust24THRUST_300001_SM_1000_NS17counting_iteratorIdNSA_11use_defaultESC_SC_EEEEEE10policy1000Ei7scalingIdENSA_6detail15normal_iteratorINSA_10device_ptrIdEEEEJSD_EEEvT0_iT1_T2_DpNS2_10kernel_argIT3_EE)
        /*00b0*/ 	.short	0x0380
        /*00b2*/ 	.short	0x0028


	//----- nvinfo : EIATTR_SW_WAR
	.align		4
.L_196:
        /*00b4*/ 	.byte	0x04, 0x36
        /*00b6*/ 	.short	(.L_198 - .L_197)
.L_197:
        /*00b8*/ 	.word	0x00000008
.L_198:


//--------------------- .nv.info._ZN3cub18CUB_300001_SM_10006detail8for_each13static_kernelINS2_12policy_hub_t12policy_500_tEmN6thrust24THRUST_300001_SM_1000_NS8cuda_cub20__uninitialized_fill7functorINS7_10device_ptrIdEEdEEEEvT0_T1_ --------------------------
	.section	.nv.info._ZN3cub18CUB_300001_SM_10006detail8for_each13static_kernelINS2_12policy_hub_t12policy_500_tEmN6thrust24THRUST_300001_SM_1000_NS8cuda_cub20__uninitialized_fill7functorINS7_10device_ptrIdEEdEEEEvT0_T1_,"",@"SHT_CUDA_INFO"
	.sectionflags	@""
	.align	4


	//----- nvinfo : EIATTR_CUDA_API_VERSION
	.align		4
        /*0000*/ 	.byte	0x04, 0x37
        /*0002*/ 	.short	(.L_200 - .L_199)
.L_199:
        /*0004*/ 	.word	0x00000082


	//----- nvinfo : EIATTR_KPARAM_INFO
	.align		4
.L_200:
        /*0008*/ 	.byte	0x04, 0x17
        /*000a*/ 	.short	(.L_202 - .L_201)
.L_201:
        /*000c*/ 	.word	0x00000000
        /*0010*/ 	.short	0x0001
        /*0012*/ 	.short	0x0008
        /*0014*/ 	.byte	0x00, 0xf0, 0x41, 0x00


	//----- nvinfo : EIATTR_KPARAM_INFO
	.align		4
.L_202:
        /*0018*/ 	.byte	0x04, 0x17
        /*001a*/ 	.short	(.L_204 - .L_203)
.L_203:
        /*001c*/ 	.word	0x00000000
        /*0020*/ 	.short	0x0000
        /*0022*/ 	.short	0x0000
        /*0024*/ 	.byte	0x00, 0xf0, 0x21, 0x00


	//----- nvinfo : EIATTR_SPARSE_MMA_MASK
	.align		4
.L_204:
        /*0028*/ 	.byte	0x03, 0x50
        /*002a*/ 	.short	0x0000


	//----- nvinfo : EIATTR_MAXREG_COUNT
	.align		4
        /*002c*/ 	.byte	0x03, 0x1b
        /*002e*/ 	.short	0x00ff


	//----- nvinfo : EIATTR_MERCURY_ISA_VERSION
	.align		4
        /*0030*/ 	.byte	0x03, 0x5f
        /*0032*/ 	.short	0x0101


	//----- nvinfo : EIATTR_VRC_CTA_INIT_COUNT
	.align		4
        /*0034*/ 	.byte	0x02, 0x4a
	.zero		1
	.zero		1


	//----- nvinfo : EIATTR_EXIT_INSTR_OFFSETS
	.align		4
        /*0038*/ 	.byte	0x04, 0x1c
        /*003a*/ 	.short	(.L_206 - .L_205)


	//   ....[0]....
.L_205:
        /*003c*/ 	.word	0x00000130


	//   ....[1]....
        /*0040*/ 	.word	0x00000230


	//   ....[2]....
        /*0044*/ 	.word	0x00000260


	//----- nvinfo : EIATTR_MAX_THREADS
	.align		4
.L_206:
        /*0048*/ 	.byte	0x04, 0x05
        /*004a*/ 	.short	(.L_208 - .L_207)
.L_207:
        /*004c*/ 	.word	0x00000100
        /*0050*/ 	.word	0x00000001
        /*0054*/ 	.word	0x00000001


	//----- nvinfo : EIATTR_CBANK_PARAM_SIZE
	.align		4
.L_208:
        /*0058*/ 	.byte	0x03, 0x19
        /*005a*/ 	.short	0x0018


	//----- nvinfo : EIATTR_PARAM_CBANK
	.align		4
        /*005c*/ 	.byte	0x04, 0x0a
        /*005e*/ 	.short	(.L_210 - .L_209)
	.align		4
.L_209:
        /*0060*/ 	.word	index@(.nv.constant0._ZN3cub18CUB_300001_SM_10006detail8for_each13static_kernelINS2_12policy_hub_t12policy_500_tEmN6thrust24THRUST_300001_SM_1000_NS8cuda_cub20__uninitialized_fill7functorINS7_10device_ptrIdEEdEEEEvT0_T1_)
        /*0064*/ 	.short	0x0380
        /*0066*/ 	.short	0x0018


	//----- nvinfo : EIATTR_SW_WAR
	.align		4
.L_210:
        /*0068*/ 	.byte	0x04, 0x36
        /*006a*/ 	.short	(.L_212 - .L_211)
.L_211:
        /*006c*/ 	.word	0x00000008
.L_212:


//--------------------- .nv.info._ZN3cub18CUB_300001_SM_10006detail11EmptyKernelIvEEvv --------------------------
	.section	.nv.info._ZN3cub18CUB_300001_SM_10006detail11EmptyKernelIvEEvv,"",@"SHT_CUDA_INFO"
	.sectionflags	@""
	.align	4


	//----- nvinfo : EIATTR_CUDA_API_VERSION
	.align		4
        /*0000*/ 	.byte	0x04, 0x37
        /*0002*/ 	.short	(.L_214 - .L_213)
.L_213:
        /*0004*/ 	.word	0x00000082


	//----- nvinfo : EIATTR_SPARSE_MMA_MASK
	.align		4
.L_214:
        /*0008*/ 	.byte	0x03, 0x50
        /*000a*/ 	.short	0x0000


	//----- nvinfo : EIATTR_MAXREG_COUNT
	.align		4
        /*000c*/ 	.byte	0x03, 0x1b
        /*000e*/ 	.short	0x00ff


	//----- nvinfo : EIATTR_MERCURY_ISA_VERSION
	.align		4
        /*0010*/ 	.byte	0x03, 0x5f
        /*0012*/ 	.short	0x0101


	//----- nvinfo : EIATTR_VRC_CTA_INIT_COUNT
	.align		4
        /*0014*/ 	.byte	0x02, 0x4a
	.zero		1
	.zero		1


	//----- nvinfo : EIATTR_EXIT_INSTR_OFFSETS
	.align		4
        /*0018*/ 	.byte	0x04, 0x1c
        /*001a*/ 	.short	(.L_216 - .L_215)


	//   ....[0]....
.L_215:
        /*001c*/ 	.word	0x00000010


	//----- nvinfo : EIATTR_SW_WAR
	.align		4
.L_216:
        /*0020*/ 	.byte	0x04, 0x36
        /*0022*/ 	.short	(.L_218 - .L_217)
.L_217:
        /*0024*/ 	.word	0x00000008
.L_218:


//--------------------- .nv.callgraph             --------------------------
	.section	.nv.callgraph,"",@"SHT_CUDA_CALLGRAPH"
	.align	4
	.sectionentsize	8
	.align		4
        /*0000*/ 	.word	0x00000000
	.align		4
        /*0004*/ 	.word	0xffffffff
	.align		4
        /*0008*/ 	.word	0x00000000
	.align		4
        /*000c*/ 	.word	0xfffffffe
	.align		4
        /*0010*/ 	.word	0x00000000
	.align		4
        /*0014*/ 	.word	0xfffffffd
	.align		4
        /*0018*/ 	.word	0x00000000
	.align		4
        /*001c*/ 	.word	0xfffffffc


//--------------------- .nv.constant4             --------------------------
	.section	.nv.constant4,"a",@progbits
	.align	8
	.align		8
.nv.constant4:
        /*0000*/ 	.dword	_ZN30_INTERNAL_9e84f305_4_k_cu_main4cuda3std3__45__cpo5beginE
	.align		8
        /*0008*/ 	.dword	_ZN30_INTERNAL_9e84f305_4_k_cu_main4cuda3std3__45__cpo3endE
	.align		8
        /*0010*/ 	.dword	_ZN30_INTERNAL_9e84f305_4_k_cu_main4cuda3std3__45__cpo6cbeginE
	.align		8
        /*0018*/ 	.dword	_ZN30_INTERNAL_9e84f305_4_k_cu_main4cuda3std3__45__cpo4cendE
	.align		8
        /*0020*/ 	.dword	_ZN30_INTERNAL_9e84f305_4_k_cu_main4cuda3std3__45__cpo6rbeginE
	.align		8
        /*0028*/ 	.dword	_ZN30_INTERNAL_9e84f305_4_k_cu_main4cuda3std3__45__cpo4rendE
	.align		8
        /*0030*/ 	.dword	_ZN30_INTERNAL_9e84f305_4_k_cu_main4cuda3std3__45__cpo7crbeginE
	.align		8
        /*0038*/ 	.dword	_ZN30_INTERNAL_9e84f305_4_k_cu_main4cuda3std3__45__cpo5crendE
	.align		8
        /*0040*/ 	.dword	_ZN30_INTERNAL_9e84f305_4_k_cu_main4cuda3std3__432_GLOBAL__N__9e84f305_4_k_cu_main6ignoreE
	.align		8
        /*0048*/ 	.dword	_ZN30_INTERNAL_9e84f305_4_k_cu_main4cuda3std3__419piecewise_constructE
	.align		8
        /*0050*/ 	.dword	_ZN30_INTERNAL_9e84f305_4_k_cu_main4cuda3std3__48in_placeE
	.align		8
        /*0058*/ 	.dword	_ZN30_INTERNAL_9e84f305_4_k_cu_main4cuda3std3__420unreachable_sentinelE
	.align		8
        /*0060*/ 	.dword	_ZN30_INTERNAL_9e84f305_4_k_cu_main4cuda3std3__47nulloptE
	.align		8
        /*0068*/ 	.dword	_ZN30_INTERNAL_9e84f305_4_k_cu_main4cuda3std3__48unexpectE
	.align		8
        /*0070*/ 	.dword	_ZN30_INTERNAL_9e84f305_4_k_cu_main4cuda3std6ranges3__45__cpo4swapE
	.align		8
        /*0078*/ 	.dword	_ZN30_INTERNAL_9e84f305_4_k_cu_main4cuda3std6ranges3__45__cpo9iter_moveE
	.align		8
        /*0080*/ 	.dword	_ZN30_INTERNAL_9e84f305_4_k_cu_main4cuda3std6ranges3__45__cpo5beginE
	.align		8
        /*0088*/ 	.dword	_ZN30_INTERNAL_9e84f305_4_k_cu_main4cuda3std6ranges3__45__cpo3endE
	.align		8
        /*0090*/ 	.dword	_ZN30_INTERNAL_9e84f305_4_k_cu_main4cuda3std6ranges3__45__cpo6cbeginE
	.align		8
        /*0098*/ 	.dword	_ZN30_INTERNAL_9e84f305_4_k_cu_main4cuda3std6ranges3__45__cpo4cendE
	.align		8
        /*00a0*/ 	.dword	_ZN30_INTERNAL_9e84f305_4_k_cu_main4cuda3std6ranges3__45__cpo7advanceE
	.align		8
        /*00a8*/ 	.dword	_ZN30_INTERNAL_9e84f305_4_k_cu_main4cuda3std6ranges3__45__cpo9iter_swapE
	.align		8
        /*00b0*/ 	.dword	_ZN30_INTERNAL_9e84f305_4_k_cu_main4cuda3std6ranges3__45__cpo4nextE
	.align		8
        /*00b8*/ 	.dword	_ZN30_INTERNAL_9e84f305_4_k_cu_main4cuda3std6ranges3__45__cpo4prevE
	.align		8
        /*00c0*/ 	.dword	_ZN30_INTERNAL_9e84f305_4_k_cu_main4cuda3std6ranges3__45__cpo4dataE
	.align		8
        /*00c8*/ 	.dword	_ZN30_INTERNAL_9e84f305_4_k_cu_main4cuda3std6ranges3__45__cpo5cdataE
	.align		8
        /*00d0*/ 	.dword	_ZN30_INTERNAL_9e84f305_4_k_cu_main4cuda3std6ranges3__45__cpo4sizeE
	.align		8
        /*00d8*/ 	.dword	_ZN30_INTERNAL_9e84f305_4_k_cu_main4cuda3std6ranges3__45__cpo5ssizeE
	.align		8
        /*00e0*/ 	.dword	_ZN30_INTERNAL_9e84f305_4_k_cu_main4cuda3std6ranges3__45__cpo8distanceE
	.align		8
        /*00e8*/ 	.dword	_ZN30_INTERNAL_9e84f305_4_k_cu_main6thrust24THRUST_300001_SM_1000_NS8cuda_cub3parE
	.align		8
        /*00f0*/ 	.dword	_ZN30_INTERNAL_9e84f305_4_k_cu_main6thrust24THRUST_300001_SM_1000_NS8cuda_cub10par_nosyncE
	.align		8
        /*00f8*/ 	.dword	_ZN30_INTERNAL_9e84f305_4_k_cu_main6thrust24THRUST_300001_SM_1000_NS6system6detail10sequential3seqE
	.align		8
        /*0100*/ 	.dword	_ZN30_INTERNAL_9e84f305_4_k_cu_main6thrust24THRUST_300001_SM_1000_NS12placeholders2_1E
	.align		8
        /*0108*/ 	.dword	_ZN30_INTERNAL_9e84f305_4_k_cu_main6thrust24THRUST_300001_SM_1000_NS12placeholders2_2E
	.align		8
        /*0110*/ 	.dword	_ZN30_INTERNAL_9e84f305_4_k_cu_main6thrust24THRUST_300001_SM_1000_NS12placeholders2_3E
	.align		8
        /*0118*/ 	.dword	_ZN30_INTERNAL_9e84f305_4_k_cu_main6thrust24THRUST_300001_SM_1000_NS12placeholders2_4E
	.align		8
        /*0120*/ 	.dword	_ZN30_INTERNAL_9e84f305_4_k_cu_main6thrust24THRUST_300001_SM_1000_NS12placeholders2_5E
	.align		8
        /*0128*/ 	.dword	_ZN30_INTERNAL_9e84f305_4_k_cu_main6thrust24THRUST_300001_SM_1000_NS12placeholders2_6E
	.align		8
        /*0130*/ 	.dword	_ZN30_INTERNAL_9e84f305_4_k_cu_main6thrust24THRUST_300001_SM_1000_NS12placeholders2_7E
	.align		8
        /*0138*/ 	.dword	_ZN30_INTERNAL_9e84f305_4_k_cu_main6thrust24THRUST_300001_SM_1000_NS12placeholders2_8E
	.align		8
        /*0140*/ 	.dword	_ZN30_INTERNAL_9e84f305_4_k_cu_main6thrust24THRUST_300001_SM_1000_NS12placeholders2_9E
	.align		8
        /*0148*/ 	.dword	_ZN30_INTERNAL_9e84f305_4_k_cu_main6thrust24THRUST_300001_SM_1000_NS12placeholders3_10E
	.align		8
        /*0150*/ 	.dword	_ZN30_INTERNAL_9e84f305_4_k_cu_main6thrust24THRUST_300001_SM_1000_NS3seqE


//--------------------- .text._ZN3cub18CUB_300001_SM_10006detail4scan16DeviceScanKernelINS2_10policy_hubIdddmN4cuda3std3__44plusIvEEE10Policy1000EN6thrust24THRUST_300001_SM_1000_NS6detail15normal_iteratorINSD_10device_ptrIdEEEESI_NS0_13ScanTileStateIdLb1EEES9_NS0_8NullTypeEmdLb0ESL_EEvT0_T1_T2_iT3_T4_T5_ --------------------------
	.section	.text._ZN3cub18CUB_300001_SM_10006detail4scan16DeviceScanKernelINS2_10policy_hubIdddmN4cuda3std3__44plusIvEEE10Policy1000EN6thrust24THRUST_300001_SM_1000_NS6detail15normal_iteratorINSD_10device_ptrIdEEEESI_NS0_13ScanTileStateIdLb1EEES9_NS0_8NullTypeEmdLb0ESL_EEvT0_T1_T2_iT3_T4_T5_,"ax",@progbits
	.align	128
        .global         _ZN3cub18CUB_300001_SM_10006detail4scan16DeviceScanKernelINS2_10policy_hubIdddmN4cuda3std3__44plusIvEEE10Policy1000EN6thrust24THRUST_300001_SM_1000_NS6detail15normal_iteratorINSD_10device_ptrIdEEEESI_NS0_13ScanTileStateIdLb1EEES9_NS0_8NullTypeEmdLb0ESL_EEvT0_T1_T2_iT3_T4_T5_
        .type           _ZN3cub18CUB_300001_SM_10006detail4scan16DeviceScanKernelINS2_10policy_hubIdddmN4cuda3std3__44plusIvEEE10Policy1000EN6thrust24THRUST_300001_SM_1000_NS6detail15normal_iteratorINSD_10device_ptrIdEEEESI_NS0_13ScanTileStateIdLb1EEES9_NS0_8NullTypeEmdLb0ESL_EEvT0_T1_T2_iT3_T4_T5_,@function
        .size           _ZN3cub18CUB_300001_SM_10006detail4scan16DeviceScanKernelINS2_10policy_hubIdddmN4cuda3std3__44plusIvEEE10Policy1000EN6thrust24THRUST_300001_SM_1000_NS6detail15normal_iteratorINSD_10device_ptrIdEEEESI_NS0_13ScanTileStateIdLb1EEES9_NS0_8NullTypeEmdLb0ESL_EEvT0_T1_T2_iT3_T4_T5_,(.L_x_260 - _ZN3cub18CUB_300001_SM_10006detail4scan16DeviceScanKernelINS2_10policy_hubIdddmN4cuda3std3__44plusIvEEE10Policy1000EN6thrust24THRUST_300001_SM_1000_NS6detail15normal_iteratorINSD_10device_ptrIdEEEESI_NS0_13ScanTileStateIdLb1EEES9_NS0_8NullTypeEmdLb0ESL_EEvT0_T1_T2_iT3_T4_T5_)
        .other          _ZN3cub18CUB_300001_SM_10006detail4scan16DeviceScanKernelINS2_10policy_hubIdddmN4cuda3std3__44plusIvEEE10Policy1000EN6thrust24THRUST_300001_SM_1000_NS6detail15normal_iteratorINSD_10device_ptrIdEEEESI_NS0_13ScanTileStateIdLb1EEES9_NS0_8NullTypeEmdLb0ESL_EEvT0_T1_T2_iT3_T4_T5_,@"STO_CUDA_ENTRY STV_DEFAULT"
_ZN3cub18CUB_300001_SM_10006detail4scan16DeviceScanKernelINS2_10policy_hubIdddmN4cuda3std3__44plusIvEEE10Policy1000EN6thrust24THRUST_300001_SM_1000_NS6detail15normal_iteratorINSD_10device_ptrIdEEEESI_NS0_13ScanTileStateIdLb1EEES9_NS0_8NullTypeEmdLb0ESL_EEvT0_T1_T2_iT3_T4_T5_:
.text._ZN3cub18CUB_300001_SM_10006detail4scan16DeviceScanKernelINS2_10policy_hubIdddmN4cuda3std3__44plusIvEEE10Policy1000EN6thrust24THRUST_300001_SM_1000_NS6detail15normal_iteratorINSD_10device_ptrIdEEEESI_NS0_13ScanTileStateIdLb1EEES9_NS0_8NullTypeEmdLb0ESL_EEvT0_T1_T2_iT3_T4_T5_:
[----:B------:R-:W-:Y:S08]  /*0000*/  LDC R1, c[0x0][0x37c] ;  /* 0x0000df00ff017b82 */ /* 0x000ff00000000800 */
[----:B------:R-:W0:Y:S01]  /*0010*/  S2UR UR10, SR_CTAID.X ;  /* 0x00000000000a79c3 */ /* 0x000e220000002500 */
[----:B------:R-:W1:Y:S01]  /*0020*/  LDCU.64 UR4, c[0x0][0x3a0] ;  /* 0x00007400ff0477ac */ /* 0x000e620008000a00 */
[----:B------:R-:W2:Y:S06]  /*0030*/  LDCU.64 UR8, c[0x0][0x358] ;  /* 0x00006b00ff0877ac */ /* 0x000eac0008000a00 */
[----:B------:R-:W0:Y:S02]  /*0040*/  LDC R2, c[0x0][0x398] ;  /* 0x0000e600ff027b82 */ /* 0x000e240000000800 */
[----:B0-----:R-:W-:-:S04]  /*0050*/  VIADD R2, R2, UR10 ;  /* 0x0000000a02027c36 */ /* 0x001fc80008000000 */
[----:B------:R-:W-:-:S03]  /*0060*/  IMAD.WIDE R40, R2, 0xa80, RZ ;  /* 0x00000a8002287825 */ /* 0x000fc600078e02ff */
[----:B-1----:R-:W-:-:S04]  /*0070*/  IADD3 R0, P1, PT, -R40, UR4, RZ ;  /* 0x0000000428007c10 */ /* 0x002fc8000ff3e1ff */
[----:B------:R-:W-:Y:S02]  /*0080*/  ISETP.GE.U32.AND P0, PT, R0, 0xa81, PT ;  /* 0x00000a810000780c */ /* 0x000fe40003f06070 */
[----:B------:R-:W-:-:S04]  /*0090*/  IADD3.X R0, PT, PT, ~R41, UR5, RZ, P1, !PT ;  /* 0x0000000529007c10 */ /* 0x000fc80008ffe5ff */
[----:B------:R-:W-:-:S13]  /*00a0*/  ISETP.GE.U32.AND.EX P0, PT, R0, RZ, PT, P0 ;  /* 0x000000ff0000720c */ /* 0x000fda0003f06100 */
[----:B--2---:R-:W-:Y:S05]  /*00b0*/  @!P0 BRA `(.L_x_0) ;  /* 0x0000001c00a48947 */ /* 0x004fea0003800000 */
[----:B------:R-:W0:Y:S01]  /*00c0*/  S2R R0, SR_TID.X ;  /* 0x0000000000007919 */ /* 0x000e220000002100 */
[----:B------:R-:W1:Y:S01]  /*00d0*/  LDCU.64 UR4, c[0x0][0x380] ;  /* 0x00007000ff0477ac */ /* 0x000e620008000a00 */
[C---:B0-----:R-:W-:Y:S02]  /*00e0*/  LOP3.LUT R3, R0.reuse, 0x1f, RZ, 0xc0, !PT ;  /* 0x0000001f00037812 */ /* 0x041fe400078ec0ff */
[----:B------:R-:W-:-:S05]  /*00f0*/  LOP3.LUT R4, R0, 0x3e0, RZ, 0xc0, !PT ;  /* 0x000003e000047812 */ /* 0x000fca00078ec0ff */
[----:B------:R-:W-:-:S05]  /*0100*/  IMAD R3, R4, 0xc, R3 ;  /* 0x0000000c04037824 */ /* 0x000fca00078e0203 */
[----:B------:R-:W-:-:S05]  /*0110*/  IADD3 R3, P0, PT, R40, R3, RZ ;  /* 0x0000000328037210 */ /* 0x000fca0007f1e0ff */
[----:B------:R-:W-:Y:S02]  /*0120*/  IMAD.X R40, RZ, RZ, R41, P0 ;  /* 0x000000ffff287224 */ /* 0x000fe400000e0629 */
[----:B------:R-:W-:-:S03]  /*0130*/  IMAD.SHL.U32 R36, R3, 0x8, RZ ;  /* 0x0000000803247824 */ /* 0x000fc600078e00ff */
[----:B------:R-:W-:Y:S02]  /*0140*/  SHF.L.U64.HI R37, R3, 0x3, R40 ;  /* 0x0000000303257819 */ /* 0x000fe40000010228 */
[----:B-1----:R-:W-:-:S04]  /*0150*/  IADD3 R4, P0, PT, R36, UR4, RZ ;  /* 0x0000000424047c10 */ /* 0x002fc8000ff1e0ff */
[----:B------:R-:W-:-:S05]  /*0160*/  IADD3.X R5, PT, PT, R37, UR5, RZ, P0, !PT ;  /* 0x0000000525057c10 */ /* 0x000fca00087fe4ff */
[----:B------:R-:W2:Y:S04]  /*0170*/  LDG.E.64 R6, desc[UR8][R4.64] ;  /* 0x0000000804067981 */ /* 0x000ea8000c1e1b00 */
[----:B------:R-:W3:Y:S04]  /*0180*/  LDG.E.64 R8, desc[UR8][R4.64+0x100] ;  /* 0x0001000804087981 */ /* 0x000ee8000c1e1b00 */
[----:B------:R-:W4:Y:S04]  /*0190*/  LDG.E.64 R10, desc[UR8][R4.64+0x200] ;  /* 0x00020008040a7981 */ /* 0x000f28000c1e1b00 */
[----:B------:R-:W5:Y:S04]  /*01a0*/  LDG.E.64 R12, desc[UR8][R4.64+0x300] ;  /* 0x00030008040c7981 */ /* 0x000f68000c1e1b00 */
[----:B------:R-:W5:Y:S04]  /*01b0*/  LDG.E.64 R14, desc[UR8][R4.64+0x400] ;  /* 0x00040008040e7981 */ /* 0x000f68000c1e1b00 */
[----:B------:R-:W5:Y:S04]  /*01c0*/  LDG.E.64 R16, desc[UR8][R4.64+0x500] ;  /* 0x0005000804107981 */ /* 0x000f68000c1e1b00 */
[----:B------:R-:W5:Y:S04]  /*01d0*/  LDG.E.64 R18, desc[UR8][R4.64+0x600] ;  /* 0x0006000804127981 */ /* 0x000f68000c1e1b00 */
[----:B------:R-:W5:Y:S04]  /*01e0*/  LDG.E.64 R32, desc[UR8][R4.64+0x700] ;  /* 0x0007000804207981 */ /* 0x000f68000c1e1b00 */
[----:B------:R-:W5:Y:S04]  /*01f0*/  LDG.E.64 R34, desc[UR8][R4.64+0x800] ;  /* 0x0008000804227981 */ /* 0x000f68000c1e1b00 */
[----:B------:R-:W5:Y:S04]  /*0200*/  LDG.E.64 R40, desc[UR8][R4.64+0x900] ;  /* 0x0009000804287981 */ /* 0x000f68000c1e1b00 */
[----:B------:R-:W5:Y:S04]  /*0210*/  LDG.E.64 R42, desc[UR8][R4.64+0xa00] ;  /* 0x000a0008042a7981 */ /* 0x000f68000c1e1b00 */
[----:B------:R0:W5:Y:S01]  /*0220*/  LDG.E.64 R44, desc[UR8][R4.64+0xb00] ;  /* 0x000b0008042c7981 */ /* 0x000162000c1e1b00 */
[----:B------:R-:W1:Y:S01]  /*0230*/  S2UR UR5, SR_CgaCtaId ;  /* 0x00000000000579c3 */ /* 0x000e620000008800 */
[----:B------:R-:W-:Y:S01]  /*0240*/  SHF.R.U32.HI R3, RZ, 0x5, R0 ;  /* 0x00000005ff037819 */ /* 0x000fe20000011600 */
[----:B------:R-:W-:Y:S01]  /*0250*/  UMOV UR4, 0x400 ;  /* 0x0000040000047882 */ /* 0x000fe20000000000 */
[----:B------:R-:W0:Y:S01]  /*0260*/  S2R R38, SR_LANEID ;  /* 0x0000000000267919 */ /* 0x000e220000000000 */
[----:B------:R-:W-:Y:S01]  /*0270*/  ISETP.NE.AND P0, PT, R2, RZ, PT ;  /* 0x000000ff0200720c */ /* 0x000fe20003f05270 */
[----:B------:R-:W-:Y:S01]  /*0280*/  BSSY.RECONVERGENT B0, `(.L_x_1) ;  /* 0x0000194000007945 */ /* 0x000fe20003800200 */
[----:B-1----:R-:W-:Y:S01]  /*0290*/  ULEA UR4, UR5, UR4, 0x18 ;  /* 0x0000000405047291 */ /* 0x002fe2000f8ec0ff */
[----:B0-----:R-:W-:-:S05]  /*02a0*/  IMAD R20, R3, 0x180, R38 ;  /* 0x0000018003147824 */ /* 0x001fca00078e0226 */
[----:B------:R-:W-:-:S05]  /*02b0*/  LEA R39, R20, UR4, 0x3 ;  /* 0x0000000414277c11 */ /* 0x000fca000f8e18ff */
[----:B------:R-:W-:Y:S01]  /*02c0*/  IMAD R4, R38, 0x58, R39 ;  /* 0x0000005826047824 */ /* 0x000fe200078e0227 */
[----:B--2---:R0:W-:Y:S04]  /*02d0*/  STS.64 [R39], R6 ;  /* 0x0000000627007388 */ /* 0x0041e80000000a00 */
[----:B---3--:R0:W-:Y:S04]  /*02e0*/  STS.64 [R39+0x100], R8 ;  /* 0x0001000827007388 */ /* 0x0081e80000000a00 */
[----:B----4-:R0:W-:Y:S04]  /*02f0*/  STS.64 [R39+0x200], R10 ;  /* 0x0002000a27007388 */ /* 0x0101e80000000a00 */
[----:B-----5:R0:W-:Y:S04]  /*0300*/  STS.64 [R39+0x300], R12 ;  /* 0x0003000c27007388 */ /* 0x0201e80000000a00 */
[----:B------:R0:W-:Y:S04]  /*0310*/  STS.64 [R39+0x400], R14 ;  /* 0x0004000e27007388 */ /* 0x0001e80000000a00 */
[----:B------:R0:W-:Y:S04]  /*0320*/  STS.64 [R39+0x500], R16 ;  /* 0x0005001027007388 */ /* 0x0001e80000000a00 */
[----:B------:R0:W-:Y:S04]  /*0330*/  STS.64 [R39+0x600], R18 ;  /* 0x0006001227007388 */ /* 0x0001e80000000a00 */
[----:B------:R0:W-:Y:S04]  /*0340*/  STS.64 [R39+0x700], R32 ;  /* 0x0007002027007388 */ /* 0x0001e80000000a00 */
[----:B------:R0:W-:Y:S04]  /*0350*/  STS.64 [R39+0x800], R34 ;  /* 0x0008002227007388 */ /* 0x0001e80000000a00 */
[----:B------:R0:W-:Y:S04]  /*0360*/  STS.64 [R39+0x900], R40 ;  /* 0x0009002827007388 */ /* 0x0001e80000000a00 */
[----:B------:R0:W-:Y:S04]  /*0370*/  STS.64 [R39+0xa00], R42 ;  /* 0x000a002a27007388 */ /* 0x0001e80000000a00 */
[----:B------:R0:W-:Y:S01]  /*0380*/  STS.64 [R39+0xb00], R44 ;  /* 0x000b002c27007388 */ /* 0x0001e20000000a00 */
[----:B------:R-:W-:-:S03]  /*0390*/  NOP ;  /* 0x0000000000007918 */ /* 0x000fc60000000000 */
[----:B------:R0:W1:Y:S04]  /*03a0*/  LDS.128 R28, [R4] ;  /* 0x00000000041c7984 */ /* 0x0000680000000c00 */
[----:B------:R0:W2:Y:S04]  /*03b0*/  LDS.128 R24, [R4+0x10] ;  /* 0x0000100004187984 */ /* 0x0000a80000000c00 */
[----:B------:R0:W3:Y:S04]  /*03c0*/  LDS.128 R20, [R4+0x20] ;  /* 0x0000200004147984 */ /* 0x0000e80000000c00 */
[----:B------:R0:W4:Y:S04]  /*03d0*/  LDS.128 R16, [R4+0x30] ;  /* 0x0000300004107984 */ /* 0x0001280000000c00 */
[----:B------:R0:W0:Y:S04]  /*03e0*/  LDS.128 R12, [R4+0x40] ;  /* 0x00004000040c7984 */ /* 0x0000280000000c00 */
[----:B------:R0:W0:Y:S01]  /*03f0*/  LDS.128 R8, [R4+0x50] ;  /* 0x0000500004087984 */ /* 0x0000220000000c00 */
[----:B------:R-:W-:Y:S06]  /*0400*/  BAR.SYNC.DEFER_BLOCKING 0x0 ;  /* 0x0000000000007b1d */ /* 0x000fec0000010000 */
[----:B------:R-:W-:Y:S05]  /*0410*/  @P0 BRA `(.L_x_2) ;  /* 0x0000000400500947 */ /* 0x000fea0003800000 */
[----:B01----:R-:W-:Y:S01]  /*0420*/  DADD R4, R28, R30 ;  /* 0x000000001c047229 */ /* 0x003fe2000000001e */
[----:B------:R-:W-:-:S07]  /*0430*/  ISETP.NE.AND P1, PT, R38, 0x1f, PT ;  /* 0x0000001f2600780c */ /* 0x000fce0003f25270 */
[----:B--2---:R-:W-:-:S06]  /*0440*/  DADD R4, R24, R4 ;  /* 0x0000000018047229 */ /* 0x004fcc0000000004 */
[----:B------:R-:W-:Y:S02]  /*0450*/  @!P1 LEA R49, R3, UR4, 0x3 ;  /* 0x0000000403319c11 */ /* 0x000fe4000f8e18ff */
[----:B------:R-:W-:-:S08]  /*0460*/  DADD R4, R26, R4 ;  /* 0x000000001a047229 */ /* 0x000fd00000000004 */
[----:B---3--:R-:W-:-:S08]  /*0470*/  DADD R4, R20, R4 ;  /* 0x0000000014047229 */ /* 0x008fd00000000004 */
[----:B------:R-:W-:-:S08]  /*0480*/  DADD R4, R22, R4 ;  /* 0x0000000016047229 */ /* 0x000fd00000000004 */
[----:B----4-:R-:W-:-:S08]  /*0490*/  DADD R4, R16, R4 ;  /* 0x0000000010047229 */ /* 0x010fd00000000004 */
[----:B------:R-:W-:-:S08]  /*04a0*/  DADD R4, R18, R4 ;  /* 0x0000000012047229 */ /* 0x000fd00000000004 */
[----:B------:R-:W-:-:S08]  /*04b0*/  DADD R4, R12, R4 ;  /* 0x000000000c047229 */ /* 0x000fd00000000004 */
[----:B------:R-:W-:-:S08]  /*04c0*/  DADD R4, R14, R4 ;  /* 0x000000000e047229 */ /* 0x000fd00000000004 */
[----:B------:R-:W-:-:S08]  /*04d0*/  DADD R4, R8, R4 ;  /* 0x0000000008047229 */ /* 0x000fd00000000004 */
[----:B------:R-:W-:-:S07]  /*04e0*/  DADD R4, R10, R4 ;  /* 0x000000000a047229 */ /* 0x000fce0000000004 */
[----:B------:R-:W-:Y:S04]  /*04f0*/  SHFL.UP PT, R6, R4, 0x1, RZ ;  /* 0x0420000004067989 */ /* 0x000fe800000e00ff */
[----:B------:R-:W0:Y:S02]  /*0500*/  SHFL.UP P0, R7, R5, 0x1, RZ ;  /* 0x0420000005077989 */ /* 0x000e2400000000ff */
[----:B0-----:R-:W-:-:S10]  /*0510*/  DADD R6, R4, R6 ;  /* 0x0000000004067229 */ /* 0x001fd40000000006 */
[----:B------:R-:W-:Y:S02]  /*0520*/  FSEL R32, R6, R4, P0 ;  /* 0x0000000406207208 */ /* 0x000fe40000000000 */
[----:B------:R-:W-:-:S03]  /*0530*/  FSEL R33, R7, R5, P0 ;  /* 0x0000000507217208 */ /* 0x000fc60000000000 */
        /* <DEDUP_REMOVED lines=19> */
[----:B------:R-:W-:Y:S02]  /*0670*/  FSEL R45, R5, R47, P0 ;  /* 0x0000002f052d7208 */ /* 0x000fe40000000000 */
[C---:B------:R-:W-:Y:S01]  /*0680*/  ISETP.NE.AND P0, PT, R3.reuse, 0x2, PT ;  /* 0x000000020300780c */ /* 0x040fe20003f05270 */
[----:B------:R-:W-:Y:S04]  /*0690*/  SHFL.UP PT, R2, R44, 0x1, RZ ;  /* 0x042000002c027989 */ /* 0x000fe800000e00ff */
[----:B------:R-:W-:Y:S01]  /*06a0*/  @!P1 STS.64 [R49+0x20], R44 ;  /* 0x0000202c31009388 */ /* 0x000fe20000000a00 */
[----:B------:R-:W-:Y:S01]  /*06b0*/  BAR.SYNC.DEFER_BLOCKING 0x0 ;  /* 0x0000000000007b1d */ /* 0x000fe20000010000 */
[----:B------:R-:W-:-:S05]  /*06c0*/  ISETP.NE.AND P1, PT, R3, 0x3, PT ;  /* 0x000000030300780c */ /* 0x000fca0003f25270 */
[----:B------:R-:W-:Y:S04]  /*06d0*/  SHFL.UP PT, R39, R45, 0x1, RZ ;  /* 0x042000002d277989 */ /* 0x000fe800000e00ff */
[----:B------:R-:W0:Y:S04]  /*06e0*/  LDS.128 R4, [UR4+0x20] ;  /* 0x00002004ff047984 */ /* 0x000e280008000c00 */
[----:B------:R-:W1:Y:S04]  /*06f0*/  LDS.128 R32, [UR4+0x30] ;  /* 0x00003004ff207984 */ /* 0x000e680008000c00 */
[----:B------:R-:W2:Y:S01]  /*0700*/  LDS.128 R40, [UR4+0x40] ;  /* 0x00004004ff287984 */ /* 0x000ea20008000c00 */
[----:B0-----:R-:W-:-:S08]  /*0710*/  DADD R6, R4, R6 ;  /* 0x0000000004067229 */ /* 0x001fd00000000006 */
[----:B-1----:R-:W-:Y:S02]  /*0720*/  DADD R32, R6, R32 ;  /* 0x0000000006207229 */ /* 0x002fe40000000020 */
[----:B------:R-:W-:Y:S02]  /*0730*/  FSEL R47, R6, R4, !P0 ;  /* 0x00000004062f7208 */ /* 0x000fe40004000000 */
[----:B------:R-:W-:Y:S02]  /*0740*/  FSEL R5, R7, R5, !P0 ;  /* 0x0000000507057208 */ /* 0x000fe40004000000 */
[----:B------:R-:W-:Y:S02]  /*0750*/  ISETP.NE.AND P0, PT, R3, 0x4, PT ;  /* 0x000000040300780c */ /* 0x000fe40003f05270 */
[----:B------:R-:W-:Y:S02]  /*0760*/  DADD R34, R34, R32 ;  /* 0x0000000022227229 */ /* 0x000fe40000000020 */
[----:B------:R-:W-:-:S02]  /*0770*/  FSEL R7, R32, R47, !P1 ;  /* 0x0000002f20077208 */ /* 0x000fc40004800000 */
[----:B------:R-:W-:Y:S02]  /*0780*/  FSEL R33, R33, R5, !P1 ;  /* 0x0000000521217208 */ /* 0x000fe40004800000 */
[----:B------:R-:W-:Y:S02]  /*0790*/  ISETP.NE.AND P1, PT, R3, 0x5, PT ;  /* 0x000000050300780c */ /* 0x000fe40003f25270 */
[----:B--2---:R-:W-:Y:S02]  /*07a0*/  DADD R40, R34, R40 ;  /* 0x0000000022287229 */ /* 0x004fe40000000028 */
[----:B------:R-:W-:Y:S02]  /*07b0*/  FSEL R7, R34, R7, !P0 ;  /* 0x0000000722077208 */ /* 0x000fe40004000000 */
[----:B------:R-:W-:Y:S02]  /*07c0*/  FSEL R35, R35, R33, !P0 ;  /* 0x0000002123237208 */ /* 0x000fe40004000000 */
[----:B------:R-:W-:Y:S01]  /*07d0*/  ISETP.NE.AND P0, PT, R3, 0x6, PT ;  /* 0x000000060300780c */ /* 0x000fe20003f05270 */
[----:B------:R-:W-:Y:S01]  /*07e0*/  IMAD.MOV.U32 R3, RZ, RZ, R39 ;  /* 0x000000ffff037224 */ /* 0x000fe200078e0027 */
[----:B------:R-:W-:-:S02]  /*07f0*/  DADD R42, R42, R40 ;  /* 0x000000002a2a7229 */ /* 0x000fc40000000028 */
[----:B------:R-:W-:Y:S02]  /*0800*/  FSEL R7, R40, R7, !P1 ;  /* 0x0000000728077208 */ /* 0x000fe40004800000 */
[----:B------:R-:W-:Y:S02]  /*0810*/  FSEL R41, R41, R35, !P1 ;  /* 0x0000002329297208 */ /* 0x000fe40004800000 */
[----:B------:R-:W-:-:S04]  /*0820*/  ISETP.NE.AND P1, PT, R38, RZ, PT ;  /* 0x000000ff2600720c */ /* 0x000fc80003f25270 */
[----:B------:R-:W-:Y:S02]  /*0830*/  FSEL R6, R42, R7, !P0 ;  /* 0x000000072a067208 */ /* 0x000fe40004000000 */
[----:B------:R-:W-:Y:S02]  /*0840*/  FSEL R7, R43, R41, !P0 ;  /* 0x000000292b077208 */ /* 0x000fe40004000000 */
[----:B------:R-:W-:-:S04]  /*0850*/  ISETP.GE.U32.AND P0, PT, R0, 0x20, PT ;  /* 0x000000200000780c */ /* 0x000fc80003f06070 */
[----:B------:R-:W-:-:S10]  /*0860*/  DADD R4, R2, R6 ;  /* 0x0000000002047229 */ /* 0x000fd40000000006 */
[----:B------:R-:W-:Y:S02]  /*0870*/  @P0 FSEL R2, R6, R4, !P1 ;  /* 0x0000000406020208 */ /* 0x000fe40004800000 */
[----:B------:R-:W-:Y:S02]  /*0880*/  @P0 FSEL R39, R7, R5, !P1 ;  /* 0x0000000507270208 */ /* 0x000fe40004800000 */
[----:B------:R-:W-:-:S03]  /*0890*/  ISETP.NE.AND P0, PT, R0, RZ, PT ;  /* 0x000000ff0000720c */ /* 0x000fc60003f05270 */
[----:B------:R-:W-:-:S06]  /*08a0*/  IMAD.MOV.U32 R3, RZ, RZ, R39 ;  /* 0x000000ffff037224 */ /* 0x000fcc00078e0027 */
[----:B------:R-:W-:-:S04]  /*08b0*/  DADD R4, R28, R2 ;  /* 0x000000001c047229 */ /* 0x000fc80000000002 */
[----:B------:R-:W-:Y:S07]  /*08c0*/  @P0 BRA `(.L_x_3) ;  /* 0x0000001000bc0947 */ /* 0x000fee0003800000 */
[----:B------:R-:W0:Y:S01]  /*08d0*/  LDS.64 R2, [UR4+0x50] ;  /* 0x00005004ff027984 */ /* 0x000e220008000a00 */
[----:B------:R-:W1:Y:S01]  /*08e0*/  LDC.64 R6, c[0x0][0x390] ;  /* 0x0000e400ff067b82 */ /* 0x000e620000000a00 */
[----:B------:R-:W-:Y:S02]  /*08f0*/  IMAD.MOV.U32 R40, RZ, RZ, 0x65 ;  /* 0x00000065ff287424 */ /* 0x000fe400078e00ff */
[----:B------:R-:W-:Y:S02]  /*0900*/  IMAD.MOV.U32 R41, RZ, RZ, 0x0 ;  /* 0x00000000ff297424 */ /* 0x000fe400078e00ff */
[----:B------:R-:W-:Y:S02]  /*0910*/  IMAD.MOV.U32 R4, RZ, RZ, R28 ;  /* 0x000000ffff047224 */ /* 0x000fe400078e001c */
[----:B------:R-:W-:Y:S01]  /*0920*/  IMAD.MOV.U32 R5, RZ, RZ, R29 ;  /* 0x000000ffff057224 */ /* 0x000fe200078e001d */
[----:B0-----:R-:W-:-:S07]  /*0930*/  DADD R42, R42, R2 ;  /* 0x000000002a2a7229 */ /* 0x001fce0000000002 */
[----:B-1----:R0:W-:Y:S01]  /*0940*/  ST.E.128.STRONG.GPU desc[UR8][R6.64+0x200], R40 ;  /* 0x0002002806007985 */ /* 0x0021e2000c10fd08 */
[----:B------:R-:W-:Y:S05]  /*0950*/  BRA `(.L_x_3) ;  /* 0x0000001000987947 */ /* 0x000fea0003800000 */
.L_x_2:
[----:B01----:R-:W-:Y:S01]  /*0960*/  DADD R4, R28, R30 ;  /* 0x000000001c047229 */ /* 0x003fe2000000001e */
[C---:B------:R-:W-:Y:S02]  /*0970*/  ISETP.NE.AND P1, PT, R38.reuse, 0x1f, PT ;  /* 0x0000001f2600780c */ /* 0x040fe40003f25270 */
[----:B------:R-:W-:-:S05]  /*0980*/  ISETP.NE.AND P2, PT, R38, RZ, PT ;  /* 0x000000ff2600720c */ /* 0x000fca0003f45270 */
        /* <DEDUP_REMOVED lines=36> */
[----:B------:R-:W-:-:S03]  /*0bd0*/  ISETP.NE.AND P0, PT, R3, 0x2, PT ;  /* 0x000000020300780c */ /* 0x000fc60003f05270 */
[----:B------:R-:W-:Y:S01]  /*0be0*/  @!P1 STS.64 [R49+0x20], R44 ;  /* 0x0000202c31009388 */ /* 0x000fe20000000a00 */
[----:B------:R-:W-:Y:S01]  /*0bf0*/  BAR.SYNC.DEFER_BLOCKING 0x0 ;  /* 0x0000000000007b1d */ /* 0x000fe20000010000 */
[----:B------:R-:W-:-:S05]  /*0c00*/  ISETP.NE.AND P1, PT, R3, 0x4, PT ;  /* 0x000000040300780c */ /* 0x000fca0003f25270 */
[----:B------:R-:W0:Y:S04]  /*0c10*/  LDS.128 R4, [UR4+0x20] ;  /* 0x00002004ff047984 */ /* 0x000e280008000c00 */
[----:B------:R-:W1:Y:S04]  /*0c20*/  LDS.128 R32, [UR4+0x30] ;  /* 0x00003004ff207984 */ /* 0x000e680008000c00 */
[----:B------:R-:W2:Y:S01]  /*0c30*/  LDS.128 R40, [UR4+0x40] ;  /* 0x00004004ff287984 */ /* 0x000ea20008000c00 */
[----:B0-----:R-:W-:-:S08]  /*0c40*/  DADD R6, R4, R6 ;  /* 0x0000000004067229 */ /* 0x001fd00000000006 */
[----:B-1----:R-:W-:Y:S02]  /*0c50*/  DADD R32, R6, R32 ;  /* 0x0000000006207229 */ /* 0x002fe40000000020 */
[----:B------:R-:W-:Y:S02]  /*0c60*/  FSEL R39, R6, R4, !P0 ;  /* 0x0000000406277208 */ /* 0x000fe40004000000 */
[----:B------:R-:W-:Y:S01]  /*0c70*/  FSEL R47, R7, R5, !P0 ;  /* 0x00000005072f7208 */ /* 0x000fe20004000000 */
[----:B------:R-:W-:Y:S01]  /*0c80*/  SHFL.UP PT, R4, R44, 0x1, RZ ;  /* 0x042000002c047989 */ /* 0x000fe200000e00ff */
[----:B------:R-:W-:Y:S02]  /*0c90*/  ISETP.NE.AND P0, PT, R3, 0x3, PT ;  /* 0x000000030300780c */ /* 0x000fe40003f05270 */
[----:B------:R-:W-:Y:S01]  /*0ca0*/  DADD R34, R34, R32 ;  /* 0x0000000022227229 */ /* 0x000fe20000000020 */
[----:B------:R-:W-:Y:S01]  /*0cb0*/  LDS.64 R6, [UR4+0x50] ;  /* 0x00005004ff067984 */ /* 0x000fe20008000a00 */
[----:B------:R-:W-:-:S02]  /*0cc0*/  FSEL R39, R32, R39, !P0 ;  /* 0x0000002720277208 */ /* 0x000fc40004000000 */
[----:B------:R-:W-:Y:S01]  /*0cd0*/  FSEL R47, R33, R47, !P0 ;  /* 0x0000002f212f7208 */ /* 0x000fe20004000000 */
[----:B------:R-:W0:Y:S01]  /*0ce0*/  SHFL.UP PT, R5, R45, 0x1, RZ ;  /* 0x042000002d057989 */ /* 0x000e2200000e00ff */
[----:B------:R-:W-:Y:S02]  /*0cf0*/  ISETP.NE.AND P0, PT, R3, 0x5, PT ;  /* 0x000000050300780c */ /* 0x000fe40003f05270 */
[----:B--2---:R-:W-:Y:S02]  /*0d00*/  DADD R40, R34, R40 ;  /* 0x0000000022287229 */ /* 0x004fe40000000028 */
[----:B------:R-:W-:Y:S02]  /*0d10*/  FSEL R33, R34, R39, !P1 ;  /* 0x0000002722217208 */ /* 0x000fe40004800000 */
[----:B------:R-:W-:Y:S02]  /*0d20*/  FSEL R39, R35, R47, !P1 ;  /* 0x0000002f23277208 */ /* 0x000fe40004800000 */
[----:B------:R-:W-:-:S02]  /*0d30*/  ISETP.NE.AND P1, PT, R3, 0x6, PT ;  /* 0x000000060300780c */ /* 0x000fc40003f25270 */
[----:B------:R-:W-:Y:S02]  /*0d40*/  DADD R42, R42, R40 ;  /* 0x000000002a2a7229 */ /* 0x000fe40000000028 */
[----:B------:R-:W-:Y:S02]  /*0d50*/  FSEL R35, R40, R33, !P0 ;  /* 0x0000002128237208 */ /* 0x000fe40004000000 */
[----:B------:R-:W-:Y:S02]  /*0d60*/  FSEL R41, R41, R39, !P0 ;  /* 0x0000002729297208 */ /* 0x000fe40004000000 */
[----:B------:R-:W-:-:S04]  /*0d70*/  ISETP.GT.U32.AND P0, PT, R0, 0x1f, PT ;  /* 0x0000001f0000780c */ /* 0x000fc80003f04070 */
[----:B------:R-:W-:Y:S02]  /*0d80*/  FSEL R34, R42, R35, !P1 ;  /* 0x000000232a227208 */ /* 0x000fe40004800000 */
[----:B------:R-:W-:Y:S02]  /*0d90*/  FSEL R35, R43, R41, !P1 ;  /* 0x000000292b237208 */ /* 0x000fe40004800000 */
[----:B------:R-:W-:-:S04]  /*0da0*/  ISETP.GE.U32.AND P1, PT, R0, 0x20, PT ;  /* 0x000000200000780c */ /* 0x000fc80003f26070 */
[----:B0-----:R-:W-:Y:S02]  /*0db0*/  DADD R32, R4, R34 ;  /* 0x0000000004207229 */ /* 0x001fe40000000022 */
[----:B------:R-:W-:-:S08]  /*0dc0*/  DADD R6, R42, R6 ;  /* 0x000000002a067229 */ /* 0x000fd00000000006 */
[----:B------:R-:W-:Y:S02]  /*0dd0*/  FSEL R32, R34, R32, !P2 ;  /* 0x0000002022207208 */ /* 0x000fe40005000000 */
[----:B------:R-:W-:Y:S02]  /*0de0*/  FSEL R33, R35, R33, !P2 ;  /* 0x0000002123217208 */ /* 0x000fe40005000000 */
[----:B------:R-:W-:Y:S02]  /*0df0*/  FSEL R40, R4, R32, !P1 ;  /* 0x0000002004287208 */ /* 0x000fe40004800000 */
[----:B------:R-:W-:Y:S01]  /*0e00*/  FSEL R39, R5, R33, !P1 ;  /* 0x0000002105277208 */ /* 0x000fe20004800000 */
[----:B------:R-:W-:Y:S06]  /*0e10*/  @P0 BRA `(.L_x_4) ;  /* 0x0000000c00400947 */ /* 0x000fec0003800000 */
[----:B------:R-:W0:Y:S01]  /*0e20*/  LDC.64 R34, c[0x0][0x390] ;  /* 0x0000e400ff227b82 */ /* 0x000e220000000a00 */
[----:B------:R-:W-:Y:S02]  /*0e30*/  ISETP.NE.AND P2, PT, R0, RZ, PT ;  /* 0x000000ff0000720c */ /* 0x000fe40003f45270 */
[----:B------:R-:W-:-:S05]  /*0e40*/  LOP3.LUT R41, RZ, R0, RZ, 0x33, !PT ;  /* 0x00000000ff297212 */ /* 0x000fca00078e33ff */
[----:B------:R-:W1:Y:S01]  /*0e50*/  LDC R3, c[0x0][0x370] ;  /* 0x0000dc00ff037b82 */ /* 0x000e620000000800 */
[----:B------:R-:W-:-:S05]  /*0e60*/  IMAD.IADD R41, R2, 0x1, R41 ;  /* 0x0000000102297824 */ /* 0x000fca00078e0229 */
[----:B------:R-:W-:Y:S01]  /*0e70*/  @!P2 IMAD.MOV.U32 R4, RZ, RZ, 0x64 ;  /* 0x00000064ff04a424 */ /* 0x000fe200078e00ff */
[----:B------:R2:W-:Y:S01]  /*0e80*/  @!P2 STS.64 [UR4+0x18], R6 ;  /* 0x00001806ff00a988 */ /* 0x0005e20008000a04 */
[----:B------:R-:W-:Y:S02]  /*0e90*/  @!P2 IMAD.MOV.U32 R5, RZ, RZ, 0x0 ;  /* 0x00000000ff05a424 */ /* 0x000fe400078e00ff */
[----:B0-----:R-:W-:-:S05]  /*0ea0*/  IMAD.WIDE R32, R2, 0x10, R34 ;  /* 0x0000001002207825 */ /* 0x001fca00078e0222 */
[----:B------:R2:W-:Y:S01]  /*0eb0*/  @!P2 ST.E.128.STRONG.GPU desc[UR8][R32.64+0x200], R4 ;  /* 0x000200042000a985 */ /* 0x0005e2000c10fd08 */
[----:B-1----:R-:W-:-:S13]  /*0ec0*/  ISETP.GT.U32.AND P1, PT, R3, 0x1f3, PT ;  /* 0x000001f30300780c */ /* 0x002fda0003f24070 */
[----:B------:R-:W-:Y:S05]  /*0ed0*/  @P1 BRA `(.L_x_5) ;  /* 0x0000000000081947 */ /* 0x000fea0003800000 */
[----:B------:R0:W-:Y:S06]  /*0ee0*/  MEMBAR.SC.CTA ;  /* 0x0000000000007992 */ /* 0x0001ec0000000000 */
[----:B0-----:R-:W-:Y:S05]  /*0ef0*/  BRA `(.L_x_6) ;  /* 0x0000000000087947 */ /* 0x001fea0003800000 */
.L_x_5:
[----:B------:R-:W-:Y:S05]  /*0f00*/  NANOSLEEP 0x4bf ;  /* 0x000004bf0000795d */ /* 0x000fea0003800000 */
[----:B------:R-:W-:Y:S01]  /*0f10*/  NOP ;  /* 0x0000000000007918 */ /* 0x000fe20000000000 */
.L_x_6:
[----:B------:R-:W-:-:S05]  /*0f20*/  IMAD.WIDE R2, R41, 0x10, R34 ;  /* 0x0000001029027825 */ /* 0x000fca00078e0222 */
[----:B--2---:R-:W2:Y:S01]  /*0f30*/  LD.E.128.STRONG.GPU R32, desc[UR8][R2.64+0x200] ;  /* 0x0002000802207980 */ /* 0x004ea2000c10fd00 */
[----:B------:R-:W-:Y:S01]  /*0f40*/  UMOV UR5, 0xffffffff ;  /* 0xffffffff00057882 */ /* 0x000fe20000000000 */
[----:B--2---:R-:W-:-:S04]  /*0f50*/  ISETP.NE.U32.AND P0, PT, R32, 0x63, PT ;  /* 0x000000632000780c */ /* 0x004fc80003f05070 */
[----:B------:R-:W-:Y:S01]  /*0f60*/  ISETP.NE.AND.EX P0, PT, R33, RZ, PT, P0 ;  /* 0x000000ff2100720c */ /* 0x000fe20003f05300 */
[----:B------:R-:W-:-:S12]  /*0f70*/  BRA.DIV UR5, `(.L_x_7) ;  /* 0x0000003205fc7947 */ /* 0x000fd8000b800000 */
[----:B------:R-:W-:-:S13]  /*0f80*/  VOTE.ANY P0, !P0 ;  /* 0x0000000000ff7806 */ /* 0x000fda0004000100 */
.L_x_46:
[----:B------:R-:W-:Y:S05]  /*0f90*/  @!P0 BRA `(.L_x_8) ;  /* 0x0000000000348947 */ /* 0x000fea0003800000 */
.L_x_12:
[----:B------:R-:W-:Y:S05]  /*0fa0*/  YIELD ;  /* 0x0000000000007946 */ /* 0x000fea0003800000 */
[----:B------:R-:W-:Y:S05]  /*0fb0*/  @P1 BRA `(.L_x_9) ;  /* 0x0000000000081947 */ /* 0x000fea0003800000 */
[----:B------:R0:W-:Y:S06]  /*0fc0*/  MEMBAR.SC.CTA ;  /* 0x0000000000007992 */ /* 0x0001ec0000000000 */
[----:B0-----:R-:W-:Y:S05]  /*0fd0*/  BRA `(.L_x_10) ;  /* 0x0000000000087947 */ /* 0x001fea0003800000 */
.L_x_9:
[----:B------:R-:W-:Y:S05]  /*0fe0*/  NANOSLEEP 0x240 ;  /* 0x000002400000795d */ /* 0x000fea0003800000 */
[----:B------:R-:W-:Y:S01]  /*0ff0*/  NOP ;  /* 0x0000000000007918 */ /* 0x000fe20000000000 */
.L_x_10:
[----:B------:R-:W2:Y:S01]  /*1000*/  LD.E.128.STRONG.GPU R32, desc[UR8][R2.64+0x200] ;  /* 0x0002000802207980 */ /* 0x000ea2000c10fd00 */
[----:B------:R-:W-:Y:S01]  /*1010*/  UMOV UR5, 0xffffffff ;  /* 0xffffffff00057882 */ /* 0x000fe20000000000 */
[----:B--2---:R-:W-:-:S04]  /*1020*/  ISETP.NE.U32.AND P0, PT, R32, 0x63, PT ;  /* 0x000000632000780c */ /* 0x004fc80003f05070 */
[----:B------:R-:W-:Y:S01]  /*1030*/  ISETP.NE.AND.EX P0, PT, R33, RZ, PT, P0 ;  /* 0x000000ff2100720c */ /* 0x000fe20003f05300 */
[----:B------:R-:W-:-:S12]  /*1040*/  BRA.DIV UR5, `(.L_x_11) ;  /* 0x0000003205e87947 */ /* 0x000fd8000b800000 */
[----:B------:R-:W-:-:S13]  /*1050*/  VOTE.ANY P0, !P0 ;  /* 0x0000000000ff7806 */ /* 0x000fda0004000100 */
.L_x_49:
[----:B------:R-:W-:Y:S05]  /*1060*/  @P0 BRA `(.L_x_12) ;  /* 0xfffffffc00cc0947 */ /* 0x000fea000383ffff */
.L_x_8:
[----:B------:R-:W-:Y:S01]  /*1070*/  UMOV UR5, 0xffffffff ;  /* 0xffffffff00057882 */ /* 0x000fe20000000000 */
[----:B------:R-:W-:-:S04]  /*1080*/  ISETP.NE.U32.AND P0, PT, R32, 0x65, PT ;  /* 0x000000652000780c */ /* 0x000fc80003f05070 */
[----:B------:R-:W-:Y:S01]  /*1090*/  ISETP.NE.AND.EX P0, PT, R33, RZ, PT, P0 ;  /* 0x000000ff2100720c */ /* 0x000fe20003f05300 */
[----:B------:R-:W-:-:S12]  /*10a0*/  BRA.DIV UR5, `(.L_x_13) ;  /* 0x0000003205f07947 */ /* 0x000fd8000b800000 */
[----:B------:R-:W0:Y:S01]  /*10b0*/  S2R R44, SR_GEMASK ;  /* 0x00000000002c7919 */ /* 0x000e220000003c00 */
[----:B------:R-:W-:Y:S01]  /*10c0*/  VOTE.ANY R5, PT, !P0 ;  /* 0x0000000000057806 */ /* 0x000fe200040e0100 */
[----:B------:R-:W-:Y:S01]  /*10d0*/  IMAD.MOV.U32 R4, RZ, RZ, R34 ;  /* 0x000000ffff047224 */ /* 0x000fe200078e0022 */
[----:B------:R-:W1:Y:S02]  /*10e0*/  LDCU.64 UR6, c[0x0][0x390] ;  /* 0x00007200ff0677ac */ /* 0x000e640008000a00 */
[----:B-1----:R-:W-:-:S04]  /*10f0*/  UIADD3 UR5, UP0, UPT, UR6, 0x200, URZ ;  /* 0x0000020006057890 */ /* 0x002fc8000ff1e0ff */
[----:B------:R-:W-:Y:S02]  /*1100*/  UIADD3.X UR6, UPT, UPT, URZ, UR7, URZ, UP0, !UPT ;  /* 0x00000007ff067290 */ /* 0x000fe400087fe4ff */
[----:B------:R-:W-:-:S04]  /*1110*/  IMAD.U32 R46, RZ, RZ, UR5 ;  /* 0x00000005ff2e7e24 */ /* 0x000fc8000f8e00ff */
[----:B------:R-:W-:Y:S01]  /*1120*/  IMAD.U32 R47, RZ, RZ, UR6 ;  /* 0x00000006ff2f7e24 */ /* 0x000fe2000f8e00ff */
[----:B0-----:R-:W-:-:S05]  /*1130*/  LOP3.LUT R5, R5, 0x80000000, R44, 0xec, !PT ;  /* 0x8000000005057812 */ /* 0x001fca00078eec2c */
[----:B------:R-:W-:-:S05]  /*1140*/  VIADD R0, R5, 0xffffffff ;  /* 0xffffffff05007836 */ /* 0x000fca0000000000 */
[----:B------:R-:W-:Y:S01]  /*1150*/  LOP3.LUT R0, R5, R0, RZ, 0xc, !PT ;  /* 0x0000000005007212 */ /* 0x000fe200078e0cff */
[----:B------:R-:W-:-:S05]  /*1160*/  IMAD.MOV.U32 R5, RZ, RZ, R35 ;  /* 0x000000ffff057224 */ /* 0x000fca00078e0023 */
[----:B------:R-:W0:Y:S02]  /*1170*/  POPC R0, R0 ;  /* 0x0000000000007309 */ /* 0x000e240000000000 */
[----:B0-----:R-:W0:Y:S01]  /*1180*/  SHFL.DOWN PT, R42, R34, 0x1, R0 ;  /* 0x08200000222a7989 */ /* 0x001e2200000e0000 */
[----:B------:R-:W-:-:S03]  /*1190*/  ISETP.GE.AND P0, PT, R38, R0, PT ;  /* 0x000000002600720c */ /* 0x000fc60003f06270 */
[----:B------:R-:W1:Y:S01]  /*11a0*/  SHFL.DOWN PT, R43, R35, 0x1, R0 ;  /* 0x08200000232b7989 */ /* 0x000e6200000e0000 */
[----:B0-----:R-:W-:Y:S02]  /*11b0*/  IMAD.MOV.U32 R2, RZ, RZ, R42 ;  /* 0x000000ffff027224 */ /* 0x001fe400078e002a */
[----:B-1----:R-:W-:-:S06]  /*11c0*/  IMAD.MOV.U32 R3, RZ, RZ, R43 ;  /* 0x000000ffff037224 */ /* 0x002fcc00078e002b */
[----:B------:R-:W-:Y:S01]  /*11d0*/  DADD R2, R2, R4 ;  /* 0x0000000002027229 */ /* 0x000fe20000000004 */
[----:B------:R-:W-:-:S09]  /*11e0*/  VIADD R5, R38, 0x2 ;  /* 0x0000000226057836 */ /* 0x000fd20000000000 */
[----:B------:R-:W-:Y:S02]  /*11f0*/  FSEL R42, R2, R34, !P0 ;  /* 0x00000022022a7208 */ /* 0x000fe40004000000 */
[----:B------:R-:W-:Y:S02]  /*1200*/  FSEL R43, R3, R35, !P0 ;  /* 0x00000023032b7208 */ /* 0x000fe40004000000 */
[----:B------:R-:W-:Y:S01]  /*1210*/  ISETP.GT.AND P0, PT, R5, R0, PT ;  /* 0x000000000500720c */ /* 0x000fe20003f04270 */
[----:B------:R-:W0:Y:S01]  /*1220*/  SHFL.DOWN PT, R45, R42, 0x2, R0 ;  /* 0x084000002a2d7989 */ /* 0x000e2200000e0000 */
[----:B------:R-:W-:-:S03]  /*1230*/  VIADD R5, R38, 0x4 ;  /* 0x0000000426057836 */ /* 0x000fc60000000000 */
[----:B------:R-:W1:Y:S01]  /*1240*/  SHFL.DOWN PT, R4, R43, 0x2, R0 ;  /* 0x084000002b047989 */ /* 0x000e6200000e0000 */
[----:B0-----:R-:W-:Y:S02]  /*1250*/  IMAD.MOV.U32 R2, RZ, RZ, R45 ;  /* 0x000000ffff027224 */ /* 0x001fe400078e002d */
[----:B-1----:R-:W-:-:S06]  /*1260*/  IMAD.MOV.U32 R3, RZ, RZ, R4 ;  /* 0x000000ffff037224 */ /* 0x002fcc00078e0004 */
[----:B------:R-:W-:-:S10]  /*1270*/  DADD R2, R2, R42 ;  /* 0x0000000002027229 */ /* 0x000fd4000000002a */
[----:B------:R-:W-:Y:S02]  /*1280*/  FSEL R34, R42, R2, P0 ;  /* 0x000000022a227208 */ /* 0x000fe40000000000 */
[----:B------:R-:W-:Y:S02]  /*1290*/  FSEL R35, R43, R3, P0 ;  /* 0x000000032b237208 */ /* 0x000fe40000000000 */
        /* <DEDUP_REMOVED lines=12> */
[----:B------:R-:W1:Y:S02]  /*1360*/  SHFL.DOWN PT, R4, R43, 0x8, R0 ;  /* 0x090000002b047989 */ /* 0x000e6400000e0000 */
[----:B------:R-:W-:Y:S01]  /*1370*/  ISETP.GT.AND P3, PT, R5, R0, PT ;  /* 0x000000000500720c */ /* 0x000fe20003f64270 */
[----:B0-----:R-:W-:Y:S02]  /*1380*/  IMAD.MOV.U32 R2, RZ, RZ, R45 ;  /* 0x000000ffff027224 */ /* 0x001fe400078e002d */
[----:B-1----:R-:W-:-:S06]  /*1390*/  IMAD.MOV.U32 R3, RZ, RZ, R4 ;  /* 0x000000ffff037224 */ /* 0x002fcc00078e0004 */
[----:B------:R-:W-:-:S10]  /*13a0*/  DADD R2, R2, R42 ;  /* 0x0000000002027229 */ /* 0x000fd4000000002a */
[----:B------:R-:W-:Y:S02]  /*13b0*/  FSEL R34, R42, R2, P0 ;  /* 0x000000022a227208 */ /* 0x000fe40000000000 */
[----:B------:R-:W-:Y:S02]  /*13c0*/  FSEL R35, R43, R3, P0 ;  /* 0x000000032b237208 */ /* 0x000fe40000000000 */
[----:B------:R-:W-:Y:S01]  /*13d0*/  ISETP.NE.U32.AND P0, PT, R32, 0x65, PT ;  /* 0x000000652000780c */ /* 0x000fe20003f05070 */
[----:B------:R-:W0:Y:S03]  /*13e0*/  SHFL.DOWN PT, R45, R34, 0x10, R0 ;  /* 0x0a000000222d7989 */ /* 0x000e2600000e0000 */
[----:B------:R-:W-:Y:S01]  /*13f0*/  ISETP.NE.AND.EX P0, PT, R33, RZ, PT, P0 ;  /* 0x000000ff2100720c */ /* 0x000fe20003f05300 */
[----:B------:R-:W1:-:S12]  /*1400*/  SHFL.DOWN PT, R4, R35, 0x10, R0 ;  /* 0x0a00000023047989 */ /* 0x000e5800000e0000 */
[----:B------:R-:W-:Y:S01]  /*1410*/  VOTE.ALL P0, P0 ;  /* 0x0000000000ff7806 */ /* 0x000fe20000000000 */
[----:B0-----:R-:W-:Y:S02]  /*1420*/  IMAD.MOV.U32 R2, RZ, RZ, R45 ;  /* 0x000000ffff027224 */ /* 0x001fe400078e002d */
[----:B-1----:R-:W-:-:S06]  /*1430*/  IMAD.MOV.U32 R3, RZ, RZ, R4 ;  /* 0x000000ffff037224 */ /* 0x002fcc00078e0004 */
[----:B------:R-:W-:-:S10]  /*1440*/  DADD R2, R2, R34 ;  /* 0x0000000002027229 */ /* 0x000fd40000000022 */
[----:B------:R-:W-:Y:S02]  /*1450*/  FSEL R42, R34, R2, P3 ;  /* 0x00000002222a7208 */ /* 0x000fe40001800000 */
[----:B------:R-:W-:-:S07]  /*1460*/  FSEL R43, R35, R3, P3 ;  /* 0x00000003232b7208 */ /* 0x000fce0001800000 */
.L_x_63:
[----:B------:R-:W-:Y:S05]  /*1470*/  @!P0 BRA `(.L_x_14) ;  /* 0x0000000400508947 */ /* 0x000fea0003800000 */
.L_x_22:
[----:B------:R-:W-:-:S05]  /*1480*/  IMAD.WIDE R2, R41, 0x10, R46 ;  /* 0x0000001029027825 */ /* 0x000fca00078e022e */
[----:B------:R-:W2:Y:S01]  /*1490*/  LD.E.128.STRONG.GPU R32, desc[UR8][R2.64+-0x200] ;  /* 0xfffe000802207980 */ /* 0x000ea2000c10fd00 */
[----:B------:R-:W-:Y:S05]  /*14a0*/  YIELD ;  /* 0x0000000000007946 */ /* 0x000fea0003800000 */
[----:B------:R-:W-:Y:S01]  /*14b0*/  UMOV UR5, 0xffffffff ;  /* 0xffffffff00057882 */ /* 0x000fe20000000000 */
[----:B--2---:R-:W-:-:S04]  /*14c0*/  ISETP.NE.U32.AND P0, PT, R32, 0x63, PT ;  /* 0x000000632000780c */ /* 0x004fc80003f05070 */
[----:B------:R-:W-:Y:S01]  /*14d0*/  ISETP.NE.AND.EX P0, PT, R33, RZ, PT, P0 ;  /* 0x000000ff2100720c */ /* 0x000fe20003f05300 */
[----:B------:R-:W-:-:S12]  /*14e0*/  BRA.DIV UR5, `(.L_x_15) ;  /* 0x0000003605a07947 */ /* 0x000fd8000b800000 */
[----:B------:R-:W-:-:S13]  /*14f0*/  VOTE.ANY P0, !P0 ;  /* 0x0000000000ff7806 */ /* 0x000fda0004000100 */
.L_x_66:
[----:B------:R-:W-:Y:S05]  /*1500*/  @!P0 BRA `(.L_x_16) ;  /* 0x0000000000348947 */ /* 0x000fea0003800000 */
.L_x_20:
[----:B------:R-:W-:Y:S05]  /*1510*/  YIELD ;  /* 0x0000000000007946 */ /* 0x000fea0003800000 */
[----:B------:R-:W-:Y:S05]  /*1520*/  @P1 BRA `(.L_x_17) ;  /* 0x0000000000081947 */ /* 0x000fea0003800000 */
[----:B------:R0:W-:Y:S06]  /*1530*/  MEMBAR.SC.CTA ;  /* 0x0000000000007992 */ /* 0x0001ec0000000000 */
[----:B0-----:R-:W-:Y:S05]  /*1540*/  BRA `(.L_x_18) ;  /* 0x0000000000087947 */ /* 0x001fea0003800000 */
.L_x_17:
[----:B------:R-:W-:Y:S05]  /*1550*/  NANOSLEEP 0x240 ;  /* 0x000002400000795d */ /* 0x000fea0003800000 */
[----:B------:R-:W-:Y:S01]  /*1560*/  NOP ;  /* 0x0000000000007918 */ /* 0x000fe20000000000 */
.L_x_18:
[----:B------:R-:W2:Y:S01]  /*1570*/  LD.E.128.STRONG.GPU R32, desc[UR8][R2.64+-0x200] ;  /* 0xfffe000802207980 */ /* 0x000ea2000c10fd00 */
[----:B------:R-:W-:Y:S01]  /*1580*/  UMOV UR5, 0xffffffff ;  /* 0xffffffff00057882 */ /* 0x000fe20000000000 */
[----:B--2---:R-:W-:-:S04]  /*1590*/  ISETP.NE.U32.AND P0, PT, R32, 0x63, PT ;  /* 0x000000632000780c */ /* 0x004fc80003f05070 */
[----:B------:R-:W-:Y:S01]  /*15a0*/  ISETP.NE.AND.EX P0, PT, R33, RZ, PT, P0 ;  /* 0x000000ff2100720c */ /* 0x000fe20003f05300 */
[----:B------:R-:W-:-:S12]  /*15b0*/  BRA.DIV UR5, `(.L_x_19) ;  /* 0x00000036058c7947 */ /* 0x000fd8000b800000 */
[----:B------:R-:W-:-:S13]  /*15c0*/  VOTE.ANY P0, !P0 ;  /* 0x0000000000ff7806 */ /* 0x000fda0004000100 */
.L_x_69:
[----:B------:R-:W-:Y:S05]  /*15d0*/  @P0 BRA `(.L_x_20) ;  /* 0xfffffffc00cc0947 */ /* 0x000fea000383ffff */
.L_x_16:
[----:B------:R-:W-:Y:S01]  /*15e0*/  UMOV UR5, 0xffffffff ;  /* 0xffffffff00057882 */ /* 0x000fe20000000000 */
[----:B------:R-:W-:-:S04]  /*15f0*/  ISETP.NE.U32.AND P0, PT, R32, 0x65, PT ;  /* 0x000000652000780c */ /* 0x000fc80003f05070 */
[----:B------:R-:W-:Y:S01]  /*1600*/  ISETP.NE.AND.EX P0, PT, R33, RZ, PT, P0 ;  /* 0x000000ff2100720c */ /* 0x000fe20003f05300 */
[----:B------:R-:W-:-:S12]  /*1610*/  BRA.DIV UR5, `(.L_x_21) ;  /* 0x0000003605947947 */ /* 0x000fd8000b800000 */
[----:B------:R-:W-:Y:S01]  /*1620*/  VOTE.ANY R5, PT, !P0 ;  /* 0x0000000000057806 */ /* 0x000fe200040e0100 */
[----:B------:R-:W-:Y:S02]  /*1630*/  IMAD.MOV.U32 R4, RZ, RZ, R34 ;  /* 0x000000ffff047224 */ /* 0x000fe400078e0022 */
[----:B------:R-:W-:Y:S01]  /*1640*/  VIADD R41, R41, 0xffffffe0 ;  /* 0xffffffe029297836 */ /* 0x000fe20000000000 */
[----:B------:R-:W-:-:S05]  /*1650*/  LOP3.LUT R5, R5, 0x80000000, R44, 0xec, !PT ;  /* 0x8000000005057812 */ /* 0x000fca00078eec2c */
        /* <DEDUP_REMOVED lines=31> */
[-C--:B------:R-:W-:Y:S01]  /*1850*/  ISETP.GT.AND P0, PT, R5, R0.reuse, PT ;  /* 0x000000000500720c */ /* 0x080fe20003f04270 */
[----:B------:R-:W0:Y:S01]  /*1860*/  SHFL.DOWN PT, R50, R45, 0x8, R0 ;  /* 0x090000002d327989 */ /* 0x000e2200000e0000 */
[----:B------:R-:W-:Y:S02]  /*1870*/  IMAD.MOV.U32 R48, RZ, RZ, R45 ;  /* 0x000000ffff307224 */ /* 0x000fe400078e002d */
[----:B------:R-:W-:Y:S01]  /*1880*/  VIADD R5, R38, 0x10 ;  /* 0x0000001026057836 */ /* 0x000fe20000000000 */
[----:B------:R-:W1:Y:S04]  /*1890*/  SHFL.DOWN PT, R51, R49, 0x8, R0 ;  /* 0x0900000031337989 */ /* 0x000e6800000e0000 */
[----:B------:R-:W-:Y:S01]  /*18a0*/  ISETP.GT.AND P3, PT, R5, R0, PT ;  /* 0x000000000500720c */ /* 0x000fe20003f64270 */
[----:B0-----:R-:W-:-:S02]  /*18b0*/  IMAD.MOV.U32 R2, RZ, RZ, R50 ;  /* 0x000000ffff027224 */ /* 0x001fc400078e0032 */
        /* <DEDUP_REMOVED lines=13> */
[----:B------:R-:W-:-:S06]  /*1990*/  FSEL R3, R35, R3, P3 ;  /* 0x0000000323037208 */ /* 0x000fcc0001800000 */
[----:B------:R-:W-:-:S11]  /*19a0*/  DADD R42, R42, R2 ;  /* 0x000000002a2a7229 */ /* 0x000fd60000000002 */
.L_x_83:
[----:B------:R-:W-:Y:S05]  /*19b0*/  @P0 BRA `(.L_x_22) ;  /* 0xfffffff800b00947 */ /* 0x000fea000383ffff */
.L_x_14:
[----:B------:R-:W-:Y:S01]  /*19c0*/  ISETP.NE.AND P0, PT, R38, RZ, PT ;  /* 0x000000ff2600720c */ /* 0x000fe20003f05270 */
[----:B------:R-:W0:Y:S01]  /*19d0*/  @!P2 S2R R33, SR_CgaCtaId ;  /* 0x000000000021a919 */ /* 0x000e220000008800 */
[----:B------:R-:W1:Y:S01]  /*19e0*/  LDC R0, c[0x0][0x398] ;  /* 0x0000e600ff007b82 */ /* 0x000e620000000800 */
[----:B------:R-:W-:Y:S01]  /*19f0*/  @!P2 DADD R6, R6, R42 ;  /* 0x000000000606a229 */ /* 0x000fe2000000002a */
[----:B------:R-:W-:-:S06]  /*1a00*/  @!P2 IMAD.MOV.U32 R4, RZ, RZ, 0x65 ;  /* 0x00000065ff04a424 */ /* 0x000fcc00078e00ff */
[----:B------:R-:W2:Y:S03]  /*1a10*/  LDC.64 R2, c[0x0][0x390] ;  /* 0x0000e400ff027b82 */ /* 0x000ea60000000a00 */
[----:B------:R-:W3:Y:S01]  /*1a20*/  @!P0 S2R R41, SR_CgaCtaId ;  /* 0x0000000000298919 */ /* 0x000ee20000008800 */
[----:B------:R-:W-:Y:S01]  /*1a30*/  @!P0 MOV R32, 0x400 ;  /* 0x0000040000208802 */ /* 0x000fe20000000f00 */
[----:B-1----:R-:W-:Y:S01]  /*1a40*/  VIADD R5, R0, UR10 ;  /* 0x0000000a00057c36 */ /* 0x002fe20008000000 */
[----:B------:R-:W-:-:S04]  /*1a50*/  @!P2 MOV R0, 0x400 ;  /* 0x000004000000a802 */ /* 0x000fc80000000f00 */
[----:B0-----:R-:W-:Y:S01]  /*1a60*/  @!P2 LEA R35, R33, R0, 0x18 ;  /* 0x000000002123a211 */ /* 0x001fe200078ec0ff */
[----:B--2---:R-:W-:-:S04]  /*1a70*/  IMAD.WIDE R2, R5, 0x10, R2 ;  /* 0x0000001005027825 */ /* 0x004fc800078e0202 */
[----:B------:R-:W-:Y:S02]  /*1a80*/  @!P2 IMAD.MOV.U32 R5, RZ, RZ, 0x0 ;  /* 0x00000000ff05a424 */ /* 0x000fe400078e00ff */
[----:B------:R-:W-:Y:S02]  /*1a90*/  IMAD.MOV.U32 R33, RZ, RZ, R39 ;  /* 0x000000ffff217224 */ /* 0x000fe400078e0027 */
[----:B------:R-:W-:Y:S01]  /*1aa0*/  @!P0 IMAD.MOV.U32 R33, RZ, RZ, R43 ;  /* 0x000000ffff218224 */ /* 0x000fe200078e002b */
[----:B------:R0:W-:Y:S01]  /*1ab0*/  @!P2 ST.E.128.STRONG.GPU desc[UR8][R2.64+0x200], R4 ;  /* 0x000200040200a985 */ /* 0x0001e2000c10fd08 */
[----:B---3--:R-:W-:Y:S01]  /*1ac0*/  @!P0 LEA R41, R41, R32, 0x18 ;  /* 0x0000002029298211 */ /* 0x008fe200078ec0ff */
[----:B------:R-:W-:Y:S02]  /*1ad0*/  IMAD.MOV.U32 R32, RZ, RZ, R40 ;  /* 0x000000ffff207224 */ /* 0x000fe400078e0028 */
[----:B------:R0:W-:Y:S01]  /*1ae0*/  @!P2 STS.64 [R35+0x10], R6 ;  /* 0x000010062300a388 */ /* 0x0001e20000000a00 */
[----:B------:R-:W-:-:S03]  /*1af0*/  @!P0 IMAD.MOV.U32 R32, RZ, RZ, R42 ;  /* 0x000000ffff208224 */ /* 0x000fc600078e002a */
[----:B------:R0:W-:Y:S04]  /*1b00*/  @!P2 STS.64 [R35+0x8], R42 ;  /* 0x0000082a2300a388 */ /* 0x0001e80000000a00 */
[----:B------:R0:W-:Y:S02]  /*1b10*/  @!P0 STS.64 [R41+0x60], R42 ;  /* 0x0000602a29008388 */ /* 0x0001e40000000a00 */
.L_x_4:
[----:B------:R-:W1:Y:S01]  /*1b20*/  S2R R0, SR_TID.X ;  /* 0x0000000000007919 */ /* 0x000e620000002100 */
[----:B------:R-:W-:Y:S05]  /*1b30*/  WARPSYNC.ALL ;  /* 0x0000000000007948 */ /* 0x000fea0003800000 */
[----:B------:R-:W-:Y:S01]  /*1b40*/  BAR.SYNC.DEFER_BLOCKING 0x0 ;  /* 0x0000000000007b1d */ /* 0x000fe20000010000 */
[----:B-1----:R-:W-:-:S13]  /*1b50*/  ISETP.NE.AND P0, PT, R0, RZ, PT ;  /* 0x000000ff0000720c */ /* 0x002fda0003f05270 */
[----:B0-----:R-:W0:Y:S01]  /*1b60*/  @P0 S2R R3, SR_CgaCtaId ;  /* 0x0000000000030919 */ /* 0x001e220000008800 */
[----:B------:R-:W-:-:S04]  /*1b70*/  @P0 MOV R0, 0x400 ;  /* 0x0000040000000802 */ /* 0x000fc80000000f00 */
[----:B0-----:R-:W-:-:S06]  /*1b80*/  @P0 LEA R3, R3, R0, 0x18 ;  /* 0x0000000003030211 */ /* 0x001fcc00078ec0ff */
[----:B------:R-:W0:Y:S02]  /*1b90*/  @P0 LDS.64 R2, [R3+0x60] ;  /* 0x0000600003020984 */ /* 0x000e240000000a00 */
[----:B0-----:R-:W-:-:S08]  /*1ba0*/  @P0 DADD R32, R32, R2 ;  /* 0x0000000020200229 */ /* 0x001fd00000000002 */
[----:B------:R-:W-:-:S11]  /*1bb0*/  DADD R4, R28, R32 ;  /* 0x000000001c047229 */ /* 0x000fd60000000020 */
.L_x_3:
[----:B------:R-:W-:Y:S05]  /*1bc0*/  BSYNC.RECONVERGENT B0 ;  /* 0x0000000000007941 */ /* 0x000fea0003800200 */
.L_x_1:
[----:B0-----:R-:W-:Y:S01]  /*1bd0*/  DADD R6, R30, R4 ;  /* 0x000000001e067229 */ /* 0x001fe20000000004 */
[----:B------:R-:W0:Y:S01]  /*1be0*/  S2R R0, SR_TID.X ;  /* 0x0000000000007919 */ /* 0x000e220000002100 */
[----:B------:R-:W1:Y:S01]  /*1bf0*/  S2UR UR6, SR_CgaCtaId ;  /* 0x00000000000679c3 */ /* 0x000e620000008800 */
[----:B------:R-:W-:Y:S01]  /*1c00*/  UMOV UR5, 0x400 ;  /* 0x0000040000057882 */ /* 0x000fe20000000000 */
[----:B------:R-:W2:Y:S04]  /*1c10*/  S2R R3, SR_LANEID ;  /* 0x0000000000037919 */ /* 0x000ea80000000000 */
[----:B------:R-:W-:Y:S02]  /*1c20*/  DADD R24, R24, R6 ;  /* 0x0000000018187229 */ /* 0x000fe40000000006 */
[----:B------:R-:W-:Y:S06]  /*1c30*/  BAR.SYNC.DEFER_BLOCKING 0x0 ;  /* 0x0000000000007b1d */ /* 0x000fec0000010000 */
[----:B------:R-:W-:-:S08]  /*1c40*/  DADD R26, R26, R24 ;  /* 0x000000001a1a7229 */ /* 0x000fd00000000018 */
[----:B------:R-:W-:Y:S01]  /*1c50*/  DADD R20, R20, R26 ;  /* 0x0000000014147229 */ /* 0x000fe2000000001a */
[----:B-1----:R-:W-:Y:S01]  /*1c60*/  ULEA UR5, UR6, UR5, 0x18 ;  /* 0x0000000506057291 */ /* 0x002fe2000f8ec0ff */
[----:B------:R-:W1:Y:S06]  /*1c70*/  LDCU.64 UR6, c[0x0][0x388] ;  /* 0x00007100ff0677ac */ /* 0x000e6c0008000a00 */
[----:B------:R-:W-:Y:S01]  /*1c80*/  DADD R22, R22, R20 ;  /* 0x0000000016167229 */ /* 0x000fe20000000014 */
[----:B0-----:R-:W-:-:S05]  /*1c90*/  SHF.R.U32.HI R0, RZ, 0x5, R0 ;  /* 0x00000005ff007819 */ /* 0x001fca0000011600 */
[----:B--2---:R-:W-:Y:S02]  /*1ca0*/  IMAD R0, R0, 0x180, R3 ;  /* 0x0000018000007824 */ /* 0x004fe400078e0203 */
[----:B------:R-:W-:-:S03]  /*1cb0*/  DADD R16, R16, R22 ;  /* 0x0000000010107229 */ /* 0x000fc60000000016 */
[----:B------:R-:W-:Y:S02]  /*1cc0*/  LEA R0, R0, UR5, 0x3 ;  /* 0x0000000500007c11 */ /* 0x000fe4000f8e18ff */
[----:B-1----:R-:W-:-:S03]  /*1cd0*/  IADD3 R36, P0, PT, R36, UR6, RZ ;  /* 0x0000000624247c10 */ /* 0x002fc6000ff1e0ff */
[----:B------:R-:W-:Y:S01]  /*1ce0*/  DADD R18, R18, R16 ;  /* 0x0000000012127229 */ /* 0x000fe20000000010 */
[----:B------:R-:W-:Y:S01]  /*1cf0*/  IMAD R35, R3, 0x58, R0 ;  /* 0x0000005803237824 */ /* 0x000fe200078e0200 */
[----:B------:R-:W-:-:S04]  /*1d00*/  IADD3.X R37, PT, PT, R37, UR7, RZ, P0, !PT ;  /* 0x0000000725257c10 */ /* 0x000fc800087fe4ff */
[----:B------:R-:W-:Y:S02]  /*1d10*/  STS.128 [R35], R4 ;  /* 0x0000000423007388 */ /* 0x000fe40000000c00 */
[----:B------:R-:W-:Y:S02]  /*1d20*/  DADD R12, R12, R18 ;  /* 0x000000000c0c7229 */ /* 0x000fe40000000012 */
[----:B------:R-:W-:Y:S04]  /*1d30*/  STS.128 [R35+0x10], R24 ;  /* 0x0000101823007388 */ /* 0x000fe80000000c00 */
[----:B------:R-:W-:Y:S02]  /*1d40*/  STS.128 [R35+0x20], R20 ;  /* 0x0000201423007388 */ /* 0x000fe40000000c00 */
[----:B------:R-:W-:-:S02]  /*1d50*/  DADD R14, R14, R12 ;  /* 0x000000000e0e7229 */ /* 0x000fc4000000000c */
[----:B------:R-:W-:Y:S05]  /*1d60*/  STS.128 [R35+0x30], R16 ;  /* 0x0000301023007388 */ /* 0x000fea0000000c00 */
[----:B------:R-:W-:Y:S01]  /*1d70*/  STS.128 [R35+0x40], R12 ;  /* 0x0000400c23007388 */ /* 0x000fe20000000c00 */
[----:B------:R-:W-:-:S08]  /*1d80*/  DADD R8, R8, R14 ;  /* 0x0000000008087229 */ /* 0x000fd0000000000e */
[----:B------:R-:W-:-:S07]  /*1d90*/  DADD R10, R10, R8 ;  /* 0x000000000a0a7229 */ /* 0x000fce0000000008 */
[----:B------:R-:W-:Y:S01]  /*1da0*/  STS.128 [R35+0x50], R8 ;  /* 0x0000500823007388 */ /* 0x000fe20000000c00 */
[----:B------:R-:W-:-:S03]  /*1db0*/  NOP ;  /* 0x0000000000007918 */ /* 0x000fc60000000000 */
[----:B------:R-:W0:Y:S04]  /*1dc0*/  LDS.64 R2, [R0] ;  /* 0x0000000000027984 */ /* 0x000e280000000a00 */
[----:B------:R-:W1:Y:S04]  /*1dd0*/  LDS.64 R28, [R0+0x100] ;  /* 0x00010000001c7984 */ /* 0x000e680000000a00 */
[----:B------:R-:W2:Y:S04]  /*1de0*/  LDS.64 R30, [R0+0x200] ;  /* 0x00020000001e7984 */ /* 0x000ea80000000a00 */
[----:B------:R-:W3:Y:S04]  /*1df0*/  LDS.64 R32, [R0+0x300] ;  /* 0x0003000000207984 */ /* 0x000ee80000000a00 */
[----:B------:R-:W4:Y:S04]  /*1e00*/  LDS.64 R4, [R0+0x400] ;  /* 0x0004000000047984 */ /* 0x000f280000000a00 */
[----:B------:R-:W5:Y:S04]  /*1e10*/  LDS.64 R6, [R0+0x500] ;  /* 0x0005000000067984 */ /* 0x000f680000000a00 */
[----:B------:R-:W5:Y:S04]  /*1e20*/  LDS.64 R20, [R0+0x600] ;  /* 0x0006000000147984 */ /* 0x000f680000000a00 */
[----:B------:R-:W5:Y:S04]  /*1e30*/  LDS.64 R16, [R0+0x700] ;  /* 0x0007000000107984 */ /* 0x000f680000000a00 */
[----:B------:R-:W5:Y:S04]  /*1e40*/  LDS.64 R12, [R0+0x800] ;  /* 0x00080000000c7984 */ /* 0x000f680000000a00 */
[----:B------:R-:W5:Y:S04]  /*1e50*/  LDS.64 R8, [R0+0x900] ;  /* 0x0009000000087984 */ /* 0x000f680000000a00 */
[----:B------:R-:W5:Y:S04]  /*1e60*/  LDS.64 R10, [R0+0xa00] ;  /* 0x000a0000000a7984 */ /* 0x000f680000000a00 */
[----:B------:R-:W5:Y:S04]  /*1e70*/  LDS.64 R14, [R0+0xb00] ;  /* 0x000b0000000e7984 */ /* 0x000f680000000a00 */
[----:B0-----:R-:W-:Y:S04]  /*1e80*/  STG.E.64 desc[UR8][R36.64], R2 ;  /* 0x0000000224007986 */ /* 0x001fe8000c101b08 */
[----:B-1----:R-:W-:Y:S04]  /*1e90*/  STG.E.64 desc[UR8][R36.64+0x100], R28 ;  /* 0x0001001c24007986 */ /* 0x002fe8000c101b08 */
[----:B--2---:R-:W-:Y:S04]  /*1ea0*/  STG.E.64 desc[UR8][R36.64+0x200], R30 ;  /* 0x0002001e24007986 */ /* 0x004fe8000c101b08 */
[----:B---3--:R-:W-:Y:S04]  /*1eb0*/  STG.E.64 desc[UR8][R36.64+0x300], R32 ;  /* 0x0003002024007986 */ /* 0x008fe8000c101b08 */
[----:B----4-:R-:W-:Y:S04]  /*1ec0*/  STG.E.64 desc[UR8][R36.64+0x400], R4 ;  /* 0x0004000424007986 */ /* 0x010fe8000c101b08 */
[----:B-----5:R-:W-:Y:S04]  /*1ed0*/  STG.E.64 desc[UR8][R36.64+0x500], R6 ;  /* 0x0005000624007986 */ /* 0x020fe8000c101b08 */
[----:B------:R-:W-:Y:S04]  /*1ee0*/  STG.E.64 desc[UR8][R36.64+0x600], R20 ;  /* 0x0006001424007986 */ /* 0x000fe8000c101b08 */
[----:B------:R-:W-:Y:S04]  /*1ef0*/  STG.E.64 desc[UR8][R36.64+0x700], R16 ;  /* 0x0007001024007986 */ /* 0x000fe8000c101b08 */
[----:B------:R-:W-:Y:S04]  /*1f00*/  STG.E.64 desc[UR8][R36.64+0x800], R12 ;  /* 0x0008000c24007986 */ /* 0x000fe8000c101b08 */
[----:B------:R-:W-:Y:S04]  /*1f10*/  STG.E.64 desc[UR8][R36.64+0x900], R8 ;  /* 0x0009000824007986 */ /* 0x000fe8000c101b08 */
[----:B------:R-:W-:Y:S04]  /*1f20*/  STG.E.64 desc[UR8][R36.64+0xa00], R10 ;  /* 0x000a000a24007986 */ /* 0x000fe8000c101b08 */
[----:B------:R-:W-:Y:S01]  /*1f30*/  STG.E.64 desc[UR8][R36.64+0xb00], R14 ;  /* 0x000b000e24007986 */ /* 0x000fe2000c101b08 */
[----:B------:R-:W-:Y:S05]  /*1f40*/  EXIT ;  /* 0x000000000000794d */ /* 0x000fea0003800000 */
.L_x_0:
[----:B------:R-:W0:Y:S02]  /*1f50*/  LDCU UR4, c[0x0][0x3a0] ;  /* 0x00007400ff0477ac */ /* 0x000e240008000800 */
[----:B0-----:R-:W-:-:S04]  /*1f60*/  IADD3 R20, PT, PT, -R40, UR4, RZ ;  /* 0x0000000428147c10 */ /* 0x001fc8000fffe1ff */
[----:B------:R-:W-:-:S04]  /*1f70*/  ISETP.NE.U32.AND P0, PT, R20, RZ, PT ;  /* 0x000000ff1400720c */ /* 0x000fc80003f05070 */
[----:B------:R-:W-:-:S13]  /*1f80*/  ISETP.NE.AND.EX P0, PT, R0, RZ, PT, P0 ;  /* 0x000000ff0000720c */ /* 0x000fda0003f05300 */
[----:B------:R-:W-:Y:S05]  /*1f90*/  @!P0 EXIT ;  /* 0x000000000000894d */ /* 0x000fea0003800000 */
[----:B------:R-:W0:Y:S08]  /*1fa0*/  LDC R2, c[0x0][0x398] ;  /* 0x0000e600ff027b82 */ /* 0x000e300000000800 */
[----:B------:R-:W1:Y:S01]  /*1fb0*/  LDC.64 R8, c[0x0][0x380] ;  /* 0x0000e000ff087b82 */ /* 0x000e620000000a00 */
[----:B0-----:R-:W-:-:S04]  /*1fc0*/  VIADD R37, R2, UR10 ;  /* 0x0000000a02257c36 */ /* 0x001fc80008000000 */
[----:B-1----:R-:W-:-:S05]  /*1fd0*/  IMAD.WIDE R8, R37, 0x5400, R8 ;  /* 0x0000540025087825 */ /* 0x002fca00078e0208 */
[----:B------:R-:W2:Y:S01]  /*1fe0*/  LDG.E.64 R4, desc[UR8][R8.64] ;  /* 0x0000000808047981 */ /* 0x000ea2000c1e1b00 */
[----:B------:R-:W0:Y:S02]  /*1ff0*/  S2R R0, SR_TID.X ;  /* 0x0000000000007919 */ /* 0x000e240000002100 */
[C---:B0-----:R-:W-:Y:S02]  /*2000*/  LOP3.LUT R3, R0.reuse, 0x1f, RZ, 0xc0, !PT ;  /* 0x0000001f00037812 */ /* 0x041fe400078ec0ff */
[----:B------:R-:W-:-:S05]  /*2010*/  LOP3.LUT R6, R0, 0x3e0, RZ, 0xc0, !PT ;  /* 0x000003e000067812 */ /* 0x000fca00078ec0ff */
[----:B------:R-:W-:-:S04]  /*2020*/  IMAD R19, R6, 0xc, R3 ;  /* 0x0000000c06137824 */ /* 0x000fc800078e0203 */
[C---:B------:R-:W-:Y:S01]  /*2030*/  VIADD R6, R19.reuse, 0x40 ;  /* 0x0000004013067836 */ /* 0x040fe20000000000 */
[C---:B------:R-:W-:Y:S01]  /*2040*/  LEA R10, P4, R19.reuse, R8, 0x3 ;  /* 0x00000008130a7211 */ /* 0x040fe200078818ff */
[C---:B------:R-:W-:Y:S01]  /*2050*/  VIADD R3, R19.reuse, 0x20 ;  /* 0x0000002013037836 */ /* 0x040fe20000000000 */
[CC--:B------:R-:W-:Y:S01]  /*2060*/  ISETP.GE.U32.AND P3, PT, R19.reuse, R20.reuse, PT ;  /* 0x000000141300720c */ /* 0x0c0fe20003f66070 */
[C---:B------:R-:W-:Y:S01]  /*2070*/  VIADD R7, R19.reuse, 0x60 ;  /* 0x0000006013077836 */ /* 0x040fe20000000000 */
[-C--:B------:R-:W-:Y:S01]  /*2080*/  ISETP.GE.U32.AND P6, PT, R6, R20.reuse, PT ;  /* 0x000000140600720c */ /* 0x080fe20003fc6070 */
[----:B------:R-:W-:Y:S01]  /*2090*/  VIADD R6, R19, 0xa0 ;  /* 0x000000a013067836 */ /* 0x000fe20000000000 */
[-C--:B------:R-:W-:Y:S01]  /*20a0*/  ISETP.GE.U32.AND P2, PT, R3, R20.reuse, PT ;  /* 0x000000140300720c */ /* 0x080fe20003f46070 */
[----:B------:R-:W-:Y:S01]  /*20b0*/  VIADD R3, R19, 0x80 ;  /* 0x0000008013037836 */ /* 0x000fe20000000000 */
[-C--:B------:R-:W-:Y:S01]  /*20c0*/  ISETP.GE.U32.AND P5, PT, R7, R20.reuse, PT ;  /* 0x000000140700720c */ /* 0x080fe20003fa6070 */
[----:B------:R-:W-:Y:S01]  /*20d0*/  IMAD.X R11, RZ, RZ, R9, P4 ;  /* 0x000000ffff0b7224 */ /* 0x000fe200020e0609 */
[-C--:B------:R-:W-:Y:S01]  /*20e0*/  ISETP.GE.U32.AND P0, PT, R6, R20.reuse, PT ;  /* 0x000000140600720c */ /* 0x080fe20003f06070 */
[----:B------:R-:W-:Y:S01]  /*20f0*/  VIADD R12, R19, 0x100 ;  /* 0x00000100130c7836 */ /* 0x000fe20000000000 */
[----:B------:R-:W-:Y:S01]  /*2100*/  ISETP.GE.U32.AND P1, PT, R3, R20, PT ;  /* 0x000000140300720c */ /* 0x000fe20003f26070 */
[----:B------:R-:W-:-:S05]  /*2110*/  VIADD R3, R19, 0xc0 ;  /* 0x000000c013037836 */ /* 0x000fca0000000000 */
[-C--:B------:R-:W-:Y:S01]  /*2120*/  ISETP.GE.U32.AND P4, PT, R3, R20.reuse, PT ;  /* 0x000000140300720c */ /* 0x080fe20003f86070 */
[C---:B------:R-:W-:Y:S02]  /*2130*/  VIADD R3, R19.reuse, 0xe0 ;  /* 0x000000e013037836 */ /* 0x040fe40000000000 */
[----:B------:R-:W-:Y:S02]  /*2140*/  VIADD R18, R19, 0x140 ;  /* 0x0000014013127836 */ /* 0x000fe40000000000 */
[----:B--2---:R-:W-:Y:S02]  /*2150*/  IMAD.MOV.U32 R6, RZ, RZ, R4 ;  /* 0x000000ffff067224 */ /* 0x004fe400078e0004 */
[----:B------:R-:W-:Y:S02]  /*2160*/  IMAD.MOV.U32 R7, RZ, RZ, R5 ;  /* 0x000000ffff077224 */ /* 0x000fe400078e0005 */
[----:B------:R-:W-:Y:S01]  /*2170*/  IMAD.MOV.U32 R8, RZ, RZ, R6 ;  /* 0x000000ffff087224 */ /* 0x000fe200078e0006 */
[----:B------:R-:W2:Y:S01]  /*2180*/  @!P3 LDG.E.64 R4, desc[UR8][R10.64] ;  /* 0x000000080a04b981 */ /* 0x000ea2000c1e1b00 */
[--C-:B------:R-:W-:Y:S01]  /*2190*/  IMAD.MOV.U32 R9, RZ, RZ, R7.reuse ;  /* 0x000000ffff097224 */ /* 0x100fe200078e0007 */
[----:B------:R-:W-:Y:S01]  /*21a0*/  ISETP.GE.U32.AND P3, PT, R3, R20, PT ;  /* 0x000000140300720c */ /* 0x000fe20003f66070 */
[----:B------:R-:W-:-:S04]  /*21b0*/  IMAD.MOV.U32 R13, RZ, RZ, R7 ;  /* 0x000000ffff0d7224 */ /* 0x000fc800078e0007 */
[----:B------:R-:W3:Y:S01]  /*21c0*/  @!P2 LDG.E.64 R8, desc[UR8][R10.64+0x100] ;  /* 0x000100080a08a981 */ /* 0x000ee2000c1e1b00 */
[-C--:B------:R-:W-:Y:S01]  /*21d0*/  ISETP.GE.U32.AND P2, PT, R12, R20.reuse, PT ;  /* 0x000000140c00720c */ /* 0x080fe20003f46070 */
[--C-:B------:R-:W-:Y:S02]  /*21e0*/  IMAD.MOV.U32 R12, RZ, RZ, R6.reuse ;  /* 0x000000ffff0c7224 */ /* 0x100fe400078e0006 */
[----:B------:R-:W-:Y:S02]  /*21f0*/  VIADD R3, R19, 0x120 ;  /* 0x0000012013037836 */ /* 0x000fe40000000000 */
[--C-:B------:R-:W-:Y:S02]  /*2200*/  IMAD.MOV.U32 R14, RZ, RZ, R6.reuse ;  /* 0x000000ffff0e7224 */ /* 0x100fe400078e0006 */
[--C-:B------:R-:W-:Y:S01]  /*2210*/  IMAD.MOV.U32 R15, RZ, RZ, R7.reuse ;  /* 0x000000ffff0f7224 */ /* 0x100fe200078e0007 */
[----:B------:R-:W4:Y:S01]  /*2220*/  @!P6 LDG.E.64 R12, desc[UR8][R10.64+0x200] ;  /* 0x000200080a0ce981 */ /* 0x000f22000c1e1b00 */
[----:B------:R-:W-:Y:S01]  /*2230*/  IMAD.MOV.U32 R16, RZ, RZ, R6 ;  /* 0x000000ffff107224 */ /* 0x000fe200078e0006 */
[----:B------:R-:W-:Y:S01]  /*2240*/  ISETP.GE.U32.AND P6, PT, R3, R20, PT ;  /* 0x000000140300720c */ /* 0x000fe20003fc6070 */
[----:B------:R-:W-:-:S02]  /*2250*/  IMAD.MOV.U32 R17, RZ, RZ, R7 ;  /* 0x000000ffff117224 */ /* 0x000fc400078e0007 */
[----:B------:R-:W-:Y:S01]  /*2260*/  VIADD R3, R19, 0x160 ;  /* 0x0000016013037836 */ /* 0x000fe20000000000 */
[----:B------:R-:W5:Y:S01]  /*2270*/  @!P5 LDG.E.64 R14, desc[UR8][R10.64+0x300] ;  /* 0x000300080a0ed981 */ /* 0x000f62000c1e1b00 */
[----:B------:R-:W-:-:S03]  /*2280*/  ISETP.GE.U32.AND P5, PT, R18, R20, PT ;  /* 0x000000141200720c */ /* 0x000fc60003fa6070 */
[----:B------:R-:W5:Y:S01]  /*2290*/  @!P1 LDG.E.64 R16, desc[UR8][R10.64+0x400] ;  /* 0x000400080a109981 */ /* 0x000f62000c1e1b00 */
[----:B------:R-:W-:Y:S01]  /*22a0*/  ISETP.GE.U32.AND P1, PT, R3, R20, PT ;  /* 0x000000140300720c */ /* 0x000fe20003f26070 */
[--C-:B------:R-:W-:Y:S02]  /*22b0*/  IMAD.MOV.U32 R18, RZ, RZ, R6.reuse ;  /* 0x000000ffff127224 */ /* 0x100fe400078e0006 */
[--C-:B------:R-:W-:Y:S02]  /*22c0*/  IMAD.MOV.U32 R19, RZ, RZ, R7.reuse ;  /* 0x000000ffff137224 */ /* 0x100fe400078e0007 */
[--C-:B------:R-:W-:Y:S02]  /*22d0*/  IMAD.MOV.U32 R32, RZ, RZ, R6.reuse ;  /* 0x000000ffff207224 */ /* 0x100fe400078e0006 */
[--C-:B------:R-:W-:Y:S02]  /*22e0*/  IMAD.MOV.U32 R33, RZ, RZ, R7.reuse ;  /* 0x000000ffff217224 */ /* 0x100fe400078e0007 */
[----:B------:R-:W-:Y:S01]  /*22f0*/  IMAD.MOV.U32 R34, RZ, RZ, R6 ;  /* 0x000000ffff227224 */ /* 0x000fe200078e0006 */
[----:B------:R-:W5:Y:S01]  /*2300*/  @!P0 LDG.E.64 R18, desc[UR8][R10.64+0x500] ;  /* 0x000500080a128981 */ /* 0x000f62000c1e1b00 */
[----:B------:R-:W-:-:S02]  /*2310*/  IMAD.MOV.U32 R35, RZ, RZ, R7 ;  /* 0x000000ffff237224 */ /* 0x000fc400078e0007 */
[--C-:B------:R-:W-:Y:S01]  /*2320*/  IMAD.MOV.U32 R38, RZ, RZ, R6.reuse ;  /* 0x000000ffff267224 */ /* 0x100fe200078e0006 */
[----:B------:R-:W5:Y:S01]  /*2330*/  @!P4 LDG.E.64 R32, desc[UR8][R10.64+0x600] ;  /* 0x000600080a20c981 */ /* 0x000f62000c1e1b00 */
[--C-:B------:R-:W-:Y:S02]  /*2340*/  IMAD.MOV.U32 R39, RZ, RZ, R7.reuse ;  /* 0x000000ffff277224 */ /* 0x100fe400078e0007 */
[--C-:B------:R-:W-:Y:S01]  /*2350*/  IMAD.MOV.U32 R42, RZ, RZ, R6.reuse ;  /* 0x000000ffff2a7224 */ /* 0x100fe200078e0006 */
[----:B------:R-:W5:Y:S01]  /*2360*/  @!P3 LDG.E.64 R34, desc[UR8][R10.64+0x700] ;  /* 0x000700080a22b981 */ /* 0x000f62000c1e1b00 */
[--C-:B------:R-:W-:Y:S02]  /*2370*/  IMAD.MOV.U32 R43, RZ, RZ, R7.reuse ;  /* 0x000000ffff2b7224 */ /* 0x100fe400078e0007 */
[----:B------:R-:W-:Y:S01]  /*2380*/  IMAD.MOV.U32 R44, RZ, RZ, R6 ;  /* 0x000000ffff2c7224 */ /* 0x000fe200078e0006 */
[----:B------:R-:W5:Y:S01]  /*2390*/  @!P2 LDG.E.64 R38, desc[UR8][R10.64+0x800] ;  /* 0x000800080a26a981 */ /* 0x000f62000c1e1b00 */
[----:B------:R-:W-:-:S03]  /*23a0*/  IMAD.MOV.U32 R45, RZ, RZ, R7 ;  /* 0x000000ffff2d7224 */ /* 0x000fc600078e0007 */
[----:B------:R-:W5:Y:S04]  /*23b0*/  @!P6 LDG.E.64 R42, desc[UR8][R10.64+0x900] ;  /* 0x000900080a2ae981 */ /* 0x000f68000c1e1b00 */
[----:B------:R-:W5:Y:S04]  /*23c0*/  @!P5 LDG.E.64 R44, desc[UR8][R10.64+0xa00] ;  /* 0x000a00080a2cd981 */ /* 0x000f68000c1e1b00 */
[----:B------:R-:W5:Y:S01]  /*23d0*/  @!P1 LDG.E.64 R6, desc[UR8][R10.64+0xb00] ;  /* 0x000b00080a069981 */ /* 0x000f62000c1e1b00 */
[----:B------:R-:W0:Y:S01]  /*23e0*/  S2R R36, SR_LANEID ;  /* 0x0000000000247919 */ /* 0x000e220000000000 */
[----:B------:R-:W1:Y:S01]  /*23f0*/  S2UR UR5, SR_CgaCtaId ;  /* 0x00000000000579c3 */ /* 0x000e620000008800 */
[----:B------:R-:W-:Y:S01]  /*2400*/  SHF.R.U32.HI R3, RZ, 0x5, R0 ;  /* 0x00000005ff037819 */ /* 0x000fe20000011600 */
[----:B------:R-:W-:Y:S01]  /*2410*/  UMOV UR4, 0x400 ;  /* 0x0000040000047882 */ /* 0x000fe20000000000 */
[----:B------:R-:W-:Y:S01]  /*2420*/  ISETP.NE.AND P0, PT, R37, RZ, PT ;  /* 0x000000ff2500720c */ /* 0x000fe20003f05270 */
[----:B-1----:R-:W-:-:S02]  /*2430*/  ULEA UR4, UR5, UR4, 0x18 ;  /* 0x0000000405047291 */ /* 0x002fc4000f8ec0ff */
[----:B0-----:R-:W-:-:S05]  /*2440*/  IMAD R20, R3, 0x180, R36 ;  /* 0x0000018003147824 */ /* 0x001fca00078e0224 */
[----:B------:R-:W-:-:S05]  /*2450*/  LEA R47, R20, UR4, 0x3 ;  /* 0x00000004142f7c11 */ /* 0x000fca000f8e18ff */
[----:B--2---:R0:W-:Y:S04]  /*2460*/  STS.64 [R47], R4 ;  /* 0x000000042f007388 */ /* 0x0041e80000000a00 */
[----:B---3--:R1:W-:Y:S01]  /*2470*/  STS.64 [R47+0x100], R8 ;  /* 0x000100082f007388 */ /* 0x0083e20000000a00 */
[----:B0-----:R-:W-:-:S03]  /*2480*/  IMAD R4, R36, 0x58, R47 ;  /* 0x0000005824047824 */ /* 0x001fc600078e022f */
        /* <DEDUP_REMOVED lines=11> */
[----:B------:R1:W0:Y:S04]  /*2540*/  LDS.128 R28, [R4] ;  /* 0x00000000041c7984 */ /* 0x0002280000000c00 */
        /* <DEDUP_REMOVED lines=78> */
[----:B------:R-:W-:Y:S01]  /*2a30*/  ISETP.NE.AND P0, PT, R0, RZ, PT ;  /* 0x000000ff0000720c */ /* 0x000fe20003f05270 */
[----:B------:R-:W-:-:S06]  /*2a40*/  IMAD.MOV.U32 R3, RZ, RZ, R37 ;  /* 0x000000ffff037224 */ /* 0x000fcc00078e0025 */
[----:B------:R-:W-:-:S10]  /*2a50*/  DADD R2, R28, R2 ;  /* 0x000000001c027229 */ /* 0x000fd40000000002 */
[----:B------:R-:W-:Y:S02]  /*2a60*/  FSEL R28, R28, R2, !P0 ;  /* 0x000000021c1c7208 */ /* 0x000fe40004000000 */
[----:B------:R-:W-:Y:S01]  /*2a70*/  FSEL R29, R29, R3, !P0 ;  /* 0x000000031d1d7208 */ /* 0x000fe20004000000 */
[----:B------:R-:W-:Y:S06]  /*2a80*/  BRA `(.L_x_24) ;  /* 0x0000001000b07947 */ /* 0x000fec0003800000 */
.L_x_23:
        /* <DEDUP_REMOVED lines=77> */
[----:B------:R-:W-:-:S07]  /*2f60*/  ISETP.NE.AND P2, PT, R0, RZ, PT ;  /* 0x000000ff0000720c */ /* 0x000fce0003f45270 */
[----:B------:R-:W1:Y:S06]  /*2f70*/  LDC R3, c[0x0][0x370] ;  /* 0x0000dc00ff037b82 */ /* 0x000e6c0000000800 */
        /* <DEDUP_REMOVED lines=9> */
.L_x_26:
[----:B------:R-:W-:Y:S05]  /*3010*/  NANOSLEEP 0x4bf ;  /* 0x000004bf0000795d */ /* 0x000fea0003800000 */
[----:B------:R-:W-:Y:S01]  /*3020*/  NOP ;  /* 0x0000000000007918 */ /* 0x000fe20000000000 */
.L_x_27:
[----:B------:R-:W-:-:S04]  /*3030*/  LOP3.LUT R3, RZ, R0, RZ, 0x33, !PT ;  /* 0x00000000ff037212 */ /* 0x000fc800078e33ff */
[----:B------:R-:W-:-:S05]  /*3040*/  IADD3 R3, PT, PT, R3, UR10, R2 ;  /* 0x0000000a03037c10 */ /* 0x000fca000fffe002 */
[----:B------:R-:W-:-:S05]  /*3050*/  IMAD.WIDE R2, R3, 0x10, R32 ;  /* 0x0000001003027825 */ /* 0x000fca00078e0220 */
[----:B--2---:R-:W2:Y:S01]  /*3060*/  LD.E.128.STRONG.GPU R32, desc[UR8][R2.64+0x200] ;  /* 0x0002000802207980 */ /* 0x004ea2000c10fd00 */
[----:B------:R-:W-:Y:S01]  /*3070*/  UMOV UR5, 0xffffffff ;  /* 0xffffffff00057882 */ /* 0x000fe20000000000 */
[----:B--2---:R-:W-:-:S04]  /*3080*/  ISETP.NE.U32.AND P0, PT, R32, 0x63, PT ;  /* 0x000000632000780c */ /* 0x004fc80003f05070 */
[----:B------:R-:W-:Y:S01]  /*3090*/  ISETP.NE.AND.EX P0, PT, R33, RZ, PT, P0 ;  /* 0x000000ff2100720c */ /* 0x000fe20003f05300 */
[----:B------:R-:W-:-:S12]  /*30a0*/  BRA.DIV UR5, `(.L_x_28) ;  /* 0x0000002205bc7947 */ /* 0x000fd8000b800000 */
[----:B------:R-:W-:-:S13]  /*30b0*/  VOTE.ANY P0, !P0 ;  /* 0x0000000000ff7806 */ /* 0x000fda0004000100 */
.L_x_86:
[----:B------:R-:W-:Y:S05]  /*30c0*/  @!P0 BRA `(.L_x_29) ;  /* 0x0000000000348947 */ /* 0x000fea0003800000 */
.L_x_33:
[----:B------:R-:W-:Y:S05]  /*30d0*/  YIELD ;  /* 0x0000000000007946 */ /* 0x000fea0003800000 */
[----:B------:R-:W-:Y:S05]  /*30e0*/  @P1 BRA `(.L_x_30) ;  /* 0x0000000000081947 */ /* 0x000fea0003800000 */
[----:B------:R0:W-:Y:S06]  /*30f0*/  MEMBAR.SC.CTA ;  /* 0x0000000000007992 */ /* 0x0001ec0000000000 */
[----:B0-----:R-:W-:Y:S05]  /*3100*/  BRA `(.L_x_31) ;  /* 0x0000000000087947 */ /* 0x001fea0003800000 */
.L_x_30:
[----:B------:R-:W-:Y:S05]  /*3110*/  NANOSLEEP 0x240 ;  /* 0x000002400000795d */ /* 0x000fea0003800000 */
[----:B------:R-:W-:Y:S01]  /*3120*/  NOP ;  /* 0x0000000000007918 */ /* 0x000fe20000000000 */
.L_x_31:
[----:B------:R-:W2:Y:S01]  /*3130*/  LD.E.128.STRONG.GPU R32, desc[UR8][R2.64+0x200] ;  /* 0x0002000802207980 */ /* 0x000ea2000c10fd00 */
[----:B------:R-:W-:Y:S01]  /*3140*/  UMOV UR5, 0xffffffff ;  /* 0xffffffff00057882 */ /* 0x000fe20000000000 */
[----:B--2---:R-:W-:-:S04]  /*3150*/  ISETP.NE.U32.AND P0, PT, R32, 0x63, PT ;  /* 0x000000632000780c */ /* 0x004fc80003f05070 */
[----:B------:R-:W-:Y:S01]  /*3160*/  ISETP.NE.AND.EX P0, PT, R33, RZ, PT, P0 ;  /* 0x000000ff2100720c */ /* 0x000fe20003f05300 */
[----:B------:R-:W-:-:S12]  /*3170*/  BRA.DIV UR5, `(.L_x_32) ;  /* 0x0000002205a87947 */ /* 0x000fd8000b800000 */
[----:B------:R-:W-:-:S13]  /*3180*/  VOTE.ANY P0, !P0 ;  /* 0x0000000000ff7806 */ /* 0x000fda0004000100 */
.L_x_89:
[----:B------:R-:W-:Y:S05]  /*3190*/  @P0 BRA `(.L_x_33) ;  /* 0xfffffffc00cc0947 */ /* 0x000fea000383ffff */
.L_x_29:
[----:B------:R-:W0:Y:S01]  /*31a0*/  S2R R47, SR_TID.X ;  /* 0x00000000002f7919 */ /* 0x000e220000002100 */
[----:B------:R-:W1:Y:S01]  /*31b0*/  S2UR UR5, SR_CTAID.X ;  /* 0x00000000000579c3 */ /* 0x000e620000002500 */
[----:B------:R-:W-:-:S04]  /*31c0*/  ISETP.NE.U32.AND P0, PT, R32, 0x65, PT ;  /* 0x000000652000780c */ /* 0x000fc80003f05070 */
[----:B------:R-:W-:-:S03]  /*31d0*/  ISETP.NE.AND.EX P0, PT, R33, RZ, PT, P0 ;  /* 0x000000ff2100720c */ /* 0x000fc60003f05300 */
[----:B------:R-:W1:Y:S01]  /*31e0*/  LDC R0, c[0x0][0x398] ;  /* 0x0000e600ff007b82 */ /* 0x000e620000000800 */
[----:B0-----:R-:W-:-:S04]  /*31f0*/  LOP3.LUT R47, RZ, R47, RZ, 0x33, !PT ;  /* 0x0000002fff2f7212 */ /* 0x001fc800078e33ff */
[----:B-1----:R-:W-:Y:S01]  /*3200*/  IADD3 R47, PT, PT, R47, UR5, R0 ;  /* 0x000000052f2f7c10 */ /* 0x002fe2000fffe000 */
[----:B------:R-:W-:-:S03]  /*3210*/  UMOV UR5, 0xffffffff ;  /* 0xffffffff00057882 */ /* 0x000fc60000000000 */
[----:B------:R-:W-:Y:S05]  /*3220*/  BRA.DIV UR5, `(.L_x_34) ;  /* 0x00000022059c7947 */ /* 0x000fea000b800000 */
[----:B------:R-:W0:Y:S01]  /*3230*/  S2R R37, SR_GEMASK ;  /* 0x0000000000257919 */ /* 0x000e220000003c00 */
[----:B------:R-:W-:Y:S01]  /*3240*/  VOTE.ANY R5, PT, !P0 ;  /* 0x0000000000057806 */ /* 0x000fe200040e0100 */
[----:B------:R-:W-:Y:S01]  /*3250*/  IMAD.MOV.U32 R4, RZ, RZ, R34 ;  /* 0x000000ffff047224 */ /* 0x000fe200078e0022 */
[----:B------:R-:W1:Y:S02]  /*3260*/  LDCU.64 UR6, c[0x0][0x390] ;  /* 0x00007200ff0677ac */ /* 0x000e640008000a00 */
[----:B-1----:R-:W-:-:S04]  /*3270*/  UIADD3 UR6, UP0, UPT, UR6, 0x200, URZ ;  /* 0x0000020006067890 */ /* 0x002fc8000ff1e0ff */
[----:B------:R-:W-:Y:S01]  /*3280*/  UIADD3.X UR7, UPT, UPT, URZ, UR7, URZ, UP0, !UPT ;  /* 0x00000007ff077290 */ /* 0x000fe200087fe4ff */
        /* <DEDUP_REMOVED lines=40> */
[----:B------:R-:W-:Y:S01]  /*3510*/  FSEL R44, R42, R2, P0 ;  /* 0x000000022a2c7208 */ /* 0x000fe20000000000 */
[----:B------:R-:W-:Y:S01]  /*3520*/  IMAD.U32 R42, RZ, RZ, UR6 ;  /* 0x00000006ff2a7e24 */ /* 0x000fe2000f8e00ff */
[----:B------:R-:W-:Y:S01]  /*3530*/  FSEL R45, R43, R3, P0 ;  /* 0x000000032b2d7208 */ /* 0x000fe20000000000 */
[----:B------:R-:W-:Y:S01]  /*3540*/  IMAD.U32 R43, RZ, RZ, UR7 ;  /* 0x00000007ff2b7e24 */ /* 0x000fe2000f8e00ff */
        /* <DEDUP_REMOVED lines=10> */
.L_x_103:
[----:B------:R-:W-:Y:S05]  /*35f0*/  @!P0 BRA `(.L_x_35) ;  /* 0x0000000400548947 */ /* 0x000fea0003800000 */
.L_x_43:
        /* <DEDUP_REMOVED lines=8> */
.L_x_106:
[----:B------:R-:W-:Y:S05]  /*3680*/  @!P0 BRA `(.L_x_37) ;  /* 0x0000000000348947 */ /* 0x000fea0003800000 */
.L_x_41:
[----:B------:R-:W-:Y:S05]  /*3690*/  YIELD ;  /* 0x0000000000007946 */ /* 0x000fea0003800000 */
[----:B------:R-:W-:Y:S05]  /*36a0*/  @P1 BRA `(.L_x_38) ;  /* 0x0000000000081947 */ /* 0x000fea0003800000 */
[----:B------:R0:W-:Y:S06]  /*36b0*/  MEMBAR.SC.CTA ;  /* 0x0000000000007992 */ /* 0x0001ec0000000000 */
[----:B0-----:R-:W-:Y:S05]  /*36c0*/  BRA `(.L_x_39) ;  /* 0x0000000000087947 */ /* 0x001fea0003800000 */
.L_x_38:
[----:B------:R-:W-:Y:S05]  /*36d0*/  NANOSLEEP 0x240 ;  /* 0x000002400000795d */ /* 0x000fea0003800000 */
[----:B------:R-:W-:Y:S01]  /*36e0*/  NOP ;  /* 0x0000000000007918 */ /* 0x000fe20000000000 */
.L_x_39:
[----:B------:R-:W2:Y:S01]  /*36f0*/  LD.E.128.STRONG.GPU R32, desc[UR8][R2.64+-0x200] ;  /* 0xfffe000802207980 */ /* 0x000ea2000c10fd00 */
[----:B------:R-:W-:Y:S01]  /*3700*/  UMOV UR5, 0xffffffff ;  /* 0xffffffff00057882 */ /* 0x000fe20000000000 */
[----:B--2---:R-:W-:-:S04]  /*3710*/  ISETP.NE.U32.AND P0, PT, R32, 0x63, PT ;  /* 0x000000632000780c */ /* 0x004fc80003f05070 */
[----:B------:R-:W-:Y:S01]  /*3720*/  ISETP.NE.AND.EX P0, PT, R33, RZ, PT, P0 ;  /* 0x000000ff2100720c */ /* 0x000fe20003f05300 */
[----:B------:R-:W-:-:S12]  /*3730*/  BRA.DIV UR5, `(.L_x_40) ;  /* 0x0000002605487947 */ /* 0x000fd8000b800000 */
[----:B------:R-:W-:-:S13]  /*3740*/  VOTE.ANY P0, !P0 ;  /* 0x0000000000ff7806 */ /* 0x000fda0004000100 */
.L_x_109:
[----:B------:R-:W-:Y:S05]  /*3750*/  @P0 BRA `(.L_x_41) ;  /* 0xfffffffc00cc0947 */ /* 0x000fea000383ffff */
.L_x_37:
[----:B------:R-:W-:Y:S01]  /*3760*/  UMOV UR5, 0xffffffff ;  /* 0xffffffff00057882 */ /* 0x000fe20000000000 */
[----:B------:R-:W-:-:S04]  /*3770*/  ISETP.NE.U32.AND P0, PT, R32, 0x65, PT ;  /* 0x000000652000780c */ /* 0x000fc80003f05070 */
[----:B------:R-:W-:Y:S01]  /*3780*/  ISETP.NE.AND.EX P0, PT, R33, RZ, PT, P0 ;  /* 0x000000ff2100720c */ /* 0x000fe20003f05300 */
[----:B------:R-:W-:-:S12]  /*3790*/  BRA.DIV UR5, `(.L_x_42) ;  /* 0x0000002605507947 */ /* 0x000fd8000b800000 */
[----:B------:R-:W-:Y:S01]  /*37a0*/  VOTE.ANY R5, PT, !P0 ;  /* 0x0000000000057806 */ /* 0x000fe200040e0100 */
[----:B------:R-:W-:Y:S02]  /*37b0*/  IMAD.MOV.U32 R2, RZ, RZ, R34 ;  /* 0x000000ffff027224 */ /* 0x000fe400078e0022 */
[----:B------:R-:W-:Y:S01]  /*37c0*/  IMAD.MOV.U32 R3, RZ, RZ, R35 ;  /* 0x000000ffff037224 */ /* 0x000fe200078e0023 */
[----:B------:R-:W-:Y:S01]  /*37d0*/  LOP3.LUT R5, R5, 0x80000000, R37, 0xec, !PT ;  /* 0x8000000005057812 */ /* 0x000fe200078eec25 */
[----:B------:R-:W-:-:S04]  /*37e0*/  VIADD R47, R47, 0xffffffe0 ;  /* 0xffffffe02f2f7836 */ /* 0x000fc80000000000 */
[----:B------:R-:W-:-:S05]  /*37f0*/  VIADD R0, R5, 0xffffffff ;  /* 0xffffffff05007836 */ /* 0x000fca0000000000 */
[----:B------:R-:W-:-:S06]  /*3800*/  LOP3.LUT R0, R5, R0, RZ, 0xc, !PT ;  /* 0x0000000005007212 */ /* 0x000fcc00078e0cff */
        /* <DEDUP_REMOVED lines=12> */
[----:B------:R-:W-:Y:S02]  /*38d0*/  IMAD.MOV.U32 R48, RZ, RZ, R46 ;  /* 0x000000ffff307224 */ /* 0x000fe400078e002e */
[----:B------:R-:W-:Y:S01]  /*38e0*/  VIADD R5, R36, 0x4 ;  /* 0x0000000424057836 */ /* 0x000fe20000000000 */
[----:B------:R-:W1:Y:S01]  /*38f0*/  SHFL.DOWN PT, R51, R49, 0x2, R0 ;  /* 0x0840000031337989 */ /* 0x000e6200000e0000 */
[----:B0-----:R-:W-:-:S02]  /*3900*/  IMAD.MOV.U32 R2, RZ, RZ, R50 ;  /* 0x000000ffff027224 */ /* 0x001fc400078e0032 */
        /* <DEDUP_REMOVED lines=35> */
.L_x_123:
[----:B------:R-:W-:Y:S05]  /*3b40*/  @P0 BRA `(.L_x_43) ;  /* 0xfffffff800ac0947 */ /* 0x000fea000383ffff */
.L_x_35:
        /* <DEDUP_REMOVED lines=22> */
.L_x_25:
        /* <DEDUP_REMOVED lines=10> */
.L_x_24:
[----:B------:R-:W-:Y:S01]  /*3d50*/  DADD R30, R30, R28 ;  /* 0x000000001e1e7229 */ /* 0x000fe2000000001c */
[----:B------:R-:W0:Y:S01]  /*3d60*/  S2R R0, SR_TID.X ;  /* 0x0000000000007919 */ /* 0x000e220000002100 */
[----:B------:R-:W1:Y:S01]  /*3d70*/  S2UR UR7, SR_CgaCtaId ;  /* 0x00000000000779c3 */ /* 0x000e620000008800 */
[----:B------:R-:W-:Y:S01]  /*3d80*/  UMOV UR5, 0x400 ;  /* 0x0000040000057882 */ /* 0x000fe20000000000 */
[----:B------:R-:W2:Y:S04]  /*3d90*/  S2R R3, SR_LANEID ;  /* 0x0000000000037919 */ /* 0x000ea80000000000 */
[----:B------:R-:W-:Y:S02]  /*3da0*/  DADD R24, R24, R30 ;  /* 0x0000000018187229 */ /* 0x000fe4000000001e */
[----:B------:R-:W-:Y:S08]  /*3db0*/  BAR.SYNC.DEFER_BLOCKING 0x0 ;  /* 0x0000000000007b1d */ /* 0x000ff00000010000 */
[----:B------:R-:W3:Y:S01]  /*3dc0*/  S2UR UR6, SR_CgaCtaId ;  /* 0x00000000000679c3 */ /* 0x000ee20000008800 */
[----:B------:R-:W-:-:S08]  /*3dd0*/  DADD R26, R26, R24 ;  /* 0x000000001a1a7229 */ /* 0x000fd00000000018 */
[----:B------:R-:W-:Y:S01]  /*3de0*/  DADD R4, R20, R26 ;  /* 0x0000000014047229 */ /* 0x000fe2000000001a */
[----:B-1----:R-:W-:Y:S01]  /*3df0*/  ULEA UR5, UR7, UR5, 0x18 ;  /* 0x0000000507057291 */ /* 0x002fe2000f8ec0ff */
[----:B------:R-:W1:Y:S06]  /*3e00*/  LDCU UR7, c[0x0][0x3a0] ;  /* 0x00007400ff0777ac */ /* 0x000e6c0008000800 */
[----:B------:R-:W-:Y:S01]  /*3e10*/  DADD R6, R22, R4 ;  /* 0x0000000016067229 */ /* 0x000fe20000000004 */
[----:B0-----:R-:W-:Y:S02]  /*3e20*/  SHF.R.U32.HI R2, RZ, 0x5, R0 ;  /* 0x00000005ff027819 */ /* 0x001fe40000011600 */
[----:B------:R-:W-:-:S03]  /*3e30*/  ISETP.NE.AND P0, PT, R0, RZ, PT ;  /* 0x000000ff0000720c */ /* 0x000fc60003f05270 */
[----:B--2---:R-:W-:Y:S02]  /*3e40*/  IMAD R2, R2, 0x180, R3 ;  /* 0x0000018002027824 */ /* 0x004fe400078e0203 */
[----:B------:R-:W-:-:S03]  /*3e50*/  DADD R16, R16, R6 ;  /* 0x0000000010107229 */ /* 0x000fc60000000006 */
[----:B------:R-:W-:Y:S01]  /*3e60*/  LEA R2, R2, UR5, 0x3 ;  /* 0x0000000502027c11 */ /* 0x000fe2000f8e18ff */
[----:B------:R-:W-:Y:S02]  /*3e70*/  UMOV UR5, 0x400 ;  /* 0x0000040000057882 */ /* 0x000fe40000000000 */
[----:B---3--:R-:W-:Y:S01]  /*3e80*/  ULEA UR5, UR6, UR5, 0x18 ;  /* 0x0000000506057291 */ /* 0x008fe2000f8ec0ff */
[----:B-1----:R-:W-:Y:S01]  /*3e90*/  IADD3 R32, PT, PT, -R40, UR7, RZ ;  /* 0x0000000728207c10 */ /* 0x002fe2000fffe1ff */
[----:B------:R-:W-:Y:S01]  /*3ea0*/  DADD R18, R18, R16 ;  /* 0x0000000012127229 */ /* 0x000fe20000000010 */
[----:B------:R-:W-:Y:S01]  /*3eb0*/  IMAD R33, R3, 0x58, R2 ;  /* 0x0000005803217824 */ /* 0x000fe200078e0202 */
[----:B------:R-:W0:Y:S01]  /*3ec0*/  LDCU.64 UR6, c[0x0][0x388] ;  /* 0x00007100ff0677ac */ /* 0x000e220008000a00 */
[----:B------:R-:W1:Y:S03]  /*3ed0*/  S2R R3, SR_TID.X ;  /* 0x0000000000037919 */ /* 0x000e660000002100 */
[----:B------:R2:W-:Y:S02]  /*3ee0*/  STS.128 [R33], R28 ;  /* 0x0000001c21007388 */ /* 0x0005e40000000c00 */
[----:B------:R-:W-:-:S02]  /*3ef0*/  DADD R12, R12, R18 ;  /* 0x000000000c0c7229 */ /* 0x000fc40000000012 */
[----:B------:R-:W-:Y:S04]  /*3f00*/  STS.128 [R33+0x10], R24 ;  /* 0x0000101821007388 */ /* 0x000fe80000000c00 */
[----:B------:R-:W-:Y:S02]  /*3f10*/  STS.128 [R33+0x20], R4 ;  /* 0x0000200421007388 */ /* 0x000fe40000000c00 */
[----:B------:R-:W-:Y:S02]  /*3f20*/  DADD R14, R14, R12 ;  /* 0x000000000e0e7229 */ /* 0x000fe4000000000c */
[----:B------:R-:W-:Y:S05]  /*3f30*/  STS.128 [R33+0x30], R16 ;  /* 0x0000301021007388 */ /* 0x000fea0000000c00 */
[----:B------:R-:W-:Y:S01]  /*3f40*/  STS.128 [R33+0x40], R12 ;  /* 0x0000400c21007388 */ /* 0x000fe20000000c00 */
[----:B------:R-:W-:Y:S01]  /*3f50*/  DADD R8, R8, R14 ;  /* 0x0000000008087229 */ /* 0x000fe2000000000e */
[----:B--2---:R-:W-:-:S02]  /*3f60*/  LOP3.LUT R29, R0, 0x1f, RZ, 0xc0, !PT ;  /* 0x0000001f001d7812 */ /* 0x004fc400078ec0ff */
[----:B------:R-:W-:-:S05]  /*3f70*/  LOP3.LUT R0, R0, 0x3e0, RZ, 0xc0, !PT ;  /* 0x000003e000007812 */ /* 0x000fca00078ec0ff */
[----:B------:R-:W-:Y:S01]  /*3f80*/  DADD R10, R10, R8 ;  /* 0x000000000a0a7229 */ /* 0x000fe20000000008 */
[----:B------:R-:W-:Y:S01]  /*3f90*/  IMAD R35, R0, 0xc, R29 ;  /* 0x0000000c00237824 */ /* 0x000fe200078e021d */
[C---:B-1----:R-:W-:Y:S02]  /*3fa0*/  LOP3.LUT R29, R3.reuse, 0x3e0, RZ, 0xc0, !PT ;  /* 0x000003e0031d7812 */ /* 0x042fe400078ec0ff */
[----:B------:R-:W-:-:S03]  /*3fb0*/  LOP3.LUT R30, R3, 0x1f, RZ, 0xc0, !PT ;  /* 0x0000001f031e7812 */ /* 0x000fc600078ec0ff */
[----:B------:R1:W-:Y:S01]  /*3fc0*/  STS.128 [R33+0x50], R8 ;  /* 0x0000500821007388 */ /* 0x0003e20000000c00 */
[----:B------:R-:W-:-:S03]  /*3fd0*/  NOP ;  /* 0x0000000000007918 */ /* 0x000fc60000000000 */
[----:B------:R-:W-:Y:S01]  /*3fe0*/  LDS.64 R22, [R2] ;  /* 0x0000000002167984 */ /* 0x000fe20000000a00 */
[----:B------:R-:W-:-:S03]  /*3ff0*/  IMAD R29, R29, 0xc, R30 ;  /* 0x0000000c1d1d7824 */ /* 0x000fc600078e021e */
[----:B------:R-:W-:Y:S01]  /*4000*/  LDS.64 R24, [R2+0x100] ;  /* 0x0001000002187984 */ /* 0x000fe20000000a00 */
[C---:B------:R-:W-:Y:S02]  /*4010*/  VIADD R31, R29.reuse, 0x20 ;  /* 0x000000201d1f7836 */ /* 0x040fe40000000000 */
[C---:B------:R-:W-:Y:S01]  /*4020*/  VIADD R37, R29.reuse, 0xc0 ;  /* 0x000000c01d257836 */ /* 0x040fe20000000000 */
[----:B------:R-:W-:Y:S01]  /*4030*/  LDS.64 R18, [R2+0x200] ;  /* 0x0002000002127984 */ /* 0x000fe20000000a00 */
[----:B-1----:R-:W-:-:S03]  /*4040*/  VIADD R33, R29, 0x40 ;  /* 0x000000401d217836 */ /* 0x002fc60000000000 */
[----:B------:R-:W-:Y:S04]  /*4050*/  LDS.64 R20, [R2+0x300] ;  /* 0x0003000002147984 */ /* 0x000fe80000000a00 */
[----:B------:R-:W-:Y:S04]  /*4060*/  LDS.64 R16, [R2+0x400] ;  /* 0x0004000002107984 */ /* 0x000fe80000000a00 */
[----:B------:R-:W-:Y:S04]  /*4070*/  LDS.64 R14, [R2+0x500] ;  /* 0x00050000020e7984 */ /* 0x000fe80000000a00 */
[----:B------:R-:W-:Y:S04]  /*4080*/  LDS.64 R12, [R2+0x600] ;  /* 0x00060000020c7984 */ /* 0x000fe80000000a00 */
[----:B------:R-:W-:Y:S04]  /*4090*/  LDS.64 R10, [R2+0x700] ;  /* 0x00070000020a7984 */ /* 0x000fe80000000a00 */
[----:B------:R-:W-:Y:S04]  /*40a0*/  LDS.64 R8, [R2+0x800] ;  /* 0x0008000002087984 */ /* 0x000fe80000000a00 */
[----:B------:R-:W-:Y:S04]  /*40b0*/  LDS.64 R6, [R2+0x900] ;  /* 0x0009000002067984 */ /* 0x000fe80000000a00 */
[----:B------:R-:W-:Y:S04]  /*40c0*/  LDS.64 R4, [R2+0xa00] ;  /* 0x000a000002047984 */ /* 0x000fe80000000a00 */
[----:B------:R0:W-:Y:S04]  /*40d0*/  LDS.64 R26, [R2+0xb00] ;  /* 0x000b0000021a7984 */ /* 0x0001e80000000a00 */
[----:B------:R-:W-:Y:S01]  /*40e0*/  @!P0 STS [UR5+0x5400], R32 ;  /* 0x00540020ff008988 */ /* 0x000fe20008000805 */
[----:B------:R-:W-:Y:S01]  /*40f0*/  BAR.SYNC.DEFER_BLOCKING 0x0 ;  /* 0x0000000000007b1d */ /* 0x000fe20000010000 */
[----:B------:R-:W-:-:S05]  /*4100*/  IADD3 R0, P0, PT, R40, R35, RZ ;  /* 0x0000002328007210 */ /* 0x000fca0007f1e0ff */
[----:B------:R-:W-:Y:S01]  /*4110*/  IMAD.X R41, RZ, RZ, R41, P0 ;  /* 0x000000ffff297224 */ /* 0x000fe200000e0629 */
[----:B0-----:R-:W-:-:S04]  /*4120*/  LEA R2, P0, R0, UR6, 0x3 ;  /* 0x0000000600027c11 */ /* 0x001fc8000f8018ff */
[----:B------:R-:W-:Y:S01]  /*4130*/  LEA.HI.X R3, R0, UR7, R41, 0x3, P0 ;  /* 0x0000000700037c11 */ /* 0x000fe200080f1c29 */
[----:B------:R-:W0:Y:S02]  /*4140*/  LDS R28, [UR5+0x5400] ;  /* 0x00540005ff1c7984 */ /* 0x000e240008000800 */
[-C--:B0-----:R-:W-:Y:S01]  /*4150*/  ISETP.GE.AND P3, PT, R35, R28.reuse, PT ;  /* 0x0000001c2300720c */ /* 0x081fe20003f66270 */
[----:B------:R-:W-:Y:S01]  /*4160*/  VIADD R35, R29, 0xa0 ;  /* 0x000000a01d237836 */ /* 0x000fe20000000000 */
[-C--:B------:R-:W-:Y:S01]  /*4170*/  ISETP.GE.AND P2, PT, R31, R28.reuse, PT ;  /* 0x0000001c1f00720c */ /* 0x080fe20003f46270 */
[----:B------:R-:W-:Y:S01]  /*4180*/  VIADD R31, R29, 0x60 ;  /* 0x000000601d1f7836 */ /* 0x000fe20000000000 */
[-C--:B------:R-:W-:Y:S01]  /*4190*/  ISETP.GE.AND P6, PT, R33, R28.reuse, PT ;  /* 0x0000001c2100720c */ /* 0x080fe20003fc6270 */
[----:B------:R-:W-:Y:S01]  /*41a0*/  VIADD R33, R29, 0x80 ;  /* 0x000000801d217836 */ /* 0x000fe20000000000 */
[-C--:B------:R-:W-:Y:S02]  /*41b0*/  ISETP.GE.AND P0, PT, R35, R28.reuse, PT ;  /* 0x0000001c2300720c */ /* 0x080fe40003f06270 */
[-C--:B------:R-:W-:Y:S01]  /*41c0*/  ISETP.GE.AND P5, PT, R31, R28.reuse, PT ;  /* 0x0000001c1f00720c */ /* 0x080fe20003fa6270 */
[----:B------:R-:W-:Y:S01]  /*41d0*/  VIADD R31, R29, 0xe0 ;  /* 0x000000e01d1f7836 */ /* 0x000fe20000000000 */
[-C--:B------:R-:W-:Y:S01]  /*41e0*/  ISETP.GE.AND P1, PT, R33, R28.reuse, PT ;  /* 0x0000001c2100720c */ /* 0x080fe20003f26270 */
[----:B------:R-:W-:Y:S01]  /*41f0*/  VIADD R33, R29, 0x100 ;  /* 0x000001001d217836 */ /* 0x000fe20000000000 */
[-C--:B------:R-:W-:Y:S01]  /*4200*/  ISETP.GE.AND P4, PT, R37, R28.reuse, PT ;  /* 0x0000001c2500720c */ /* 0x080fe20003f86270 */
[----:B------:R0:W-:Y:S01]  /*4210*/  @!P3 STG.E.64 desc[UR8][R2.64], R22 ;  /* 0x000000160200b986 */ /* 0x0001e2000c101b08 */
[----:B------:R-:W-:Y:S01]  /*4220*/  ISETP.GE.AND P3, PT, R31, R28, PT ;  /* 0x0000001c1f00720c */ /* 0x000fe20003f66270 */
[----:B------:R-:W-:-:S02]  /*4230*/  VIADD R31, R29, 0x120 ;  /* 0x000001201d1f7836 */ /* 0x000fc40000000000 */
[----:B------:R0:W-:Y:S01]  /*4240*/  @!P2 STG.E.64 desc[UR8][R2.64+0x100], R24 ;  /* 0x000100180200a986 */ /* 0x0001e2000c101b08 */
[-C--:B------:R-:W-:Y:S01]  /*4250*/  ISETP.GE.AND P2, PT, R33, R28.reuse, PT ;  /* 0x0000001c2100720c */ /* 0x080fe20003f46270 */
[C---:B------:R-:W-:Y:S02]  /*4260*/  VIADD R33, R29.reuse, 0x140 ;  /* 0x000001401d217836 */ /* 0x040fe40000000000 */
[----:B------:R-:W-:Y:S01]  /*4270*/  VIADD R29, R29, 0x160 ;  /* 0x000001601d1d7836 */ /* 0x000fe20000000000 */
[----:B------:R0:W-:Y:S01]  /*4280*/  @!P6 STG.E.64 desc[UR8][R2.64+0x200], R18 ;  /* 0x000200120200e986 */ /* 0x0001e2000c101b08 */
[----:B------:R-:W-:-:S03]  /*4290*/  ISETP.GE.AND P6, PT, R31, R28, PT ;  /* 0x0000001c1f00720c */ /* 0x000fc60003fc6270 */
[----:B------:R0:W-:Y:S01]  /*42a0*/  @!P5 STG.E.64 desc[UR8][R2.64+0x300], R20 ;  /* 0x000300140200d986 */ /* 0x0001e2000c101b08 */
[----:B------:R-:W-:-:S03]  /*42b0*/  ISETP.GE.AND P5, PT, R33, R28, PT ;  /* 0x0000001c2100720c */ /* 0x000fc60003fa6270 */
[----:B------:R0:W-:Y:S01]  /*42c0*/  @!P1 STG.E.64 desc[UR8][R2.64+0x400], R16 ;  /* 0x0004001002009986 */ /* 0x0001e2000c101b08 */
[----:B------:R-:W-:-:S03]  /*42d0*/  ISETP.GE.AND P1, PT, R29, R28, PT ;  /* 0x0000001c1d00720c */ /* 0x000fc60003f26270 */
[----:B------:R0:W-:Y:S04]  /*42e0*/  @!P0 STG.E.64 desc[UR8][R2.64+0x500], R14 ;  /* 0x0005000e02008986 */ /* 0x0001e8000c101b08 */
[----:B------:R0:W-:Y:S04]  /*42f0*/  @!P4 STG.E.64 desc[UR8][R2.64+0x600], R12 ;  /* 0x0006000c0200c986 */ /* 0x0001e8000c101b08 */
[----:B------:R0:W-:Y:S04]  /*4300*/  @!P3 STG.E.64 desc[UR8][R2.64+0x700], R10 ;  /* 0x0007000a0200b986 */ /* 0x0001e8000c101b08 */
[----:B------:R0:W-:Y:S04]  /*4310*/  @!P2 STG.E.64 desc[UR8][R2.64+0x800], R8 ;  /* 0x000800080200a986 */ /* 0x0001e8000c101b08 */
[----:B------:R0:W-:Y:S04]  /*4320*/  @!P6 STG.E.64 desc[UR8][R2.64+0x900], R6 ;  /* 0x000900060200e986 */ /* 0x0001e8000c101b08 */
[----:B------:R0:W-:Y:S01]  /*4330*/  @!P5 STG.E.64 desc[UR8][R2.64+0xa00], R4 ;  /* 0x000a00040200d986 */ /* 0x0001e2000c101b08 */
[----:B------:R-:W-:Y:S05]  /*4340*/  @P1 EXIT ;  /* 0x000000000000194d */ /* 0x000fea0003800000 */
[----:B------:R-:W-:Y:S01]  /*4350*/  STG.E.64 desc[UR8][R2.64+0xb00], R26 ;  /* 0x000b001a02007986 */ /* 0x000fe2000c101b08 */
[----:B------:R-:W-:Y:S05]  /*4360*/  EXIT ;  /* 0x000000000000794d */ /* 0x000fea0003800000 */
.L_x_7:
[----:B------:R-:W-:Y:S01]  /*4370*/  BSSY B1, `(.L_x_44) ;  /* 0x0000006000017945 */ /* 0x000fe20003800000 */
[----:B------:R-:W-:Y:S01]  /*4380*/  PLOP3.LUT P0, PT, P0, PT, PT, 0x8, 0x80 ;  /* 0x000000000080781c */ /* 0x000fe2000070e170 */
[----:B------:R-:W-:-:S12]  /*4390*/  IMAD.MOV.U32 R5, RZ, RZ, -0x1 ;  /* 0xffffffffff057424 */ /* 0x000fd800078e00ff */
[----:B------:R-:W-:Y:S05]  /*43a0*/  WARPSYNC.COLLECTIVE R5, `(.L_x_45) ;  /* 0x0000000005087348 */ /* 0x000fea0003c00000 */
[----:B------:R-:W-:Y:S01]  /*43b0*/  VOTE.ANY P0, P0 ;  /* 0x0000000000ff7806 */ /* 0x000fe20000000100 */
[----:B------:R-:W-:-:S12]  /*43c0*/  ENDCOLLECTIVE ;  /* 0x000000000000791b */ /* 0x000fd80003800000 */
.L_x_45:
[----:B------:R-:W-:Y:S05]  /*43d0*/  BSYNC B1 ;  /* 0x0000000000017941 */ /* 0x000fea0003800000 */
.L_x_44:
[----:B------:R-:W-:Y:S05]  /*43e0*/  BRA `(.L_x_46) ;  /* 0xffffffc800e87947 */ /* 0x000fea000383ffff */
.L_x_11:
[----:B------:R-:W-:Y:S01]  /*43f0*/  BSSY B1, `(.L_x_47) ;  /* 0x0000006000017945 */ /* 0x000fe20003800000 */
[----:B------:R-:W-:Y:S01]  /*4400*/  PLOP3.LUT P0, PT, P0, PT, PT, 0x8, 0x80 ;  /* 0x000000000080781c */ /* 0x000fe2000070e170 */
[----:B------:R-:W-:-:S12]  /*4410*/  IMAD.MOV.U32 R5, RZ, RZ, -0x1 ;  /* 0xffffffffff057424 */ /* 0x000fd800078e00ff */
[----:B------:R-:W-:Y:S05]  /*4420*/  WARPSYNC.COLLECTIVE R5, `(.L_x_48) ;  /* 0x0000000005087348 */ /* 0x000fea0003c00000 */
[----:B------:R-:W-:Y:S01]  /*4430*/  VOTE.ANY P0, P0 ;  /* 0x0000000000ff7806 */ /* 0x000fe20000000100 */
[----:B------:R-:W-:-:S12]  /*4440*/  ENDCOLLECTIVE ;  /* 0x000000000000791b */ /* 0x000fd80003800000 */
.L_x_48:
[----:B------:R-:W-:Y:S05]  /*4450*/  BSYNC B1 ;  /* 0x0000000000017941 */ /* 0x000fea0003800000 */
.L_x_47:
[----:B------:R-:W-:Y:S05]  /*4460*/  BRA `(.L_x_49) ;  /* 0xffffffc800fc7947 */ /* 0x000fea000383ffff */
.L_x_13:
[----:B------:R-:W0:Y:S01]  /*4470*/  S2R R44, SR_GEMASK ;  /* 0x00000000002c7919 */ /* 0x000e220000003c00 */
[----:B------:R-:W-:Y:S01]  /*4480*/  BSSY B1, `(.L_x_50) ;  /* 0x0000006000017945 */ /* 0x000fe20003800000 */
[----:B------:R-:W-:Y:S01]  /*4490*/  PLOP3.LUT P0, PT, P0, PT, PT, 0x8, 0x80 ;  /* 0x000000000080781c */ /* 0x000fe2000070e170 */
[----:B------:R-:W-:-:S12]  /*44a0*/  IMAD.MOV.U32 R5, RZ, RZ, -0x1 ;  /* 0xffffffffff057424 */ /* 0x000fd800078e00ff */
[----:B0-----:R-:W-:Y:S05]  /*44b0*/  WARPSYNC.COLLECTIVE R5, `(.L_x_51) ;  /* 0x0000000005087348 */ /* 0x001fea0003c00000 */
[----:B------:R-:W-:Y:S01]  /*44c0*/  VOTE.ANY R5, PT, P0 ;  /* 0x0000000000057806 */ /* 0x000fe200000e0100 */
[----:B0-----:R-:W-:Y:S06]  /*44d0*/  ENDCOLLECTIVE ;  /* 0x000000000000791b */ /* 0x001fec0003800000 */
.L_x_51:
[----:B------:R-:W-:Y:S05]  /*44e0*/  BSYNC B1 ;  /* 0x0000000000017941 */ /* 0x000fea0003800000 */
.L_x_50:
[----:B------:R-:W-:Y:S01]  /*44f0*/  LOP3.LUT R5, R5, 0x80000000, R44, 0xec, !PT ;  /* 0x8000000005057812 */ /* 0x000fe200078eec2c */
[----:B------:R-:W-:Y:S02]  /*4500*/  IMAD.MOV.U32 R2, RZ, RZ, R34 ;  /* 0x000000ffff027224 */ /* 0x000fe400078e0022 */
[----:B------:R-:W-:Y:S02]  /*4510*/  IMAD.MOV.U32 R3, RZ, RZ, 0x1 ;  /* 0x00000001ff037424 */ /* 0x000fe400078e00ff */
[----:B------:R-:W-:-:S05]  /*4520*/  VIADD R0, R5, 0xffffffff ;  /* 0xffffffff05007836 */ /* 0x000fca0000000000 */
[----:B------:R-:W-:Y:S01]  /*4530*/  LOP3.LUT R43, R5, R0, RZ, 0xc, !PT ;  /* 0x00000000052b7212 */ /* 0x000fe200078e0cff */
[----:B------:R-:W-:-:S03]  /*4540*/  IMAD.MOV.U32 R5, RZ, RZ, -0x1 ;  /* 0xffffffffff057424 */ /* 0x000fc600078e00ff */
[----:B------:R0:W1:Y:S04]  /*4550*/  POPC R0, R43 ;  /* 0x0000002b00007309 */ /* 0x0000680000000000 */
[----:B01----:R-:W-:Y:S05]  /*4560*/  WARPSYNC.COLLECTIVE R5, `(.L_x_52) ;  /* 0x0000000005087348 */ /* 0x003fea0003c00000 */
[----:B-1----:R1:W2:Y:S02]  /*4570*/  SHFL.DOWN P0, R4, R2, R3, R0 ;  /* 0x0800000302047389 */ /* 0x0022a40000000000 */
[----:B012---:R-:W-:Y:S05]  /*4580*/  ENDCOLLECTIVE ;  /* 0x000000000000791b */ /* 0x007fea0003800000 */
.L_x_52:
[----:B------:R-:W-:Y:S02]  /*4590*/  IMAD.MOV.U32 R2, RZ, RZ, R35 ;  /* 0x000000ffff027224 */ /* 0x000fe400078e0023 */
[----:B------:R-:W-:-:S07]  /*45a0*/  IMAD.MOV.U32 R42, RZ, RZ, R4 ;  /* 0x000000ffff2a7224 */ /* 0x000fce00078e0004 */
[----:B------:R-:W-:Y:S05]  /*45b0*/  WARPSYNC.COLLECTIVE R5, `(.L_x_53) ;  /* 0x0000000005087348 */ /* 0x000fea0003c00000 */
[----:B------:R0:W1:Y:S02]  /*45c0*/  SHFL.DOWN P0, R4, R2, R3, R0 ;  /* 0x0800000302047389 */ /* 0x0000640000000000 */
[----:B01----:R-:W-:Y:S05]  /*45d0*/  ENDCOLLECTIVE ;  /* 0x000000000000791b */ /* 0x003fea0003800000 */
.L_x_53:
[----:B------:R-:W-:Y:S02]  /*45e0*/  IMAD.MOV.U32 R2, RZ, RZ, R42 ;  /* 0x000000ffff027224 */ /* 0x000fe400078e002a */
[----:B------:R-:W-:Y:S02]  /*45f0*/  IMAD.MOV.U32 R5, RZ, RZ, R35 ;  /* 0x000000ffff057224 */ /* 0x000fe400078e0023 */
[----:B------:R-:W-:Y:S01]  /*4600*/  IMAD.MOV.U32 R43, RZ, RZ, R4 ;  /* 0x000000ffff2b7224 */ /* 0x000fe200078e0004 */
[----:B------:R-:W-:Y:S01]  /*4610*/  ISETP.GE.AND P0, PT, R38, R0, PT ;  /* 0x000000002600720c */ /* 0x000fe20003f06270 */
[----:B------:R-:W-:Y:S02]  /*4620*/  IMAD.MOV.U32 R4, RZ, RZ, R34 ;  /* 0x000000ffff047224 */ /* 0x000fe400078e0022 */
[----:B------:R-:W-:-:S06]  /*4630*/  IMAD.MOV.U32 R3, RZ, RZ, R43 ;  /* 0x000000ffff037224 */ /* 0x000fcc00078e002b */
[----:B------:R-:W-:Y:S01]  /*4640*/  DADD R42, R2, R4 ;  /* 0x00000000022a7229 */ /* 0x000fe20000000004 */
[----:B------:R-:W-:Y:S02]  /*4650*/  IMAD.MOV.U32 R3, RZ, RZ, 0x2 ;  /* 0x00000002ff037424 */ /* 0x000fe400078e00ff */
[----:B------:R-:W-:-:S07]  /*4660*/  IMAD.MOV.U32 R5, RZ, RZ, -0x1 ;  /* 0xffffffffff057424 */ /* 0x000fce00078e00ff */
[----:B------:R-:W-:Y:S02]  /*4670*/  FSEL R42, R42, R34, !P0 ;  /* 0x000000222a2a7208 */ /* 0x000fe40004000000 */
[----:B------:R-:W-:-:S03]  /*4680*/  FSEL R43, R43, R35, !P0 ;  /* 0x000000232b2b7208 */ /* 0x000fc60004000000 */
[----:B------:R-:W-:-:S07]  /*4690*/  IMAD.MOV.U32 R2, RZ, RZ, R42 ;  /* 0x000000ffff027224 */ /* 0x000fce00078e002a */
[----:B------:R-:W-:Y:S05]  /*46a0*/  WARPSYNC.COLLECTIVE R5, `(.L_x_54) ;  /* 0x0000000005087348 */ /* 0x000fea0003c00000 */
[----:B------:R0:W1:Y:S02]  /*46b0*/  SHFL.DOWN P0, R4, R2, R3, R0 ;  /* 0x0800000302047389 */ /* 0x0000640000000000 */
[----:B01----:R-:W-:Y:S05]  /*46c0*/  ENDCOLLECTIVE ;  /* 0x000000000000791b */ /* 0x003fea0003800000 */
.L_x_54:
[----:B------:R-:W-:Y:S02]  /*46d0*/  IMAD.MOV.U32 R2, RZ, RZ, R43 ;  /* 0x000000ffff027224 */ /* 0x000fe400078e002b */
[----:B------:R-:W-:-:S07]  /*46e0*/  IMAD.MOV.U32 R45, RZ, RZ, R4 ;  /* 0x000000ffff2d7224 */ /* 0x000fce00078e0004 */
[----:B------:R-:W-:Y:S05]  /*46f0*/  WARPSYNC.COLLECTIVE R5, `(.L_x_55) ;  /* 0x0000000005087348 */ /* 0x000fea0003c00000 */
[----:B------:R0:W1:Y:S02]  /*4700*/  SHFL.DOWN P0, R4, R2, R3, R0 ;  /* 0x0800000302047389 */ /* 0x0000640000000000 */
[----:B01----:R-:W-:Y:S05]  /*4710*/  ENDCOLLECTIVE ;  /* 0x000000000000791b */ /* 0x003fea0003800000 */
.L_x_55:
[----:B------:R-:W-:Y:S02]  /*4720*/  IMAD.MOV.U32 R34, RZ, RZ, R45 ;  /* 0x000000ffff227224 */ /* 0x000fe400078e002d */
[----:B------:R-:W-:Y:S02]  /*4730*/  VIADD R45, R38, 0x2 ;  /* 0x00000002262d7836 */ /* 0x000fe40000000000 */
[----:B------:R-:W-:Y:S02]  /*4740*/  IMAD.MOV.U32 R3, RZ, RZ, 0x4 ;  /* 0x00000004ff037424 */ /* 0x000fe400078e00ff */
[----:B------:R-:W-:Y:S01]  /*4750*/  IMAD.MOV.U32 R35, RZ, RZ, R4 ;  /* 0x000000ffff237224 */ /* 0x000fe200078e0004 */
[----:B------:R-:W-:-:S05]  /*4760*/  ISETP.GT.AND P0, PT, R45, R0, PT ;  /* 0x000000002d00720c */ /* 0x000fca0003f04270 */
[----:B------:R-:W-:-:S10]  /*4770*/  DADD R34, R34, R42 ;  /* 0x0000000022227229 */ /* 0x000fd4000000002a */
[----:B------:R-:W-:Y:S02]  /*4780*/  FSEL R34, R42, R34, P0 ;  /* 0x000000222a227208 */ /* 0x000fe40000000000 */
[----:B------:R-:W-:-:S03]  /*4790*/  FSEL R35, R43, R35, P0 ;  /* 0x000000232b237208 */ /* 0x000fc60000000000 */
[----:B------:R-:W-:-:S07]  /*47a0*/  IMAD.MOV.U32 R2, RZ, RZ, R34 ;  /* 0x000000ffff027224 */ /* 0x000fce00078e0022 */
[----:B------:R-:W-:Y:S05]  /*47b0*/  WARPSYNC.COLLECTIVE R5, `(.L_x_56) ;  /* 0x0000000005087348 */ /* 0x000fea0003c00000 */
[----:B------:R0:W1:Y:S02]  /*47c0*/  SHFL.DOWN P0, R4, R2, R3, R0 ;  /* 0x0800000302047389 */ /* 0x0000640000000000 */
[----:B01----:R-:W-:Y:S05]  /*47d0*/  ENDCOLLECTIVE ;  /* 0x000000000000791b */ /* 0x003fea0003800000 */
.L_x_56:
[----:B------:R-:W-:Y:S02]  /*47e0*/  IMAD.MOV.U32 R2, RZ, RZ, R35 ;  /* 0x000000ffff027224 */ /* 0x000fe400078e0023 */
[----:B------:R-:W-:-:S07]  /*47f0*/  IMAD.MOV.U32 R45, RZ, RZ, R4 ;  /* 0x000000ffff2d7224 */ /* 0x000fce00078e0004 */
[----:B------:R-:W-:Y:S05]  /*4800*/  WARPSYNC.COLLECTIVE R5, `(.L_x_57) ;  /* 0x0000000005087348 */ /* 0x000fea0003c00000 */
[----:B------:R0:W1:Y:S02]  /*4810*/  SHFL.DOWN P0, R4, R2, R3, R0 ;  /* 0x0800000302047389 */ /* 0x0000640000000000 */
[----:B01----:R-:W-:Y:S05]  /*4820*/  ENDCOLLECTIVE ;  /* 0x000000000000791b */ /* 0x003fea0003800000 */
.L_x_57:
        /* <DEDUP_REMOVED lines=12> */
.L_x_58:
[----:B------:R-:W-:Y:S02]  /*48f0*/  IMAD.MOV.U32 R2, RZ, RZ, R43 ;  /* 0x000000ffff027224 */ /* 0x000fe400078e002b */
[----:B------:R-:W-:-:S07]  /*4900*/  IMAD.MOV.U32 R45, RZ, RZ, R4 ;  /* 0x000000ffff2d7224 */ /* 0x000fce00078e0004 */
[----:B------:R-:W-:Y:S05]  /*4910*/  WARPSYNC.COLLECTIVE R5, `(.L_x_59) ;  /* 0x0000000005087348 */ /* 0x000fea0003c00000 */
[----:B------:R0:W1:Y:S02]  /*4920*/  SHFL.DOWN P0, R4, R2, R3, R0 ;  /* 0x0800000302047389 */ /* 0x0000640000000000 */
[----:B01----:R-:W-:Y:S05]  /*4930*/  ENDCOLLECTIVE ;  /* 0x000000000000791b */ /* 0x003fea0003800000 */
.L_x_59:
        /* <DEDUP_REMOVED lines=12> */
.L_x_60:
[----:B------:R-:W-:Y:S02]  /*4a00*/  IMAD.MOV.U32 R2, RZ, RZ, R35 ;  /* 0x000000ffff027224 */ /* 0x000fe400078e0023 */
[----:B------:R-:W-:-:S07]  /*4a10*/  IMAD.MOV.U32 R45, RZ, RZ, R4 ;  /* 0x000000ffff2d7224 */ /* 0x000fce00078e0004 */
[----:B------:R-:W-:Y:S05]  /*4a20*/  WARPSYNC.COLLECTIVE R5, `(.L_x_61) ;  /* 0x0000000005087348 */ /* 0x000fea0003c00000 */
[----:B------:R0:W1:Y:S02]  /*4a30*/  SHFL.DOWN P0, R4, R2, R3, R0 ;  /* 0x0800000302047389 */ /* 0x0000640000000000 */
[----:B01----:R-:W-:Y:S05]  /*4a40*/  ENDCOLLECTIVE ;  /* 0x000000000000791b */ /* 0x003fea0003800000 */
.L_x_61:
[----:B------:R-:W0:Y:S01]  /*4a50*/  LDCU.64 UR6, c[0x0][0x390] ;  /* 0x00007200ff0677ac */ /* 0x000e220008000a00 */
[----:B------:R-:W-:Y:S02]  /*4a60*/  IMAD.MOV.U32 R2, RZ, RZ, R45 ;  /* 0x000000ffff027224 */ /* 0x000fe400078e002d */
[----:B------:R-:W-:Y:S01]  /*4a70*/  VIADD R45, R38, 0x10 ;  /* 0x00000010262d7836 */ /* 0x000fe20000000000 */
[----:B0-----:R-:W-:-:S04]  /*4a80*/  UIADD3 UR6, UP0, UPT, UR6, 0x200, URZ ;  /* 0x0000020006067890 */ /* 0x001fc8000ff1e0ff */
[----:B------:R-:W-:Y:S01]  /*4a90*/  ISETP.GT.AND P3, PT, R45, R0, PT ;  /* 0x000000002d00720c */ /* 0x000fe20003f64270 */
[----:B------:R-:W-:Y:S01]  /*4aa0*/  UIADD3.X UR7, UPT, UPT, URZ, UR7, URZ, UP0, !UPT ;  /* 0x00000007ff077290 */ /* 0x000fe200087fe4ff */
[----:B------:R-:W-:Y:S01]  /*4ab0*/  ISETP.NE.U32.AND P0, PT, R32, 0x65, PT ;  /* 0x000000652000780c */ /* 0x000fe20003f05070 */
[----:B------:R-:W-:Y:S02]  /*4ac0*/  IMAD.MOV.U32 R3, RZ, RZ, R4 ;  /* 0x000000ffff037224 */ /* 0x000fe400078e0004 */
[----:B------:R-:W-:Y:S01]  /*4ad0*/  IMAD.U32 R46, RZ, RZ, UR6 ;  /* 0x00000006ff2e7e24 */ /* 0x000fe2000f8e00ff */
[----:B------:R-:W-:Y:S01]  /*4ae0*/  ISETP.NE.AND.EX P0, PT, R33, RZ, PT, P0 ;  /* 0x000000ff2100720c */ /* 0x000fe20003f05300 */
[----:B------:R-:W-:Y:S02]  /*4af0*/  IMAD.U32 R47, RZ, RZ, UR7 ;  /* 0x00000007ff2f7e24 */ /* 0x000fe4000f8e00ff */
[----:B------:R-:W-:-:S10]  /*4b00*/  DADD R42, R2, R34 ;  /* 0x00000000022a7229 */ /* 0x000fd40000000022 */
[----:B------:R-:W-:Y:S02]  /*4b10*/  FSEL R42, R34, R42, P3 ;  /* 0x0000002a222a7208 */ /* 0x000fe40001800000 */
[----:B------:R-:W-:-:S07]  /*4b20*/  FSEL R43, R35, R43, P3 ;  /* 0x0000002b232b7208 */ /* 0x000fce0001800000 */
[----:B------:R-:W-:Y:S05]  /*4b30*/  WARPSYNC.COLLECTIVE R5, `(.L_x_62) ;  /* 0x0000000005087348 */ /* 0x000fea0003c00000 */
[----:B------:R-:W-:Y:S01]  /*4b40*/  VOTE.ALL P0, P0 ;  /* 0x0000000000ff7806 */ /* 0x000fe20000000000 */
[----:B------:R-:W-:-:S12]  /*4b50*/  ENDCOLLECTIVE ;  /* 0x000000000000791b */ /* 0x000fd80003800000 */
.L_x_62:
[----:B------:R-:W-:Y:S05]  /*4b60*/  BRA `(.L_x_63) ;  /* 0xffffffc800407947 */ /* 0x000fea000383ffff */
.L_x_15:
[----:B------:R-:W-:Y:S01]  /*4b70*/  BSSY B1, `(.L_x_64) ;  /* 0x0000006000017945 */ /* 0x000fe20003800000 */
[----:B------:R-:W-:Y:S01]  /*4b80*/  PLOP3.LUT P0, PT, P0, PT, PT, 0x8, 0x80 ;  /* 0x000000000080781c */ /* 0x000fe2000070e170 */
[----:B------:R-:W-:-:S12]  /*4b90*/  IMAD.MOV.U32 R5, RZ, RZ, -0x1 ;  /* 0xffffffffff057424 */ /* 0x000fd800078e00ff */
[----:B------:R-:W-:Y:S05]  /*4ba0*/  WARPSYNC.COLLECTIVE R5, `(.L_x_65) ;  /* 0x0000000005087348 */ /* 0x000fea0003c00000 */
[----:B------:R-:W-:Y:S01]  /*4bb0*/  VOTE.ANY P0, P0 ;  /* 0x0000000000ff7806 */ /* 0x000fe20000000100 */
[----:B------:R-:W-:-:S12]  /*4bc0*/  ENDCOLLECTIVE ;  /* 0x000000000000791b */ /* 0x000fd80003800000 */
.L_x_65:
[----:B------:R-:W-:Y:S05]  /*4bd0*/  BSYNC B1 ;  /* 0x0000000000017941 */ /* 0x000fea0003800000 */
.L_x_64:
[----:B------:R-:W-:Y:S05]  /*4be0*/  BRA `(.L_x_66) ;  /* 0xffffffc800447947 */ /* 0x000fea000383ffff */
.L_x_19:
[----:B------:R-:W-:Y:S01]  /*4bf0*/  BSSY B1, `(.L_x_67) ;  /* 0x0000006000017945 */ /* 0x000fe20003800000 */
[----:B------:R-:W-:Y:S01]  /*4c00*/  PLOP3.LUT P0, PT, P0, PT, PT, 0x8, 0x80 ;  /* 0x000000000080781c */ /* 0x000fe2000070e170 */
[----:B------:R-:W-:-:S12]  /*4c10*/  IMAD.MOV.U32 R5, RZ, RZ, -0x1 ;  /* 0xffffffffff057424 */ /* 0x000fd800078e00ff */
[----:B------:R-:W-:Y:S05]  /*4c20*/  WARPSYNC.COLLECTIVE R5, `(.L_x_68) ;  /* 0x0000000005087348 */ /* 0x000fea0003c00000 */
[----:B------:R-:W-:Y:S01]  /*4c30*/  VOTE.ANY P0, P0 ;  /* 0x0000000000ff7806 */ /* 0x000fe20000000100 */
[----:B------:R-:W-:-:S12]  /*4c40*/  ENDCOLLECTIVE ;  /* 0x000000000000791b */ /* 0x000fd80003800000 */
.L_x_68:
[----:B------:R-:W-:Y:S05]  /*4c50*/  BSYNC B1 ;  /* 0x0000000000017941 */ /* 0x000fea0003800000 */
.L_x_67:
[----:B------:R-:W-:Y:S05]  /*4c60*/  BRA `(.L_x_69) ;  /* 0xffffffc800587947 */ /* 0x000fea000383ffff */
.L_x_21:
[----:B------:R-:W-:Y:S01]  /*4c70*/  BSSY B1, `(.L_x_70) ;  /* 0x0000006000017945 */ /* 0x000fe20003800000 */
[----:B------:R-:W-:Y:S01]  /*4c80*/  PLOP3.LUT P0, PT, P0, PT, PT, 0x8, 0x80 ;  /* 0x000000000080781c */ /* 0x000fe2000070e170 */
[----:B------:R-:W-:-:S12]  /*4c90*/  IMAD.MOV.U32 R5, RZ, RZ, -0x1 ;  /* 0xffffffffff057424 */ /* 0x000fd800078e00ff */
[----:B------:R-:W-:Y:S05]  /*4ca0*/  WARPSYNC.COLLECTIVE R5, `(.L_x_71) ;  /* 0x0000000005087348 */ /* 0x000fea0003c00000 */
[----:B------:R-:W-:Y:S01]  /*4cb0*/  VOTE.ANY R5, PT, P0 ;  /* 0x0000000000057806 */ /* 0x000fe200000e0100 */
[----:B------:R-:W-:Y:S06]  /*4cc0*/  ENDCOLLECTIVE ;  /* 0x000000000000791b */ /* 0x000fec0003800000 */
.L_x_71:
[----:B------:R-:W-:Y:S05]  /*4cd0*/  BSYNC B1 ;  /* 0x0000000000017941 */ /* 0x000fea0003800000 */
.L_x_70:
[----:B------:R-:W-:Y:S01]  /*4ce0*/  LOP3.LUT R5, R5, 0x80000000, R44, 0xec, !PT ;  /* 0x8000000005057812 */ /* 0x000fe200078eec2c */
[----:B------:R-:W-:Y:S02]  /*4cf0*/  IMAD.MOV.U32 R2, RZ, RZ, R34 ;  /* 0x000000ffff027224 */ /* 0x000fe400078e0022 */
[----:B------:R-:W-:Y:S02]  /*4d00*/  IMAD.MOV.U32 R3, RZ, RZ, 0x1 ;  /* 0x00000001ff037424 */ /* 0x000fe400078e00ff */
[----:B------:R-:W-:Y:S02]  /*4d10*/  VIADD R0, R5, 0xffffffff ;  /* 0xffffffff05007836 */ /* 0x000fe40000000000 */
[----:B------:R-:W-:-:S03]  /*4d20*/  VIADD R41, R41, 0xffffffe0 ;  /* 0xffffffe029297836 */ /* 0x000fc60000000000 */
[----:B------:R-:W-:Y:S01]  /*4d30*/  LOP3.LUT R45, R5, R0, RZ, 0xc, !PT ;  /* 0x00000000052d7212 */ /* 0x000fe200078e0cff */
[----:B------:R-:W-:-:S03]  /*4d40*/  IMAD.MOV.U32 R5, RZ, RZ, -0x1 ;  /* 0xffffffffff057424 */ /* 0x000fc600078e00ff */
[----:B------:R0:W1:Y:S04]  /*4d50*/  POPC R0, R45 ;  /* 0x0000002d00007309 */ /* 0x0000680000000000 */
[----:B01----:R-:W-:Y:S05]  /*4d60*/  WARPSYNC.COLLECTIVE R5, `(.L_x_72) ;  /* 0x0000000005087348 */ /* 0x003fea0003c00000 */
[----:B-1----:R1:W2:Y:S02]  /*4d70*/  SHFL.DOWN P0, R4, R2, R3, R0 ;  /* 0x0800000302047389 */ /* 0x0022a40000000000 */
[----:B012---:R-:W-:Y:S05]  /*4d80*/  ENDCOLLECTIVE ;  /* 0x000000000000791b */ /* 0x007fea0003800000 */
.L_x_72:
[----:B------:R-:W-:Y:S02]  /*4d90*/  IMAD.MOV.U32 R2, RZ, RZ, R35 ;  /* 0x000000ffff027224 */ /* 0x000fe400078e0023 */
[----:B------:R-:W-:-:S07]  /*4da0*/  IMAD.MOV.U32 R48, RZ, RZ, R4 ;  /* 0x000000ffff307224 */ /* 0x000fce00078e0004 */
[----:B------:R-:W-:Y:S05]  /*4db0*/  WARPSYNC.COLLECTIVE R5, `(.L_x_73) ;  /* 0x0000000005087348 */ /* 0x000fea0003c00000 */
[----:B------:R0:W1:Y:S02]  /*4dc0*/  SHFL.DOWN P0, R4, R2, R3, R0 ;  /* 0x0800000302047389 */ /* 0x0000640000000000 */
[----:B01----:R-:W-:Y:S05]  /*4dd0*/  ENDCOLLECTIVE ;  /* 0x000000000000791b */ /* 0x003fea0003800000 */
.L_x_73:
[----:B------:R-:W-:Y:S02]  /*4de0*/  IMAD.MOV.U32 R2, RZ, RZ, R34 ;  /* 0x000000ffff027224 */ /* 0x000fe400078e0022 */
[----:B------:R-:W-:Y:S02]  /*4df0*/  IMAD.MOV.U32 R3, RZ, RZ, R35 ;  /* 0x000000ffff037224 */ /* 0x000fe400078e0023 */
[----:B------:R-:W-:Y:S01]  /*4e00*/  IMAD.MOV.U32 R49, RZ, RZ, R4 ;  /* 0x000000ffff317224 */ /* 0x000fe200078e0004 */
[----:B------:R-:W-:-:S05]  /*4e10*/  ISETP.GE.AND P0, PT, R38, R0, PT ;  /* 0x000000002600720c */ /* 0x000fca0003f06270 */
[----:B------:R-:W-:Y:S01]  /*4e20*/  DADD R48, R48, R2 ;  /* 0x0000000030307229 */ /* 0x000fe20000000002 */
[----:B------:R-:W-:-:S09]  /*4e30*/  IMAD.MOV.U32 R3, RZ, RZ, 0x2 ;  /* 0x00000002ff037424 */ /* 0x000fd200078e00ff */
[----:B------:R-:W-:Y:S02]  /*4e40*/  FSEL R48, R48, R34, !P0 ;  /* 0x0000002230307208 */ /* 0x000fe40004000000 */
[----:B------:R-:W-:-:S03]  /*4e50*/  FSEL R49, R49, R35, !P0 ;  /* 0x0000002331317208 */ /* 0x000fc60004000000 */
[----:B------:R-:W-:-:S07]  /*4e60*/  IMAD.MOV.U32 R2, RZ, RZ, R48 ;  /* 0x000000ffff027224 */ /* 0x000fce00078e0030 */
[----:B------:R-:W-:Y:S05]  /*4e70*/  WARPSYNC.COLLECTIVE R5, `(.L_x_74) ;  /* 0x0000000005087348 */ /* 0x000fea0003c00000 */
[----:B------:R0:W1:Y:S02]  /*4e80*/  SHFL.DOWN P0, R4, R2, R3, R0 ;  /* 0x0800000302047389 */ /* 0x0000640000000000 */
[----:B01----:R-:W-:Y:S05]  /*4e90*/  ENDCOLLECTIVE ;  /* 0x000000000000791b */ /* 0x003fea0003800000 */
.L_x_74:
[----:B------:R-:W-:Y:S02]  /*4ea0*/  IMAD.MOV.U32 R2, RZ, RZ, R49 ;  /* 0x000000ffff027224 */ /* 0x000fe400078e0031 */
[----:B------:R-:W-:-:S07]  /*4eb0*/  IMAD.MOV.U32 R45, RZ, RZ, R4 ;  /* 0x000000ffff2d7224 */ /* 0x000fce00078e0004 */
[----:B------:R-:W-:Y:S05]  /*4ec0*/  WARPSYNC.COLLECTIVE R5, `(.L_x_75) ;  /* 0x0000000005087348 */ /* 0x000fea0003c00000 */
[----:B------:R0:W1:Y:S02]  /*4ed0*/  SHFL.DOWN P0, R4, R2, R3, R0 ;  /* 0x0800000302047389 */ /* 0x0000640000000000 */
[----:B01----:R-:W-:Y:S05]  /*4ee0*/  ENDCOLLECTIVE ;  /* 0x000000000000791b */ /* 0x003fea0003800000 */
.L_x_75:
[----:B------:R-:W-:Y:S02]  /*4ef0*/  IMAD.MOV.U32 R2, RZ, RZ, R45 ;  /* 0x000000ffff027224 */ /* 0x000fe400078e002d */
[----:B------:R-:W-:Y:S02]  /*4f00*/  VIADD R45, R38, 0x2 ;  /* 0x00000002262d7836 */ /* 0x000fe40000000000 */
[----:B------:R-:W-:-:S03]  /*4f10*/  IMAD.MOV.U32 R3, RZ, RZ, R4 ;  /* 0x000000ffff037224 */ /* 0x000fc600078e0004 */
[----:B------:R-:W-:-:S03]  /*4f20*/  ISETP.GT.AND P0, PT, R45, R0, PT ;  /* 0x000000002d00720c */ /* 0x000fc60003f04270 */
[----:B------:R-:W-:Y:S01]  /*4f30*/  DADD R34, R2, R48 ;  /* 0x0000000002227229 */ /* 0x000fe20000000030 */
[----:B------:R-:W-:-:S09]  /*4f40*/  IMAD.MOV.U32 R3, RZ, RZ, 0x4 ;  /* 0x00000004ff037424 */ /* 0x000fd200078e00ff */
[----:B------:R-:W-:Y:S02]  /*4f50*/  FSEL R34, R48, R34, P0 ;  /* 0x0000002230227208 */ /* 0x000fe40000000000 */
[----:B------:R-:W-:-:S03]  /*4f60*/  FSEL R35, R49, R35, P0 ;  /* 0x0000002331237208 */ /* 0x000fc60000000000 */
[----:B------:R-:W-:-:S07]  /*4f70*/  IMAD.MOV.U32 R2, RZ, RZ, R34 ;  /* 0x000000ffff027224 */ /* 0x000fce00078e0022 */
[----:B------:R-:W-:Y:S05]  /*4f80*/  WARPSYNC.COLLECTIVE R5, `(.L_x_76) ;  /* 0x0000000005087348 */ /* 0x000fea0003c00000 */
[----:B------:R0:W1:Y:S02]  /*4f90*/  SHFL.DOWN P0, R4, R2, R3, R0 ;  /* 0x0800000302047389 */ /* 0x0000640000000000 */
[----:B01----:R-:W-:Y:S05]  /*4fa0*/  ENDCOLLECTIVE ;  /* 0x000000000000791b */ /* 0x003fea0003800000 */
.L_x_76:
[----:B------:R-:W-:Y:S02]  /*4fb0*/  IMAD.MOV.U32 R2, RZ, RZ, R35 ;  /* 0x000000ffff027224 */ /* 0x000fe400078e0023 */
[----:B------:R-:W-:-:S07]  /*4fc0*/  IMAD.MOV.U32 R45, RZ, RZ, R4 ;  /* 0x000000ffff2d7224 */ /* 0x000fce00078e0004 */
[----:B------:R-:W-:Y:S05]  /*4fd0*/  WARPSYNC.COLLECTIVE R5, `(.L_x_77) ;  /* 0x0000000005087348 */ /* 0x000fea0003c00000 */
[----:B------:R0:W1:Y:S02]  /*4fe0*/  SHFL.DOWN P0, R4, R2, R3, R0 ;  /* 0x0800000302047389 */ /* 0x0000640000000000 */
[----:B01----:R-:W-:Y:S05]  /*4ff0*/  ENDCOLLECTIVE ;  /* 0x000000000000791b */ /* 0x003fea0003800000 */
.L_x_77:
[----:B------:R-:W-:Y:S02]  /*5000*/  IMAD.MOV.U32 R2, RZ, RZ, R45 ;  /* 0x000000ffff027224 */ /* 0x000fe400078e002d */
[----:B------:R-:W-:Y:S02]  /*5010*/  IMAD.MOV.U32 R5, RZ, RZ, R35 ;  /* 0x000000ffff057224 */ /* 0x000fe400078e0023 */
[----:B------:R-:W-:Y:S02]  /*5020*/  VIADD R45, R38, 0x4 ;  /* 0x00000004262d7836 */ /* 0x000fe40000000000 */
[----:B------:R-:W-:-:S03]  /*5030*/  IMAD.MOV.U32 R3, RZ, RZ, R4 ;  /* 0x000000ffff037224 */ /* 0x000fc600078e0004 */
[----:B------:R-:W-:Y:S01]  /*5040*/  ISETP.GT.AND P0, PT, R45, R0, PT ;  /* 0x000000002d00720c */ /* 0x000fe20003f04270 */
[----:B------:R-:W-:-:S06]  /*5050*/  IMAD.MOV.U32 R4, RZ, RZ, R34 ;  /* 0x000000ffff047224 */ /* 0x000fcc00078e0022 */
[----:B------:R-:W-:Y:S01]  /*5060*/  DADD R48, R2, R4 ;  /* 0x0000000002307229 */ /* 0x000fe20000000004 */
[----:B------:R-:W-:Y:S02]  /*5070*/  IMAD.MOV.U32 R3, RZ, RZ, 0x8 ;  /* 0x00000008ff037424 */ /* 0x000fe400078e00ff */
[----:B------:R-:W-:-:S07]  /*5080*/  IMAD.MOV.U32 R5, RZ, RZ, -0x1 ;  /* 0xffffffffff057424 */ /* 0x000fce00078e00ff */
[----:B------:R-:W-:Y:S02]  /*5090*/  FSEL R45, R34, R48, P0 ;  /* 0x00000030222d7208 */ /* 0x000fe40000000000 */
[----:B------:R-:W-:-:S03]  /*50a0*/  FSEL R49, R35, R49, P0 ;  /* 0x0000003123317208 */ /* 0x000fc60000000000 */
[----:B------:R-:W-:-:S07]  /*50b0*/  IMAD.MOV.U32 R2, RZ, RZ, R45 ;  /* 0x000000ffff027224 */ /* 0x000fce00078e002d */
[----:B------:R-:W-:Y:S05]  /*50c0*/  WARPSYNC.COLLECTIVE R5, `(.L_x_78) ;  /* 0x0000000005087348 */ /* 0x000fea0003c00000 */
[----:B------:R0:W1:Y:S02]  /*50d0*/  SHFL.DOWN P0, R4, R2, R3, R0 ;  /* 0x0800000302047389 */ /* 0x0000640000000000 */
[----:B01----:R-:W-:Y:S05]  /*50e0*/  ENDCOLLECTIVE ;  /* 0x000000000000791b */ /* 0x003fea0003800000 */
.L_x_78:
[----:B------:R-:W-:Y:S02]  /*50f0*/  IMAD.MOV.U32 R2, RZ, RZ, R49 ;  /* 0x000000ffff027224 */ /* 0x000fe400078e0031 */
[----:B------:R-:W-:-:S07]  /*5100*/  IMAD.MOV.U32 R50, RZ, RZ, R4 ;  /* 0x000000ffff327224 */ /* 0x000fce00078e0004 */
[----:B------:R-:W-:Y:S05]  /*5110*/  WARPSYNC.COLLECTIVE R5, `(.L_x_79) ;  /* 0x0000000005087348 */ /* 0x000fea0003c00000 */
[----:B------:R0:W1:Y:S02]  /*5120*/  SHFL.DOWN P0, R4, R2, R3, R0 ;  /* 0x0800000302047389 */ /* 0x0000640000000000 */
[----:B01----:R-:W-:Y:S05]  /*5130*/  ENDCOLLECTIVE ;  /* 0x000000000000791b */ /* 0x003fea0003800000 */
.L_x_79:
[----:B------:R-:W-:Y:S02]  /*5140*/  IMAD.MOV.U32 R2, RZ, RZ, R50 ;  /* 0x000000ffff027224 */ /* 0x000fe400078e0032 */
[----:B------:R-:W-:Y:S02]  /*5150*/  IMAD.MOV.U32 R5, RZ, RZ, R49 ;  /* 0x000000ffff057224 */ /* 0x000fe400078e0031 */
[----:B------:R-:W-:Y:S02]  /*5160*/  IMAD.MOV.U32 R51, RZ, RZ, R4 ;  /* 0x000000ffff337224 */ /* 0x000fe400078e0004 */
[----:B------:R-:W-:Y:S02]  /*5170*/  IMAD.MOV.U32 R4, RZ, RZ, R45 ;  /* 0x000000ffff047224 */ /* 0x000fe400078e002d */
[----:B------:R-:W-:Y:S02]  /*5180*/  IMAD.MOV.U32 R3, RZ, RZ, R51 ;  /* 0x000000ffff037224 */ /* 0x000fe400078e0033 */
[----:B------:R-:W-:-:S04]  /*5190*/  VIADD R51, R38, 0x8 ;  /* 0x0000000826337836 */ /* 0x000fc80000000000 */
[----:B------:R-:W-:Y:S01]  /*51a0*/  DADD R34, R2, R4 ;  /* 0x0000000002227229 */ /* 0x000fe20000000004 */
[----:B------:R-:W-:Y:S01]  /*51b0*/  ISETP.GT.AND P0, PT, R51, R0, PT ;  /* 0x000000003300720c */ /* 0x000fe20003f04270 */
[----:B------:R-:W-:Y:S02]  /*51c0*/  IMAD.MOV.U32 R3, RZ, RZ, 0x10 ;  /* 0x00000010ff037424 */ /* 0x000fe400078e00ff */
[----:B------:R-:W-:-:S06]  /*51d0*/  IMAD.MOV.U32 R5, RZ, RZ, -0x1 ;  /* 0xffffffffff057424 */ /* 0x000fcc00078e00ff */
[----:B------:R-:W-:Y:S01]  /*51e0*/  FSEL R34, R45, R34, P0 ;  /* 0x000000222d227208 */ /* 0x000fe20000000000 */
[----:B------:R-:W-:Y:S01]  /*51f0*/  VIADD R45, R38, 0x10 ;  /* 0x00000010262d7836 */ /* 0x000fe20000000000 */
[----:B------:R-:W-:-:S03]  /*5200*/  FSEL R35, R49, R35, P0 ;  /* 0x0000002331237208 */ /* 0x000fc60000000000 */
[----:B------:R-:W-:-:S07]  /*5210*/  IMAD.MOV.U32 R2, RZ, RZ, R34 ;  /* 0x000000ffff027224 */ /* 0x000fce00078e0022 */
[----:B------:R-:W-:Y:S05]  /*5220*/  WARPSYNC.COLLECTIVE R5, `(.L_x_80) ;  /* 0x0000000005087348 */ /* 0x000fea0003c00000 */
[----:B------:R0:W1:Y:S02]  /*5230*/  SHFL.DOWN P0, R4, R2, R3, R0 ;  /* 0x0800000302047389 */ /* 0x0000640000000000 */
[----:B01----:R-:W-:Y:S05]  /*5240*/  ENDCOLLECTIVE ;  /* 0x000000000000791b */ /* 0x003fea0003800000 */
.L_x_80:
[----:B------:R-:W-:Y:S02]  /*5250*/  IMAD.MOV.U32 R2, RZ, RZ, R35 ;  /* 0x000000ffff027224 */ /* 0x000fe400078e0023 */
[----:B------:R-:W-:-:S07]  /*5260*/  IMAD.MOV.U32 R48, RZ, RZ, R4 ;  /* 0x000000ffff307224 */ /* 0x000fce00078e0004 */
[----:B------:R-:W-:Y:S05]  /*5270*/  WARPSYNC.COLLECTIVE R5, `(.L_x_81) ;  /* 0x0000000005087348 */ /* 0x000fea0003c00000 */
[----:B------:R0:W1:Y:S02]  /*5280*/  SHFL.DOWN P0, R4, R2, R3, R0 ;  /* 0x0800000302047389 */ /* 0x0000640000000000 */
[----:B01----:R-:W-:Y:S05]  /*5290*/  ENDCOLLECTIVE ;  /* 0x000000000000791b */ /* 0x003fea0003800000 */
.L_x_81:
[----:B------:R-:W-:Y:S02]  /*52a0*/  IMAD.MOV.U32 R2, RZ, RZ, R48 ;  /* 0x000000ffff027224 */ /* 0x000fe400078e0030 */
[----:B------:R-:W-:Y:S02]  /*52b0*/  IMAD.MOV.U32 R5, RZ, RZ, R35 ;  /* 0x000000ffff057224 */ /* 0x000fe400078e0023 */
[----:B------:R-:W-:Y:S01]  /*52c0*/  IMAD.MOV.U32 R3, RZ, RZ, R4 ;  /* 0x000000ffff037224 */ /* 0x000fe200078e0004 */
[----:B------:R-:W-:Y:S01]  /*52d0*/  ISETP.GT.AND P0, PT, R45, R0, PT ;  /* 0x000000002d00720c */ /* 0x000fe20003f04270 */
[----:B------:R-:W-:-:S06]  /*52e0*/  IMAD.MOV.U32 R4, RZ, RZ, R34 ;  /* 0x000000ffff047224 */ /* 0x000fcc00078e0022 */
[----:B------:R-:W-:Y:S01]  /*52f0*/  DADD R48, R2, R4 ;  /* 0x0000000002307229 */ /* 0x000fe20000000004 */
[----:B------:R-:W-:-:S09]  /*5300*/  IMAD.MOV.U32 R5, RZ, RZ, -0x1 ;  /* 0xffffffffff057424 */ /* 0x000fd200078e00ff */
[----:B------:R-:W-:Y:S02]  /*5310*/  FSEL R34, R34, R48, P0 ;  /* 0x0000003022227208 */ /* 0x000fe40000000000 */
[----:B------:R-:W-:Y:S02]  /*5320*/  FSEL R35, R35, R49, P0 ;  /* 0x0000003123237208 */ /* 0x000fe40000000000 */
[----:B------:R-:W-:-:S04]  /*5330*/  ISETP.NE.U32.AND P0, PT, R32, 0x65, PT ;  /* 0x000000652000780c */ /* 0x000fc80003f05070 */
[----:B------:R-:W-:Y:S01]  /*5340*/  ISETP.NE.AND.EX P0, PT, R33, RZ, PT, P0 ;  /* 0x000000ff2100720c */ /* 0x000fe20003f05300 */
[----:B------:R-:W-:-:S12]  /*5350*/  DADD R42, R42, R34 ;  /* 0x000000002a2a7229 */ /* 0x000fd80000000022 */
[----:B------:R-:W-:Y:S05]  /*5360*/  WARPSYNC.COLLECTIVE R5, `(.L_x_82) ;  /* 0x0000000005087348 */ /* 0x000fea0003c00000 */
[----:B------:R-:W-:Y:S01]  /*5370*/  VOTE.ALL P0, P0 ;  /* 0x0000000000ff7806 */ /* 0x000fe20000000000 */
[----:B------:R-:W-:-:S12]  /*5380*/  ENDCOLLECTIVE ;  /* 0x000000000000791b */ /* 0x000fd80003800000 */
.L_x_82:
[----:B------:R-:W-:Y:S05]  /*5390*/  BRA `(.L_x_83) ;  /* 0xffffffc400847947 */ /* 0x000fea000383ffff */
.L_x_28:
[----:B------:R-:W-:Y:S01]  /*53a0*/  BSSY B0, `(.L_x_84) ;  /* 0x0000006000007945 */ /* 0x000fe20003800000 */
[----:B------:R-:W-:Y:S01]  /*53b0*/  PLOP3.LUT P0, PT, P0, PT, PT, 0x8, 0x80 ;  /* 0x000000000080781c */ /* 0x000fe2000070e170 */
[----:B------:R-:W-:-:S12]  /*53c0*/  IMAD.MOV.U32 R5, RZ, RZ, -0x1 ;  /* 0xffffffffff057424 */ /* 0x000fd800078e00ff */
[----:B------:R-:W-:Y:S05]  /*53d0*/  WARPSYNC.COLLECTIVE R5, `(.L_x_85) ;  /* 0x0000000005087348 */ /* 0x000fea0003c00000 */
[----:B------:R-:W-:Y:S01]  /*53e0*/  VOTE.ANY P0, P0 ;  /* 0x0000000000ff7806 */ /* 0x000fe20000000100 */
[----:B------:R-:W-:-:S12]  /*53f0*/  ENDCOLLECTIVE ;  /* 0x000000000000791b */ /* 0x000fd80003800000 */
.L_x_85:
[----:B------:R-:W-:Y:S05]  /*5400*/  BSYNC B0 ;  /* 0x0000000000007941 */ /* 0x000fea0003800000 */
.L_x_84:
[----:B------:R-:W-:Y:S05]  /*5410*/  BRA `(.L_x_86) ;  /* 0xffffffdc00287947 */ /* 0x000fea000383ffff */
.L_x_32:
[----:B------:R-:W-:Y:S01]  /*5420*/  BSSY B0, `(.L_x_87) ;  /* 0x0000006000007945 */ /* 0x000fe20003800000 */
[----:B------:R-:W-:Y:S01]  /*5430*/  PLOP3.LUT P0, PT, P0, PT, PT, 0x8, 0x80 ;  /* 0x000000000080781c */ /* 0x000fe2000070e170 */
[----:B------:R-:W-:-:S12]  /*5440*/  IMAD.MOV.U32 R5, RZ, RZ, -0x1 ;  /* 0xffffffffff057424 */ /* 0x000fd800078e00ff */
[----:B------:R-:W-:Y:S05]  /*5450*/  WARPSYNC.COLLECTIVE R5, `(.L_x_88) ;  /* 0x0000000005087348 */ /* 0x000fea0003c00000 */
[----:B------:R-:W-:Y:S01]  /*5460*/  VOTE.ANY P0, P0 ;  /* 0x0000000000ff7806 */ /* 0x000fe20000000100 */
[----:B------:R-:W-:-:S12]  /*5470*/  ENDCOLLECTIVE ;  /* 0x000000000000791b */ /* 0x000fd80003800000 */
.L_x_88:
[----:B------:R-:W-:Y:S05]  /*5480*/  BSYNC B0 ;  /* 0x0000000000007941 */ /* 0x000fea0003800000 */
.L_x_87:
[----:B------:R-:W-:Y:S05]  /*5490*/  BRA `(.L_x_89) ;  /* 0xffffffdc003c7947 */ /* 0x000fea000383ffff */
.L_x_34:
[----:B------:R-:W0:Y:S01]  /*54a0*/  S2R R37, SR_GEMASK ;  /* 0x0000000000257919 */ /* 0x000e220000003c00 */
[----:B------:R-:W-:Y:S01]  /*54b0*/  BSSY B0, `(.L_x_90) ;  /* 0x0000006000007945 */ /* 0x000fe20003800000 */
[----:B------:R-:W-:Y:S01]  /*54c0*/  PLOP3.LUT P0, PT, P0, PT, PT, 0x8, 0x80 ;  /* 0x000000000080781c */ /* 0x000fe2000070e170 */
[----:B------:R-:W-:-:S12]  /*54d0*/  IMAD.MOV.U32 R5, RZ, RZ, -0x1 ;  /* 0xffffffffff057424 */ /* 0x000fd800078e00ff */
[----:B0-----:R-:W-:Y:S05]  /*54e0*/  WARPSYNC.COLLECTIVE R5, `(.L_x_91) ;  /* 0x0000000005087348 */ /* 0x001fea0003c00000 */
[----:B------:R-:W-:Y:S01]  /*54f0*/  VOTE.ANY R5, PT, P0 ;  /* 0x0000000000057806 */ /* 0x000fe200000e0100 */
[----:B0-----:R-:W-:Y:S06]  /*5500*/  ENDCOLLECTIVE ;  /* 0x000000000000791b */ /* 0x001fec0003800000 */
.L_x_91:
[----:B------:R-:W-:Y:S05]  /*5510*/  BSYNC B0 ;  /* 0x0000000000007941 */ /* 0x000fea0003800000 */
.L_x_90:
        /* <DEDUP_REMOVED lines=10> */
.L_x_92:
[----:B------:R-:W-:Y:S02]  /*55c0*/  IMAD.MOV.U32 R2, RZ, RZ, R35 ;  /* 0x000000ffff027224 */ /* 0x000fe400078e0023 */
[----:B------:R-:W-:-:S07]  /*55d0*/  IMAD.MOV.U32 R42, RZ, RZ, R4 ;  /* 0x000000ffff2a7224 */ /* 0x000fce00078e0004 */
[----:B------:R-:W-:Y:S05]  /*55e0*/  WARPSYNC.COLLECTIVE R5, `(.L_x_93) ;  /* 0x0000000005087348 */ /* 0x000fea0003c00000 */
[----:B------:R0:W1:Y:S02]  /*55f0*/  SHFL.DOWN P0, R4, R2, R3, R0 ;  /* 0x0800000302047389 */ /* 0x0000640000000000 */
[----:B01----:R-:W-:Y:S05]  /*5600*/  ENDCOLLECTIVE ;  /* 0x000000000000791b */ /* 0x003fea0003800000 */
.L_x_93:
        /* <DEDUP_REMOVED lines=15> */
.L_x_94:
[----:B------:R-:W-:Y:S02]  /*5700*/  IMAD.MOV.U32 R2, RZ, RZ, R43 ;  /* 0x000000ffff027224 */ /* 0x000fe400078e002b */
[----:B------:R-:W-:-:S07]  /*5710*/  IMAD.MOV.U32 R44, RZ, RZ, R4 ;  /* 0x000000ffff2c7224 */ /* 0x000fce00078e0004 */
[----:B------:R-:W-:Y:S05]  /*5720*/  WARPSYNC.COLLECTIVE R5, `(.L_x_95) ;  /* 0x0000000005087348 */ /* 0x000fea0003c00000 */
[----:B------:R0:W1:Y:S02]  /*5730*/  SHFL.DOWN P0, R4, R2, R3, R0 ;  /* 0x0800000302047389 */ /* 0x0000640000000000 */
[----:B01----:R-:W-:Y:S05]  /*5740*/  ENDCOLLECTIVE ;  /* 0x000000000000791b */ /* 0x003fea0003800000 */
.L_x_95:
[----:B------:R-:W-:Y:S02]  /*5750*/  IMAD.MOV.U32 R2, RZ, RZ, R44 ;  /* 0x000000ffff027224 */ /* 0x000fe400078e002c */
[----:B------:R-:W-:-:S04]  /*5760*/  IMAD.MOV.U32 R45, RZ, RZ, R4 ;  /* 0x000000ffff2d7224 */ /* 0x000fc800078e0004 */
[----:B------:R-:W-:Y:S02]  /*5770*/  IMAD.MOV.U32 R3, RZ, RZ, R45 ;  /* 0x000000ffff037224 */ /* 0x000fe400078e002d */
[----:B------:R-:W-:-:S04]  /*5780*/  VIADD R45, R36, 0x2 ;  /* 0x00000002242d7836 */ /* 0x000fc80000000000 */
[----:B------:R-:W-:Y:S01]  /*5790*/  DADD R34, R2, R42 ;  /* 0x0000000002227229 */ /* 0x000fe2000000002a */
[----:B------:R-:W-:Y:S01]  /*57a0*/  ISETP.GT.AND P0, PT, R45, R0, PT ;  /* 0x000000002d00720c */ /* 0x000fe20003f04270 */
[----:B------:R-:W-:-:S08]  /*57b0*/  IMAD.MOV.U32 R3, RZ, RZ, 0x4 ;  /* 0x00000004ff037424 */ /* 0x000fd000078e00ff */
[----:B------:R-:W-:Y:S02]  /*57c0*/  FSEL R34, R42, R34, P0 ;  /* 0x000000222a227208 */ /* 0x000fe40000000000 */
[----:B------:R-:W-:-:S03]  /*57d0*/  FSEL R35, R43, R35, P0 ;  /* 0x000000232b237208 */ /* 0x000fc60000000000 */
[----:B------:R-:W-:-:S07]  /*57e0*/  IMAD.MOV.U32 R2, RZ, RZ, R34 ;  /* 0x000000ffff027224 */ /* 0x000fce00078e0022 */
[----:B------:R-:W-:Y:S05]  /*57f0*/  WARPSYNC.COLLECTIVE R5, `(.L_x_96) ;  /* 0x0000000005087348 */ /* 0x000fea0003c00000 */
[----:B------:R0:W1:Y:S02]  /*5800*/  SHFL.DOWN P0, R4, R2, R3, R0 ;  /* 0x0800000302047389 */ /* 0x0000640000000000 */
[----:B01----:R-:W-:Y:S05]  /*5810*/  ENDCOLLECTIVE ;  /* 0x000000000000791b */ /* 0x003fea0003800000 */
.L_x_96:
[----:B------:R-:W-:Y:S02]  /*5820*/  IMAD.MOV.U32 R2, RZ, RZ, R35 ;  /* 0x000000ffff027224 */ /* 0x000fe400078e0023 */
[----:B------:R-:W-:-:S07]  /*5830*/  IMAD.MOV.U32 R44, RZ, RZ, R4 ;  /* 0x000000ffff2c7224 */ /* 0x000fce00078e0004 */
[----:B------:R-:W-:Y:S05]  /*5840*/  WARPSYNC.COLLECTIVE R5, `(.L_x_97) ;  /* 0x0000000005087348 */ /* 0x000fea0003c00000 */
[----:B------:R0:W1:Y:S02]  /*5850*/  SHFL.DOWN P0, R4, R2, R3, R0 ;  /* 0x0800000302047389 */ /* 0x0000640000000000 */
[----:B01----:R-:W-:Y:S05]  /*5860*/  ENDCOLLECTIVE ;  /* 0x000000000000791b */ /* 0x003fea0003800000 */
.L_x_97:
        /* <DEDUP_REMOVED lines=13> */
.L_x_98:
[----:B------:R-:W-:Y:S02]  /*5940*/  IMAD.MOV.U32 R2, RZ, RZ, R43 ;  /* 0x000000ffff027224 */ /* 0x000fe400078e002b */
[----:B------:R-:W-:-:S07]  /*5950*/  IMAD.MOV.U32 R44, RZ, RZ, R4 ;  /* 0x000000ffff2c7224 */ /* 0x000fce00078e0004 */
[----:B------:R-:W-:Y:S05]  /*5960*/  WARPSYNC.COLLECTIVE R5, `(.L_x_99) ;  /* 0x0000000005087348 */ /* 0x000fea0003c00000 */
[----:B------:R0:W1:Y:S02]  /*5970*/  SHFL.DOWN P0, R4, R2, R3, R0 ;  /* 0x0800000302047389 */ /* 0x0000640000000000 */
[----:B01----:R-:W-:Y:S05]  /*5980*/  ENDCOLLECTIVE ;  /* 0x000000000000791b */ /* 0x003fea0003800000 */
.L_x_99:
        /* <DEDUP_REMOVED lines=8> */
[----:B------:R-:W-:Y:S01]  /*5a10*/  FSEL R45, R43, R35, P0 ;  /* 0x000000232b2d7208 */ /* 0x000fe20000000000 */
[----:B------:R-:W-:Y:S02]  /*5a20*/  VIADD R43, R36, 0x10 ;  /* 0x00000010242b7836 */ /* 0x000fe40000000000 */
[----:B------:R-:W-:-:S03]  /*5a30*/  IMAD.MOV.U32 R2, RZ, RZ, R44 ;  /* 0x000000ffff027224 */ /* 0x000fc600078e002c */
[----:B------:R-:W-:-:S13]  /*5a40*/  ISETP.GT.AND P3, PT, R43, R0, PT ;  /* 0x000000002b00720c */ /* 0x000fda0003f64270 */
[----:B------:R-:W-:Y:S05]  /*5a50*/  WARPSYNC.COLLECTIVE R5, `(.L_x_100) ;  /* 0x0000000005087348 */ /* 0x000fea0003c00000 */
[----:B------:R0:W1:Y:S02]  /*5a60*/  SHFL.DOWN P0, R4, R2, R3, R0 ;  /* 0x0800000302047389 */ /* 0x0000640000000000 */
[----:B01----:R-:W-:Y:S05]  /*5a70*/  ENDCOLLECTIVE ;  /* 0x000000000000791b */ /* 0x003fea0003800000 */
.L_x_100:
[----:B------:R-:W-:Y:S02]  /*5a80*/  IMAD.MOV.U32 R2, RZ, RZ, R45 ;  /* 0x000000ffff027224 */ /* 0x000fe400078e002d */
[----:B------:R-:W-:-:S07]  /*5a90*/  IMAD.MOV.U32 R34, RZ, RZ, R4 ;  /* 0x000000ffff227224 */ /* 0x000fce00078e0004 */
[----:B------:R-:W-:Y:S05]  /*5aa0*/  WARPSYNC.COLLECTIVE R5, `(.L_x_101) ;  /* 0x0000000005087348 */ /* 0x000fea0003c00000 */
[----:B------:R0:W1:Y:S02]  /*5ab0*/  SHFL.DOWN P0, R4, R2, R3, R0 ;  /* 0x0800000302047389 */ /* 0x0000640000000000 */
[----:B01----:R-:W-:Y:S05]  /*5ac0*/  ENDCOLLECTIVE ;  /* 0x000000000000791b */ /* 0x003fea0003800000 */
.L_x_101:
[----:B------:R-:W0:Y:S01]  /*5ad0*/  LDCU.64 UR6, c[0x0][0x390] ;  /* 0x00007200ff0677ac */ /* 0x000e220008000a00 */
[----:B------:R-:W-:Y:S01]  /*5ae0*/  IMAD.MOV.U32 R2, RZ, RZ, R34 ;  /* 0x000000ffff027224 */ /* 0x000fe200078e0022 */
[----:B0-----:R-:W-:-:S04]  /*5af0*/  UIADD3 UR6, UP0, UPT, UR6, 0x200, URZ ;  /* 0x0000020006067890 */ /* 0x001fc8000ff1e0ff */
[----:B------:R-:W-:Y:S01]  /*5b00*/  UIADD3.X UR7, UPT, UPT, URZ, UR7, URZ, UP0, !UPT ;  /* 0x00000007ff077290 */ /* 0x000fe200087fe4ff */
[----:B------:R-:W-:Y:S01]  /*5b10*/  IMAD.MOV.U32 R35, RZ, RZ, R4 ;  /* 0x000000ffff237224 */ /* 0x000fe200078e0004 */
[----:B------:R-:W-:Y:S01]  /*5b20*/  ISETP.NE.U32.AND P0, PT, R32, 0x65, PT ;  /* 0x000000652000780c */ /* 0x000fe20003f05070 */
[----:B------:R-:W-:Y:S02]  /*5b30*/  IMAD.U32 R42, RZ, RZ, UR6 ;  /* 0x00000006ff2a7e24 */ /* 0x000fe4000f8e00ff */
[----:B------:R-:W-:Y:S01]  /*5b40*/  IMAD.MOV.U32 R3, RZ, RZ, R35 ;  /* 0x000000ffff037224 */ /* 0x000fe200078e0023 */
[----:B------:R-:W-:Y:S01]  /*5b50*/  ISETP.NE.AND.EX P0, PT, R33, RZ, PT, P0 ;  /* 0x000000ff2100720c */ /* 0x000fe20003f05300 */
[----:B------:R-:W-:-:S04]  /*5b60*/  IMAD.U32 R43, RZ, RZ, UR7 ;  /* 0x00000007ff2b7e24 */ /* 0x000fc8000f8e00ff */
[----:B------:R-:W-:-:S11]  /*5b70*/  DADD R34, R2, R44 ;  /* 0x0000000002227229 */ /* 0x000fd6000000002c */
[----:B------:R-:W-:Y:S05]  /*5b80*/  WARPSYNC.COLLECTIVE R5, `(.L_x_102) ;  /* 0x0000000005087348 */ /* 0x000fea0003c00000 */
[----:B------:R-:W-:Y:S01]  /*5b90*/  VOTE.ALL P0, P0 ;  /* 0x0000000000ff7806 */ /* 0x000fe20000000000 */
[----:B------:R-:W-:-:S12]  /*5ba0*/  ENDCOLLECTIVE ;  /* 0x000000000000791b */ /* 0x000fd80003800000 */
.L_x_102:
[----:B------:R-:W-:Y:S02]  /*5bb0*/  FSEL R44, R44, R34, P3 ;  /* 0x000000222c2c7208 */ /* 0x000fe40001800000 */
[----:B------:R-:W-:Y:S01]  /*5bc0*/  FSEL R45, R45, R35, P3 ;  /* 0x000000232d2d7208 */ /* 0x000fe20001800000 */
[----:B------:R-:W-:Y:S06]  /*5bd0*/  BRA `(.L_x_103) ;  /* 0xffffffd800847947 */ /* 0x000fec000383ffff */
.L_x_36:
[----:B------:R-:W-:Y:S01]  /*5be0*/  BSSY B0, `(.L_x_104) ;  /* 0x0000006000007945 */ /* 0x000fe20003800000 */
[----:B------:R-:W-:Y:S01]  /*5bf0*/  PLOP3.LUT P0, PT, P0, PT, PT, 0x8, 0x80 ;  /* 0x000000000080781c */ /* 0x000fe2000070e170 */
[----:B------:R-:W-:-:S12]  /*5c00*/  IMAD.MOV.U32 R5, RZ, RZ, -0x1 ;  /* 0xffffffffff057424 */ /* 0x000fd800078e00ff */
[----:B------:R-:W-:Y:S05]  /*5c10*/  WARPSYNC.COLLECTIVE R5, `(.L_x_105) ;  /* 0x0000000005087348 */ /* 0x000fea0003c00000 */
[----:B------:R-:W-:Y:S01]  /*5c20*/  VOTE.ANY P0, P0 ;  /* 0x0000000000ff7806 */ /* 0x000fe20000000100 */
[----:B------:R-:W-:-:S12]  /*5c30*/  ENDCOLLECTIVE ;  /* 0x000000000000791b */ /* 0x000fd80003800000 */
.L_x_105:
[----:B------:R-:W-:Y:S05]  /*5c40*/  BSYNC B0 ;  /* 0x0000000000007941 */ /* 0x000fea0003800000 */
.L_x_104:
[----:B------:R-:W-:Y:S05]  /*5c50*/  BRA `(.L_x_106) ;  /* 0xffffffd800887947 */ /* 0x000fea000383ffff */
.L_x_40:
[----:B------:R-:W-:Y:S01]  /*5c60*/  BSSY B0, `(.L_x_107) ;  /* 0x0000006000007945 */ /* 0x000fe20003800000 */
[----:B------:R-:W-:Y:S01]  /*5c70*/  PLOP3.LUT P0, PT, P0, PT, PT, 0x8, 0x80 ;  /* 0x000000000080781c */ /* 0x000fe2000070e170 */
[----:B------:R-:W-:-:S12]  /*5c80*/  IMAD.MOV.U32 R5, RZ, RZ, -0x1 ;  /* 0xffffffffff057424 */ /* 0x000fd800078e00ff */
[----:B------:R-:W-:Y:S05]  /*5c90*/  WARPSYNC.COLLECTIVE R5, `(.L_x_108) ;  /* 0x0000000005087348 */ /* 0x000fea0003c00000 */
[----:B------:R-:W-:Y:S01]  /*5ca0*/  VOTE.ANY P0, P0 ;  /* 0x0000000000ff7806 */ /* 0x000fe20000000100 */
[----:B------:R-:W-:-:S12]  /*5cb0*/  ENDCOLLECTIVE ;  /* 0x000000000000791b */ /* 0x000fd80003800000 */
.L_x_108:
[----:B------:R-:W-:Y:S05]  /*5cc0*/  BSYNC B0 ;  /* 0x0000000000007941 */ /* 0x000fea0003800000 */
.L_x_107:
[----:B------:R-:W-:Y:S05]  /*5cd0*/  BRA `(.L_x_109) ;  /* 0xffffffd8009c7947 */ /* 0x000fea000383ffff */
.L_x_42:
[----:B------:R-:W-:Y:S01]  /*5ce0*/  BSSY B0, `(.L_x_110) ;  /* 0x0000006000007945 */ /* 0x000fe20003800000 */
[----:B------:R-:W-:Y:S01]  /*5cf0*/  PLOP3.LUT P0, PT, P0, PT, PT, 0x8, 0x80 ;  /* 0x000000000080781c */ /* 0x000fe2000070e170 */
[----:B------:R-:W-:-:S12]  /*5d00*/  IMAD.MOV.U32 R5, RZ, RZ, -0x1 ;  /* 0xffffffffff057424 */ /* 0x000fd800078e00ff */
[----:B------:R-:W-:Y:S05]  /*5d10*/  WARPSYNC.COLLECTIVE R5, `(.L_x_111) ;  /* 0x0000000005087348 */ /* 0x000fea0003c00000 */
[----:B------:R-:W-:Y:S01]  /*5d20*/  VOTE.ANY R5, PT, P0 ;  /* 0x0000000000057806 */ /* 0x000fe200000e0100 */
[----:B------:R-:W-:Y:S06]  /*5d30*/  ENDCOLLECTIVE ;  /* 0x000000000000791b */ /* 0x000fec0003800000 */
.L_x_111:
[----:B------:R-:W-:Y:S05]  /*5d40*/  BSYNC B0 ;  /* 0x0000000000007941 */ /* 0x000fea0003800000 */
.L_x_110:
        /* <DEDUP_REMOVED lines=11> */
.L_x_112:
[----:B------:R-:W-:Y:S02]  /*5e00*/  IMAD.MOV.U32 R2, RZ, RZ, R35 ;  /* 0x000000ffff027224 */ /* 0x000fe400078e0023 */
[----:B------:R-:W-:-:S07]  /*5e10*/  IMAD.MOV.U32 R46, RZ, RZ, R4 ;  /* 0x000000ffff2e7224 */ /* 0x000fce00078e0004 */
[----:B------:R-:W-:Y:S05]  /*5e20*/  WARPSYNC.COLLECTIVE R5, `(.L_x_113) ;  /* 0x0000000005087348 */ /* 0x000fea0003c00000 */
[----:B------:R0:W1:Y:S02]  /*5e30*/  SHFL.DOWN P0, R4, R2, R3, R0 ;  /* 0x0800000302047389 */ /* 0x0000640000000000 */
[----:B01----:R-:W-:Y:S05]  /*5e40*/  ENDCOLLECTIVE ;  /* 0x000000000000791b */ /* 0x003fea0003800000 */
.L_x_113:
        /* <DEDUP_REMOVED lines=15> */
.L_x_114:
[----:B------:R-:W-:Y:S02]  /*5f40*/  IMAD.MOV.U32 R2, RZ, RZ, R49 ;  /* 0x000000ffff027224 */ /* 0x000fe400078e0031 */
[----:B------:R-:W-:-:S07]  /*5f50*/  IMAD.MOV.U32 R50, RZ, RZ, R4 ;  /* 0x000000ffff327224 */ /* 0x000fce00078e0004 */
[----:B------:R-:W-:Y:S05]  /*5f60*/  WARPSYNC.COLLECTIVE R5, `(.L_x_115) ;  /* 0x0000000005087348 */ /* 0x000fea0003c00000 */
[----:B------:R0:W1:Y:S02]  /*5f70*/  SHFL.DOWN P0, R4, R2, R3, R0 ;  /* 0x0800000302047389 */ /* 0x0000640000000000 */
[----:B01----:R-:W-:Y:S05]  /*5f80*/  ENDCOLLECTIVE ;  /* 0x000000000000791b */ /* 0x003fea0003800000 */
.L_x_115:
        /* <DEDUP_REMOVED lines=9> */
[----:B------:R-:W-:Y:S02]  /*6020*/  IMAD.MOV.U32 R5, RZ, RZ, -0x1 ;  /* 0xffffffffff057424 */ /* 0x000fe400078e00ff */
[----:B------:R-:W-:-:S04]  /*6030*/  VIADD R51, R36, 0x4 ;  /* 0x0000000424337836 */ /* 0x000fc80000000000 */
[----:B------:R-:W-:Y:S02]  /*6040*/  FSEL R34, R46, R34, P0 ;  /* 0x000000222e227208 */ /* 0x000fe40000000000 */
[----:B------:R-:W-:-:S03]  /*6050*/  FSEL R35, R49, R35, P0 ;  /* 0x0000002331237208 */ /* 0x000fc60000000000 */
[----:B------:R-:W-:-:S07]  /*6060*/  IMAD.MOV.U32 R2, RZ, RZ, R34 ;  /* 0x000000ffff027224 */ /* 0x000fce00078e0022 */
[----:B------:R-:W-:Y:S05]  /*6070*/  WARPSYNC.COLLECTIVE R5, `(.L_x_116) ;  /* 0x0000000005087348 */ /* 0x000fea0003c00000 */
[----:B------:R0:W1:Y:S02]  /*6080*/  SHFL.DOWN P0, R4, R2, R3, R0 ;  /* 0x0800000302047389 */ /* 0x0000640000000000 */
[----:B01----:R-:W-:Y:S05]  /*6090*/  ENDCOLLECTIVE ;  /* 0x000000000000791b */ /* 0x003fea0003800000 */
.L_x_116:
[----:B------:R-:W-:Y:S02]  /*60a0*/  IMAD.MOV.U32 R2, RZ, RZ, R35 ;  /* 0x000000ffff027224 */ /* 0x000fe400078e0023 */
[----:B------:R-:W-:-:S07]  /*60b0*/  IMAD.MOV.U32 R48, RZ, RZ, R4 ;  /* 0x000000ffff307224 */ /* 0x000fce00078e0004 */
[----:B------:R-:W-:Y:S05]  /*60c0*/  WARPSYNC.COLLECTIVE R5, `(.L_x_117) ;  /* 0x0000000005087348 */ /* 0x000fea0003c00000 */
[----:B------:R0:W1:Y:S02]  /*60d0*/  SHFL.DOWN P0, R4, R2, R3, R0 ;  /* 0x0800000302047389 */ /* 0x0000640000000000 */
[----:B01----:R-:W-:Y:S05]  /*60e0*/  ENDCOLLECTIVE ;  /* 0x000000000000791b */ /* 0x003fea0003800000 */
.L_x_117:
[----:B------:R-:W-:Y:S02]  /*60f0*/  IMAD.MOV.U32 R2, RZ, RZ, R48 ;  /* 0x000000ffff027224 */ /* 0x000fe400078e0030 */
[----:B------:R-:W-:Y:S01]  /*6100*/  IMAD.MOV.U32 R3, RZ, RZ, R4 ;  /* 0x000000ffff037224 */ /* 0x000fe200078e0004 */
[----:B------:R-:W-:-:S05]  /*6110*/  ISETP.GT.AND P0, PT, R51, R0, PT ;  /* 0x000000003300720c */ /* 0x000fca0003f04270 */
        /* <DEDUP_REMOVED lines=8> */
.L_x_118:
[----:B------:R-:W-:Y:S02]  /*61a0*/  IMAD.MOV.U32 R2, RZ, RZ, R49 ;  /* 0x000000ffff027224 */ /* 0x000fe400078e0031 */
[----:B------:R-:W-:-:S07]  /*61b0*/  IMAD.MOV.U32 R50, RZ, RZ, R4 ;  /* 0x000000ffff327224 */ /* 0x000fce00078e0004 */
[----:B------:R-:W-:Y:S05]  /*61c0*/  WARPSYNC.COLLECTIVE R5, `(.L_x_119) ;  /* 0x0000000005087348 */ /* 0x000fea0003c00000 */
[----:B------:R0:W1:Y:S02]  /*61d0*/  SHFL.DOWN P0, R4, R2, R3, R0 ;  /* 0x0800000302047389 */ /* 0x0000640000000000 */
[----:B01----:R-:W-:Y:S05]  /*61e0*/  ENDCOLLECTIVE ;  /* 0x000000000000791b */ /* 0x003fea0003800000 */
.L_x_119:
        /* <DEDUP_REMOVED lines=17> */
.L_x_120:
[----:B------:R-:W-:Y:S02]  /*6300*/  IMAD.MOV.U32 R2, RZ, RZ, R35 ;  /* 0x000000ffff027224 */ /* 0x000fe400078e0023 */
[----:B------:R-:W-:-:S07]  /*6310*/  IMAD.MOV.U32 R48, RZ, RZ, R4 ;  /* 0x000000ffff307224 */ /* 0x000fce00078e0004 */
[----:B------:R-:W-:Y:S05]  /*6320*/  WARPSYNC.COLLECTIVE R5, `(.L_x_121) ;  /* 0x0000000005087348 */ /* 0x000fea0003c00000 */
[----:B------:R0:W1:Y:S02]  /*6330*/  SHFL.DOWN P0, R4, R2, R3, R0 ;  /* 0x0800000302047389 */ /* 0x0000640000000000 */
[----:B01----:R-:W-:Y:S05]  /*6340*/  ENDCOLLECTIVE ;  /* 0x000000000000791b */ /* 0x003fea0003800000 */
.L_x_121:
[----:B------:R-:W-:Y:S02]  /*6350*/  IMAD.MOV.U32 R2, RZ, RZ, R48 ;  /* 0x000000ffff027224 */ /* 0x000fe400078e0030 */
[----:B------:R-:W-:Y:S01]  /*6360*/  IMAD.MOV.U32 R3, RZ, RZ, R4 ;  /* 0x000000ffff037224 */ /* 0x000fe200078e0004 */
[----:B------:R-:W-:-:S05]  /*6370*/  ISETP.GT.AND P0, PT, R51, R0, PT ;  /* 0x000000003300720c */ /* 0x000fca0003f04270 */
[----:B------:R-:W-:-:S10]  /*6380*/  DADD R48, R2, R34 ;  /* 0x0000000002307229 */ /* 0x000fd40000000022 */
        /* <DEDUP_REMOVED lines=8> */
.L_x_122:
[----:B------:R-:W-:Y:S05]  /*6410*/  BRA `(.L_x_123) ;  /* 0xffffffd400c87947 */ /* 0x000fea000383ffff */
.L_x_124:
[----:B------:R-:W-:-:S00]  /*6420*/  BRA `(.L_x_124) ;  /* 0xfffffffc00fc7947 */ /* 0x000fc0000383ffff */
[----:B------:R-:W-:-:S00]  /*6430*/  NOP ;  /* 0x0000000000007918 */ /* 0x000fc00000000000 */
        /* <DEDUP_REMOVED lines=12> */
.L_x_260:


//--------------------- .text._ZN3cub18CUB_300001_SM_10006detail4scan16DeviceScanKernelINS2_10policy_hubIdddjN4cuda3std3__44plusIvEEE10Policy1000EN6thrust24THRUST_300001_SM_1000_NS6detail15normal_iteratorINSD_10device_ptrIdEEEESI_NS0_13ScanTileStateIdLb1EEES9_NS0_8NullTypeEjdLb0ESL_EEvT0_T1_T2_iT3_T4_T5_ --------------------------
	.section	.text._ZN3cub18CUB_300001_SM_10006detail4scan16DeviceScanKernelINS2_10policy_hubIdddjN4cuda3std3__44plusIvEEE10Policy1000EN6thrust24THRUST_300001_SM_1000_NS6detail15normal_iteratorINSD_10device_ptrIdEEEESI_NS0_13ScanTileStateIdLb1EEES9_NS0_8NullTypeEjdLb0ESL_EEvT0_T1_T2_iT3_T4_T5_,"ax",@progbits
	.align	128
        .global         _ZN3cub18CUB_300001_SM_10006detail4scan16DeviceScanKernelINS2_10policy_hubIdddjN4cuda3std3__44plusIvEEE10Policy1000EN6thrust24THRUST_300001_SM_1000_NS6detail15normal_iteratorINSD_10device_ptrIdEEEESI_NS0_13ScanTileStateIdLb1EEES9_NS0_8NullTypeEjdLb0ESL_EEvT0_T1_T2_iT3_T4_T5_
        .type           _ZN3cub18CUB_300001_SM_10006detail4scan16DeviceScanKernelINS2_10policy_hubIdddjN4cuda3std3__44plusIvEEE10Policy1000EN6thrust24THRUST_300001_SM_1000_NS6detail15normal_iteratorINSD_10device_ptrIdEEEESI_NS0_13ScanTileStateIdLb1EEES9_NS0_8NullTypeEjdLb0ESL_EEvT0_T1_T2_iT3_T4_T5_,@function
        .size           _ZN3cub18CUB_300001_SM_10006detail4scan16DeviceScanKernelINS2_10policy_hubIdddjN4cuda3std3__44plusIvEEE10Policy1000EN6thrust24THRUST_300001_SM_1000_NS6detail15normal_iteratorINSD_10device_ptrIdEEEESI_NS0_13ScanTileStateIdLb1EEES9_NS0_8NullTypeEjdLb0ESL_EEvT0_T1_T2_iT3_T4_T5_,(.L_x_261 - _ZN3cub18CUB_300001_SM_10006detail4scan16DeviceScanKernelINS2_10policy_hubIdddjN4cuda3std3__44plusIvEEE10Policy1000EN6thrust24THRUST_300001_SM_1000_NS6detail15normal_iteratorINSD_10device_ptrIdEEEESI_NS0_13ScanTileStateIdLb1EEES9_NS0_8NullTypeEjdLb0ESL_EEvT0_T1_T2_iT3_T4_T5_)
        .other          _ZN3cub18CUB_300001_SM_10006detail4scan16DeviceScanKernelINS2_10policy_hubIdddjN4cuda3std3__44plusIvEEE10Policy1000EN6thrust24THRUST_300001_SM_1000_NS6detail15normal_iteratorINSD_10device_ptrIdEEEESI_NS0_13ScanTileStateIdLb1EEES9_NS0_8NullTypeEjdLb0ESL_EEvT0_T1_T2_iT3_T4_T5_,@"STO_CUDA_ENTRY STV_DEFAULT"
_ZN3cub18CUB_300001_SM_10006detail4scan16DeviceScanKernelINS2_10policy_hubIdddjN4cuda3std3__44plusIvEEE10Policy1000EN6thrust24THRUST_300001_SM_1000_NS6detail15normal_iteratorINSD_10device_ptrIdEEEESI_NS0_13ScanTileStateIdLb1EEES9_NS0_8NullTypeEjdLb0ESL_EEvT0_T1_T2_iT3_T4_T5_:
.text._ZN3cub18CUB_300001_SM_10006detail4scan16DeviceScanKernelINS2_10policy_hubIdddjN4cuda3std3__44plusIvEEE10Policy1000EN6thrust24THRUST_300001_SM_1000_NS6detail15normal_iteratorINSD_10device_ptrIdEEEESI_NS0_13ScanTileStateIdLb1EEES9_NS0_8NullTypeEjdLb0ESL_EEvT0_T1_T2_iT3_T4_T5_:
[----:B------:R-:W0:Y:S08]  /*0000*/  LDC R1, c[0x0][0x37c] ;  /* 0x0000df00ff017b82 */ /* 0x000e300000000800 */
[----:B------:R-:W1:Y:S01]  /*0010*/  S2UR UR10, SR_CTAID.X ;  /* 0x00000000000a79c3 */ /* 0x000e620000002500 */
[----:B------:R-:W2:Y:S01]  /*0020*/  LDCU UR4, c[0x0][0x3a0] ;  /* 0x00007400ff0477ac */ /* 0x000ea20008000800 */
[----:B0-----:R-:W-:Y:S01]  /*0030*/  VIADD R1, R1, 0xfffffff0 ;  /* 0xfffffff001017836 */ /* 0x001fe20000000000 */
[----:B------:R-:W0:Y:S05]  /*0040*/  LDCU.64 UR8, c[0x0][0x358] ;  /* 0x00006b00ff0877ac */ /* 0x000e2a0008000a00 */
[----:B------:R-:W1:Y:S02]  /*0050*/  LDC R41, c[0x0][0x398] ;  /* 0x0000e600ff297b82 */ /* 0x000e640000000800 */
[----:B-1----:R-:W-:-:S04]  /*0060*/  VIADD R2, R41, UR10 ;  /* 0x0000000a29027c36 */ /* 0x002fc80008000000 */
[----:B------:R-:W-:-:S05]  /*0070*/  IMAD R3, R2, 0x11e0, RZ ;  /* 0x000011e002037824 */ /* 0x000fca00078e02ff */
[----:B--2---:R-:W-:-:S04]  /*0080*/  IADD3 R0, PT, PT, -R3, UR4, RZ ;  /* 0x0000000403007c10 */ /* 0x004fc8000fffe1ff */
[----:B------:R-:W-:-:S13]  /*0090*/  ISETP.GE.U32.AND P0, PT, R0, 0x11e1, PT ;  /* 0x000011e10000780c */ /* 0x000fda0003f06070 */
[----:B0-----:R-:W-:Y:S05]  /*00a0*/  @!P0 BRA `(.L_x_125) ;  /* 0x0000002400648947 */ /* 0x001fea0003800000 */
[----:B------:R-:W0:Y:S01]  /*00b0*/  S2R R38, SR_TID.X ;  /* 0x0000000000267919 */ /* 0x000e220000002100 */
[----:B------:R-:W1:Y:S01]  /*00c0*/  LDCU.64 UR4, c[0x0][0x380] ;  /* 0x00007000ff0477ac */ /* 0x000e620008000a00 */
[C---:B0-----:R-:W-:Y:S02]  /*00d0*/  LOP3.LUT R0, R38.reuse, 0x1f, RZ, 0xc0, !PT ;  /* 0x0000001f26007812 */ /* 0x041fe400078ec0ff */
[----:B------:R-:W-:-:S05]  /*00e0*/  LOP3.LUT R5, R38, 0x3e0, RZ, 0xc0, !PT ;  /* 0x000003e026057812 */ /* 0x000fca00078ec0ff */
[----:B------:R-:W-:-:S05]  /*00f0*/  IMAD R0, R5, 0xb, R0 ;  /* 0x0000000b05007824 */ /* 0x000fca00078e0200 */
[----:B------:R-:W-:-:S05]  /*0100*/  IADD3 R0, P0, PT, R3, R0, RZ ;  /* 0x0000000003007210 */ /* 0x000fca0007f1e0ff */
[----:B------:R-:W-:Y:S01]  /*0110*/  IMAD.X R3, RZ, RZ, RZ, P0 ;  /* 0x000000ffff037224 */ /* 0x000fe200000e06ff */
[----:B-1----:R-:W-:-:S04]  /*0120*/  LEA R4, P0, R0, UR4, 0x3 ;  /* 0x0000000400047c11 */ /* 0x002fc8000f8018ff */
[----:B------:R-:W-:-:S05]  /*0130*/  LEA.HI.X R5, R0, UR5, R3, 0x3, P0 ;  /* 0x0000000500057c11 */ /* 0x000fca00080f1c03 */
        /* <DEDUP_REMOVED lines=10> */
[----:B------:R-:W5:Y:S01]  /*01e0*/  LDG.E.64 R30, desc[UR8][R4.64+0xa00] ;  /* 0x000a0008041e7981 */ /* 0x000f62000c1e1b00 */
[----:B------:R-:W0:Y:S01]  /*01f0*/  S2UR UR5, SR_CgaCtaId ;  /* 0x00000000000579c3 */ /* 0x000e220000008800 */
[----:B------:R-:W-:Y:S01]  /*0200*/  SHF.R.U32.HI R22, RZ, 0x5, R38 ;  /* 0x00000005ff167819 */ /* 0x000fe20000011626 */
[----:B------:R-:W-:Y:S01]  /*0210*/  UMOV UR4, 0x400 ;  /* 0x0000040000047882 */ /* 0x000fe20000000000 */
[----:B------:R-:W1:Y:S01]  /*0220*/  S2R R39, SR_LANEID ;  /* 0x0000000000277919 */ /* 0x000e620000000000 */
[----:B------:R-:W-:Y:S01]  /*0230*/  ISETP.NE.AND P0, PT, R2, RZ, PT ;  /* 0x000000ff0200720c */ /* 0x000fe20003f05270 */
[----:B------:R-:W-:Y:S01]  /*0240*/  BSSY.RECONVERGENT B0, `(.L_x_126) ;  /* 0x0000201000007945 */ /* 0x000fe20003800200 */
[----:B0-----:R-:W-:Y:S01]  /*0250*/  ULEA UR4, UR5, UR4, 0x18 ;  /* 0x0000000405047291 */ /* 0x001fe2000f8ec0ff */
[----:B-1----:R-:W-:-:S05]  /*0260*/  IMAD R0, R22, 0x160, R39 ;  /* 0x0000016016007824 */ /* 0x002fca00078e0227 */
[----:B------:R-:W-:-:S05]  /*0270*/  LEA R0, R0, UR4, 0x3 ;  /* 0x0000000400007c11 */ /* 0x000fca000f8e18ff */
[----:B------:R-:W-:Y:S01]  /*0280*/  IMAD R3, R39, 0x50, R0 ;  /* 0x0000005027037824 */ /* 0x000fe200078e0200 */
[----:B--2---:R-:W-:Y:S04]  /*0290*/  STS.64 [R0], R6 ;  /* 0x0000000600007388 */ /* 0x004fe80000000a00 */
[----:B---3--:R-:W-:Y:S04]  /*02a0*/  STS.64 [R0+0x100], R8 ;  /* 0x0001000800007388 */ /* 0x008fe80000000a00 */
[----:B----4-:R-:W-:Y:S04]  /*02b0*/  STS.64 [R0+0x200], R10 ;  /* 0x0002000a00007388 */ /* 0x010fe80000000a00 */
[----:B-----5:R-:W-:Y:S04]  /*02c0*/  STS.64 [R0+0x300], R12 ;  /* 0x0003000c00007388 */ /* 0x020fe80000000a00 */
[----:B------:R-:W-:Y:S04]  /*02d0*/  STS.64 [R0+0x400], R14 ;  /* 0x0004000e00007388 */ /* 0x000fe80000000a00 */
[----:B------:R-:W-:Y:S04]  /*02e0*/  STS.64 [R0+0x500], R16 ;  /* 0x0005001000007388 */ /* 0x000fe80000000a00 */
[----:B------:R-:W-:Y:S04]  /*02f0*/  STS.64 [R0+0x600], R18 ;  /* 0x0006001200007388 */ /* 0x000fe80000000a00 */
[----:B------:R-:W-:Y:S04]  /*0300*/  STS.64 [R0+0x700], R20 ;  /* 0x0007001400007388 */ /* 0x000fe80000000a00 */
[----:B------:R-:W-:Y:S04]  /*0310*/  STS.64 [R0+0x800], R26 ;  /* 0x0008001a00007388 */ /* 0x000fe80000000a00 */
[----:B------:R-:W-:Y:S04]  /*0320*/  STS.64 [R0+0x900], R28 ;  /* 0x0009001c00007388 */ /* 0x000fe80000000a00 */
[----:B------:R-:W-:Y:S01]  /*0330*/  STS.64 [R0+0xa00], R30 ;  /* 0x000a001e00007388 */ /* 0x000fe20000000a00 */
[----:B------:R-:W-:-:S03]  /*0340*/  NOP ;  /* 0x0000000000007918 */ /* 0x000fc60000000000 */
[----:B------:R-:W0:Y:S04]  /*0350*/  LDS.64 R4, [R3+0x10] ;  /* 0x0000100003047984 */ /* 0x000e280000000a00 */
[----:B------:R1:W2:Y:S04]  /*0360*/  LDS.64 R24, [R3] ;  /* 0x0000000003187984 */ /* 0x0002a80000000a00 */
[----:B------:R1:W3:Y:S04]  /*0370*/  LDS.64 R22, [R3+0x8] ;  /* 0x0000080003167984 */ /* 0x0002e80000000a00 */
[----:B------:R1:W4:Y:S04]  /*0380*/  LDS.64 R44, [R3+0x18] ;  /* 0x00001800032c7984 */ /* 0x0003280000000a00 */
[----:B------:R1:W1:Y:S04]  /*0390*/  LDS.64 R42, [R3+0x20] ;  /* 0x00002000032a7984 */ /* 0x0002680000000a00 */
[----:B------:R0:W1:Y:S04]  /*03a0*/  LDS.64 R36, [R3+0x28] ;  /* 0x0000280003247984 */ /* 0x0000680000000a00 */
[----:B------:R0:W1:Y:S04]  /*03b0*/  LDS.64 R34, [R3+0x30] ;  /* 0x0000300003227984 */ /* 0x0000680000000a00 */
[----:B------:R0:W1:Y:S04]  /*03c0*/  LDS.64 R32, [R3+0x38] ;  /* 0x0000380003207984 */ /* 0x0000680000000a00 */
[----:B------:R0:W1:Y:S04]  /*03d0*/  LDS.64 R26, [R3+0x40] ;  /* 0x00004000031a7984 */ /* 0x0000680000000a00 */
[----:B------:R1:W1:Y:S04]  /*03e0*/  LDS.64 R18, [R3+0x48] ;  /* 0x0000480003127984 */ /* 0x0002680000000a00 */
[----:B0-----:R0:W-:Y:S04]  /*03f0*/  STL.64 [R1], R4 ;  /* 0x0000000401007387 */ /* 0x0011e80000100a00 */
[----:B------:R0:W0:Y:S01]  /*0400*/  LDS.64 R16, [R3+0x50] ;  /* 0x0000500003107984 */ /* 0x0000220000000a00 */
[----:B------:R-:W-:Y:S06]  /*0410*/  BAR.SYNC.DEFER_BLOCKING 0x0 ;  /* 0x0000000000007b1d */ /* 0x000fec0000010000 */
[----:B--2---:R-:W-:Y:S05]  /*0420*/  @P0 BRA `(.L_x_127) ;  /* 0x0000000400cc0947 */ /* 0x004fea0003800000 */
[----:B01-3--:R-:W-:Y:S01]  /*0430*/  DADD R2, R24, R22 ;  /* 0x0000000018027229 */ /* 0x00bfe20000000016 */
[----:B------:R-:W-:Y:S01]  /*0440*/  ISETP.NE.AND P1, PT, R39, 0x1f, PT ;  /* 0x0000001f2700780c */ /* 0x000fe20003f25270 */
[----:B------:R0:W-:Y:S06]  /*0450*/  STL [R1+0x8], R0 ;  /* 0x0000080001007387 */ /* 0x0001ec0000100800 */
[----:B------:R-:W-:Y:S01]  /*0460*/  DADD R2, R4, R2 ;  /* 0x0000000004027229 */ /* 0x000fe20000000002 */
[----:B0-----:R-:W-:-:S07]  /*0470*/  SHF.R.U32.HI R0, RZ, 0x5, R38 ;  /* 0x00000005ff007819 */ /* 0x001fce0000011626 */
[----:B----4-:R-:W-:Y:S01]  /*0480*/  DADD R2, R44, R2 ;  /* 0x000000002c027229 */ /* 0x010fe20000000002 */
[----:B------:R-:W-:-:S07]  /*0490*/  @!P1 LEA R41, R0, UR4, 0x3 ;  /* 0x0000000400299c11 */ /* 0x000fce000f8e18ff */
[----:B------:R-:W-:-:S08]  /*04a0*/  DADD R2, R42, R2 ;  /* 0x000000002a027229 */ /* 0x000fd00000000002 */
[----:B------:R-:W-:-:S08]  /*04b0*/  DADD R2, R36, R2 ;  /* 0x0000000024027229 */ /* 0x000fd00000000002 */
        /* <DEDUP_REMOVED lines=32> */
[----:B------:R-:W-:Y:S06]  /*06c0*/  BAR.SYNC.DEFER_BLOCKING 0x0 ;  /* 0x0000000000007b1d */ /* 0x000fec0000010000 */
[----:B------:R-:W0:Y:S04]  /*06d0*/  LDS.128 R8, [UR4+0x20] ;  /* 0x00002004ff087984 */ /* 0x000e280008000c00 */
[----:B------:R-:W1:Y:S04]  /*06e0*/  LDS.128 R28, [UR4+0x30] ;  /* 0x00003004ff1c7984 */ /* 0x000e680008000c00 */
[----:B------:R-:W2:Y:S04]  /*06f0*/  LDS.128 R12, [UR4+0x40] ;  /* 0x00004004ff0c7984 */ /* 0x000ea80008000c00 */
[----:B------:R-:W3:Y:S01]  /*0700*/  LDS.128 R4, [UR4+0x50] ;  /* 0x00005004ff047984 */ /* 0x000ee20008000c00 */
[----:B0-----:R-:W-:-:S08]  /*0710*/  DADD R10, R8, R10 ;  /* 0x00000000080a7229 */ /* 0x001fd0000000000a */
[----:B-1----:R-:W-:Y:S02]  /*0720*/  DADD R20, R10, R28 ;  /* 0x000000000a147229 */ /* 0x002fe4000000001c */
[----:B------:R-:W-:Y:S02]  /*0730*/  FSEL R40, R10, R8, !P0 ;  /* 0x000000080a287208 */ /* 0x000fe40004000000 */
[----:B------:R-:W-:Y:S02]  /*0740*/  FSEL R41, R11, R9, !P0 ;  /* 0x000000090b297208 */ /* 0x000fe40004000000 */
[----:B------:R-:W-:Y:S01]  /*0750*/  ISETP.NE.AND P0, PT, R0, 0x3, PT ;  /* 0x000000030000780c */ /* 0x000fe20003f05270 */
[----:B------:R-:W-:Y:S01]  /*0760*/  LDS.128 R8, [UR4+0x70] ;  /* 0x00007004ff087984 */ /* 0x000fe20008000c00 */
[----:B------:R-:W-:-:S03]  /*0770*/  DADD R38, R30, R20 ;  /* 0x000000001e267229 */ /* 0x000fc60000000014 */
[----:B------:R0:W5:Y:S01]  /*0780*/  LDL.LU R0, [R1+0x8] ;  /* 0x0000080001007983 */ /* 0x0001620000300800 */
[----:B------:R-:W-:Y:S02]  /*0790*/  FSEL R41, R21, R41, !P0 ;  /* 0x0000002915297208 */ /* 0x000fe40004000000 */
[----:B------:R-:W1:Y:S02]  /*07a0*/  S2R R21, SR_TID.X ;  /* 0x0000000000157919 */ /* 0x000e640000002100 */
[----:B--2---:R-:W-:Y:S01]  /*07b0*/  DADD R12, R38, R12 ;  /* 0x00000000260c7229 */ /* 0x004fe2000000000c */
[----:B------:R-:W2:Y:S07]  /*07c0*/  LDS.128 R28, [UR4+0x60] ;  /* 0x00006004ff1c7984 */ /* 0x000eae0008000c00 */
[----:B------:R-:W-:Y:S01]  /*07d0*/  DADD R14, R14, R12 ;  /* 0x000000000e0e7229 */ /* 0x000fe2000000000c */
[----:B------:R-:W-:-:S07]  /*07e0*/  FSEL R40, R20, R40, !P0 ;  /* 0x0000002814287208 */ /* 0x000fce0004000000 */
[----:B---3--:R-:W-:Y:S01]  /*07f0*/  DADD R4, R14, R4 ;  /* 0x000000000e047229 */ /* 0x008fe20000000004 */
[----:B-1----:R-:W-:-:S04]  /*0800*/  SHF.R.U32.HI R21, RZ, 0x5, R21 ;  /* 0x00000005ff157819 */ /* 0x002fc80000011615 */
[----:B------:R-:W-:-:S03]  /*0810*/  ISETP.NE.AND P0, PT, R21, 0x4, PT ;  /* 0x000000041500780c */ /* 0x000fc60003f05270 */
[----:B------:R-:W-:Y:S01]  /*0820*/  DADD R6, R6, R4 ;  /* 0x0000000006067229 */ /* 0x000fe20000000004 */
[----:B------:R-:W-:Y:S02]  /*0830*/  FSEL R40, R38, R40, !P0 ;  /* 0x0000002826287208 */ /* 0x000fe40004000000 */
[----:B------:R-:W-:Y:S02]  /*0840*/  FSEL R41, R39, R41, !P0 ;  /* 0x0000002927297208 */ /* 0x000fe40004000000 */
[C---:B------:R-:W-:Y:S02]  /*0850*/  ISETP.NE.AND P0, PT, R21.reuse, 0x5, PT ;  /* 0x000000051500780c */ /* 0x040fe40003f05270 */
[----:B------:R-:W-:Y:S02]  /*0860*/  ISETP.NE.AND P1, PT, R21, 0x6, PT ;  /* 0x000000061500780c */ /* 0x000fe40003f25270 */
[----:B------:R-:W-:Y:S02]  /*0870*/  FSEL R40, R12, R40, !P0 ;  /* 0x000000280c287208 */ /* 0x000fe40004000000 */
[----:B------:R-:W-:Y:S01]  /*0880*/  FSEL R41, R13, R41, !P0 ;  /* 0x000000290d297208 */ /* 0x000fe20004000000 */
[----:B--2---:R-:W-:Y:S01]  /*0890*/  DADD R28, R6, R28 ;  /* 0x00000000061c7229 */ /* 0x004fe2000000001c */
[----:B------:R-:W-:-:S02]  /*08a0*/  FSEL R13, R14, R40, !P1 ;  /* 0x000000280e0d7208 */ /* 0x000fc40004800000 */
[----:B------:R-:W-:Y:S02]  /*08b0*/  FSEL R15, R15, R41, !P1 ;  /* 0x000000290f0f7208 */ /* 0x000fe40004800000 */
[----:B------:R-:W-:-:S04]  /*08c0*/  ISETP.NE.AND P0, PT, R21, 0x7, PT ;  /* 0x000000071500780c */ /* 0x000fc80003f05270 */
[----:B------:R-:W-:Y:S02]  /*08d0*/  FSEL R13, R4, R13, !P0 ;  /* 0x0000000d040d7208 */ /* 0x000fe40004000000 */
[----:B------:R-:W-:Y:S02]  /*08e0*/  FSEL R5, R5, R15, !P0 ;  /* 0x0000000f05057208 */ /* 0x000fe40004000000 */
[C---:B------:R-:W-:Y:S01]  /*08f0*/  ISETP.NE.AND P0, PT, R21.reuse, 0x8, PT ;  /* 0x000000081500780c */ /* 0x040fe20003f05270 */
[----:B------:R-:W-:Y:S01]  /*0900*/  DADD R30, R30, R28 ;  /* 0x000000001e1e7229 */ /* 0x000fe2000000001c */
[----:B------:R-:W-:Y:S02]  /*0910*/  ISETP.NE.AND P1, PT, R21, 0x9, PT ;  /* 0x000000091500780c */ /* 0x000fe40003f25270 */
[----:B------:R-:W-:Y:S02]  /*0920*/  FSEL R13, R6, R13, !P0 ;  /* 0x0000000d060d7208 */ /* 0x000fe40004000000 */
[----:B------:R-:W-:-:S02]  /*0930*/  FSEL R5, R7, R5, !P0 ;  /* 0x0000000507057208 */ /* 0x000fc40004000000 */
[----:B------:R-:W-:Y:S02]  /*0940*/  ISETP.NE.AND P0, PT, R21, 0xa, PT ;  /* 0x0000000a1500780c */ /* 0x000fe40003f05270 */
[----:B------:R-:W-:Y:S02]  /*0950*/  FSEL R7, R28, R13, !P1 ;  /* 0x0000000d1c077208 */ /* 0x000fe40004800000 */
[----:B------:R-:W-:Y:S01]  /*0960*/  FSEL R29, R29, R5, !P1 ;  /* 0x000000051d1d7208 */ /* 0x000fe20004800000 */
[----:B------:R-:W-:Y:S01]  /*0970*/  DADD R8, R30, R8 ;  /* 0x000000001e087229 */ /* 0x000fe20000000008 */
[----:B------:R-:W-:Y:S02]  /*0980*/  FSEL R7, R30, R7, !P0 ;  /* 0x000000071e077208 */ /* 0x000fe40004000000 */
[----:B------:R-:W-:Y:S02]  /*0990*/  FSEL R31, R31, R29, !P0 ;  /* 0x0000001d1f1f7208 */ /* 0x000fe40004000000 */
[----:B------:R-:W-:-:S02]  /*09a0*/  ISETP.NE.AND P1, PT, R21, 0xb, PT ;  /* 0x0000000b1500780c */ /* 0x000fc40003f25270 */
[----:B------:R-:W-:Y:S02]  /*09b0*/  ISETP.NE.AND P0, PT, R21, 0xc, PT ;  /* 0x0000000c1500780c */ /* 0x000fe40003f05270 */
[----:B------:R-:W1:Y:S01]  /*09c0*/  S2R R21, SR_TID.X ;  /* 0x0000000000157919 */ /* 0x000e620000002100 */
[----:B------:R-:W2:Y:S01]  /*09d0*/  S2R R20, SR_LANEID ;  /* 0x0000000000147919 */ /* 0x000ea20000000000 */
[----:B------:R-:W-:Y:S04]  /*09e0*/  SHFL.UP PT, R2, R2, 0x1, RZ ;  /* 0x0420000002027989 */ /* 0x000fe800000e00ff */
[----:B------:R-:W3:Y:S01]  /*09f0*/  SHFL.UP PT, R3, R3, 0x1, RZ ;  /* 0x0420000003037989 */ /* 0x000ee200000e00ff */
[----:B------:R-:W-:Y:S01]  /*0a00*/  DADD R10, R10, R8 ;  /* 0x000000000a0a7229 */ /* 0x000fe20000000008 */
[----:B------:R-:W-:-:S02]  /*0a10*/  FSEL R7, R8, R7, !P1 ;  /* 0x0000000708077208 */ /* 0x000fc40004800000 */
[----:B------:R-:W-:-:S07]  /*0a20*/  FSEL R9, R9, R31, !P1 ;  /* 0x0000001f09097208 */ /* 0x000fce0004800000 */
[----:B------:R-:W-:Y:S02]  /*0a30*/  FSEL R6, R10, R7, !P0 ;  /* 0x000000070a067208 */ /* 0x000fe40004000000 */
[----:B------:R-:W-:Y:S02]  /*0a40*/  FSEL R7, R11, R9, !P0 ;  /* 0x000000090b077208 */ /* 0x000fe40004000000 */
[----:B-1----:R-:W-:-:S04]  /*0a50*/  ISETP.GE.U32.AND P0, PT, R21, 0x20, PT ;  /* 0x000000201500780c */ /* 0x002fc80003f06070 */
[----:B---3--:R-:W-:Y:S01]  /*0a60*/  DADD R4, R2, R6 ;  /* 0x0000000002047229 */ /* 0x008fe20000000006 */
[----:B--2---:R-:W-:-:S09]  /*0a70*/  ISETP.NE.AND P1, PT, R20, RZ, PT ;  /* 0x000000ff1400720c */ /* 0x004fd20003f25270 */
[----:B------:R-:W-:Y:S02]  /*0a80*/  @P0 FSEL R2, R6, R4, !P1 ;  /* 0x0000000406020208 */ /* 0x000fe40004800000 */
[----:B------:R-:W-:Y:S02]  /*0a90*/  @P0 FSEL R3, R7, R5, !P1 ;  /* 0x0000000507030208 */ /* 0x000fe40004800000 */
[----:B------:R-:W-:-:S04]  /*0aa0*/  ISETP.NE.AND P0, PT, R21, RZ, PT ;  /* 0x000000ff1500720c */ /* 0x000fc80003f05270 */
[----:B------:R-:W-:-:S09]  /*0ab0*/  DADD R2, R24, R2 ;  /* 0x0000000018027229 */ /* 0x000fd20000000002 */
[----:B0-----:R-:W-:Y:S05]  /*0ac0*/  @P0 BRA `(.L_x_128) ;  /* 0x0000001400e00947 */ /* 0x001fea0003800000 */
        /* <DEDUP_REMOVED lines=9> */
.L_x_127:
[----:B------:R-:W2:Y:S01]  /*0b60*/  LDL.64 R6, [R1] ;  /* 0x0000000001067983 */ /* 0x000ea20000100a00 */
[----:B0--3--:R-:W-:Y:S01]  /*0b70*/  DADD R4, R24, R22 ;  /* 0x0000000018047229 */ /* 0x009fe20000000016 */
[----:B------:R-:W0:Y:S01]  /*0b80*/  S2R R13, SR_LANEID ;  /* 0x00000000000d7919 */ /* 0x000e220000000000 */
[----:B------:R-:W3:Y:S01]  /*0b90*/  S2R R12, SR_TID.X ;  /* 0x00000000000c7919 */ /* 0x000ee20000002100 */
[----:B0-----:R-:W-:Y:S02]  /*0ba0*/  ISETP.NE.AND P1, PT, R13, 0x1f, PT ;  /* 0x0000001f0d00780c */ /* 0x001fe40003f25270 */
[----:B---3--:R-:W-:-:S11]  /*0bb0*/  SHF.R.U32.HI R41, RZ, 0x5, R12 ;  /* 0x00000005ff297819 */ /* 0x008fd6000001160c */
[----:B------:R-:W-:Y:S01]  /*0bc0*/  @!P1 LEA R39, R41, UR4, 0x3 ;  /* 0x0000000429279c11 */ /* 0x000fe2000f8e18ff */
[----:B--2---:R-:W-:-:S08]  /*0bd0*/  DADD R4, R6, R4 ;  /* 0x0000000006047229 */ /* 0x004fd00000000004 */
[----:B----4-:R-:W-:-:S08]  /*0be0*/  DADD R4, R44, R4 ;  /* 0x000000002c047229 */ /* 0x010fd00000000004 */
[----:B-1----:R-:W-:-:S08]  /*0bf0*/  DADD R4, R42, R4 ;  /* 0x000000002a047229 */ /* 0x002fd00000000004 */
        /* <DEDUP_REMOVED lines=43> */
[----:B------:R-:W0:Y:S01]  /*0eb0*/  LDS.128 R4, [UR4+0x60] ;  /* 0x00006004ff047984 */ /* 0x000e220008000c00 */
[----:B------:R-:W-:Y:S02]  /*0ec0*/  DADD R38, R10, R8 ;  /* 0x000000000a267229 */ /* 0x000fe40000000008 */
[----:B------:R-:W-:-:S02]  /*0ed0*/  FSEL R3, R8, R3, !P0 ;  /* 0x0000000308037208 */ /* 0x000fc40004000000 */
[----:B------:R-:W-:Y:S02]  /*0ee0*/  FSEL R40, R9, R40, !P0 ;  /* 0x0000002809287208 */ /* 0x000fe40004000000 */
[----:B------:R-:W-:Y:S01]  /*0ef0*/  ISETP.NE.AND P0, PT, R41, 0x4, PT ;  /* 0x000000042900780c */ /* 0x000fe20003f05270 */
[----:B------:R-:W1:Y:S01]  /*0f00*/  LDS.128 R8, [UR4+0x70] ;  /* 0x00007004ff087984 */ /* 0x000e620008000c00 */
[----:B--2---:R-:W-:Y:S01]  /*0f10*/  DADD R12, R38, R12 ;  /* 0x00000000260c7229 */ /* 0x004fe2000000000c */
[----:B------:R-:W2:Y:S01]  /*0f20*/  LDC R41, c[0x0][0x398] ;  /* 0x0000e600ff297b82 */ /* 0x000ea20000000800 */
[----:B------:R-:W-:Y:S02]  /*0f30*/  FSEL R40, R39, R40, !P0 ;  /* 0x0000002827287208 */ /* 0x000fe40004000000 */
[----:B------:R-:W4:Y:S01]  /*0f40*/  S2R R39, SR_TID.X ;  /* 0x0000000000277919 */ /* 0x000f220000002100 */
[----:B------:R-:W-:-:S03]  /*0f50*/  FSEL R3, R38, R3, !P0 ;  /* 0x0000000326037208 */ /* 0x000fc60004000000 */
[----:B------:R-:W-:Y:S01]  /*0f60*/  DADD R14, R14, R12 ;  /* 0x000000000e0e7229 */ /* 0x000fe2000000000c */
[----:B------:R-:W5:Y:S07]  /*0f70*/  S2R R38, SR_TID.X ;  /* 0x0000000000267919 */ /* 0x000f6e0000002100 */
[----:B---3--:R-:W-:-:S08]  /*0f80*/  DADD R28, R14, R28 ;  /* 0x000000000e1c7229 */ /* 0x008fd0000000001c */
[----:B------:R-:W-:-:S08]  /*0f90*/  DADD R30, R30, R28 ;  /* 0x000000001e1e7229 */ /* 0x000fd0000000001c */
[----:B0-----:R-:W-:Y:S01]  /*0fa0*/  DADD R4, R30, R4 ;  /* 0x000000001e047229 */ /* 0x001fe20000000004 */
[----:B----4-:R-:W-:-:S04]  /*0fb0*/  SHF.R.U32.HI R39, RZ, 0x5, R39 ;  /* 0x00000005ff277819 */ /* 0x010fc80000011627 */
[----:B------:R-:W-:-:S03]  /*0fc0*/  ISETP.NE.AND P0, PT, R39, 0x5, PT ;  /* 0x000000052700780c */ /* 0x000fc60003f05270 */
[----:B------:R-:W-:Y:S01]  /*0fd0*/  DADD R6, R6, R4 ;  /* 0x0000000006067229 */ /* 0x000fe20000000004 */
[----:B------:R-:W-:Y:S02]  /*0fe0*/  ISETP.NE.AND P1, PT, R39, 0x7, PT ;  /* 0x000000072700780c */ /* 0x000fe40003f25270 */
[----:B------:R-:W-:Y:S02]  /*0ff0*/  FSEL R3, R12, R3, !P0 ;  /* 0x000000030c037208 */ /* 0x000fe40004000000 */
[----:B------:R-:W-:Y:S02]  /*1000*/  FSEL R40, R13, R40, !P0 ;  /* 0x000000280d287208 */ /* 0x000fe40004000000 */
[----:B------:R-:W-:Y:S01]  /*1010*/  ISETP.NE.AND P0, PT, R39, 0x6, PT ;  /* 0x000000062700780c */ /* 0x000fe20003f05270 */
[----:B-1----:R-:W-:Y:S01]  /*1020*/  DADD R8, R6, R8 ;  /* 0x0000000006087229 */ /* 0x002fe20000000008 */
[----:B------:R-:W-:Y:S02]  /*1030*/  LDS.64 R12, [UR4+0x80] ;  /* 0x00008004ff0c7984 */ /* 0x000fe40008000a00 */
[----:B------:R-:W-:-:S02]  /*1040*/  FSEL R3, R14, R3, !P0 ;  /* 0x000000030e037208 */ /* 0x000fc40004000000 */
[----:B------:R-:W-:Y:S01]  /*1050*/  FSEL R40, R15, R40, !P0 ;  /* 0x000000280f287208 */ /* 0x000fe20004000000 */
[----:B------:R-:W-:Y:S01]  /*1060*/  SHFL.UP PT, R14, R20, 0x1, RZ ;  /* 0x04200000140e7989 */ /* 0x000fe200000e00ff */
[----:B------:R-:W-:Y:S01]  /*1070*/  FSEL R3, R28, R3, !P1 ;  /* 0x000000031c037208 */ /* 0x000fe20004800000 */
[----:B------:R-:W-:Y:S01]  /*1080*/  DADD R10, R10, R8 ;  /* 0x000000000a0a7229 */ /* 0x000fe20000000008 */
[----:B------:R-:W-:Y:S01]  /*1090*/  FSEL R28, R29, R40, !P1 ;  /* 0x000000281d1c7208 */ /* 0x000fe20004800000 */
[----:B------:R-:W0:Y:S01]  /*10a0*/  SHFL.UP PT, R15, R21, 0x1, RZ ;  /* 0x04200000150f7989 */ /* 0x000e2200000e00ff */
[C---:B------:R-:W-:Y:S02]  /*10b0*/  ISETP.NE.AND P0, PT, R39.reuse, 0x8, PT ;  /* 0x000000082700780c */ /* 0x040fe40003f05270 */
[----:B------:R-:W-:Y:S02]  /*10c0*/  ISETP.NE.AND P1, PT, R39, 0x9, PT ;  /* 0x000000092700780c */ /* 0x000fe40003f25270 */
[----:B------:R-:W-:-:S02]  /*10d0*/  FSEL R3, R30, R3, !P0 ;  /* 0x000000031e037208 */ /* 0x000fc40004000000 */
[----:B------:R-:W-:Y:S02]  /*10e0*/  FSEL R29, R31, R28, !P0 ;  /* 0x0000001c1f1d7208 */ /* 0x000fe40004000000 */
[----:B------:R-:W-:Y:S02]  /*10f0*/  ISETP.NE.AND P0, PT, R39, 0xa, PT ;  /* 0x0000000a2700780c */ /* 0x000fe40003f05270 */
[----:B------:R-:W-:Y:S02]  /*1100*/  FSEL R3, R4, R3, !P1 ;  /* 0x0000000304037208 */ /* 0x000fe40004800000 */
[----:B------:R-:W-:Y:S02]  /*1110*/  FSEL R29, R5, R29, !P1 ;  /* 0x0000001d051d7208 */ /* 0x000fe40004800000 */
[----:B------:R-:W-:Y:S02]  /*1120*/  FSEL R5, R6, R3, !P0 ;  /* 0x0000000306057208 */ /* 0x000fe40004000000 */
[----:B------:R-:W-:-:S02]  /*1130*/  FSEL R7, R7, R29, !P0 ;  /* 0x0000001d07077208 */ /* 0x000fc40004000000 */
[C---:B------:R-:W-:Y:S02]  /*1140*/  ISETP.NE.AND P1, PT, R39.reuse, 0xb, PT ;  /* 0x0000000b2700780c */ /* 0x040fe40003f25270 */
[----:B------:R-:W-:Y:S02]  /*1150*/  ISETP.NE.AND P0, PT, R39, 0xc, PT ;  /* 0x0000000c2700780c */ /* 0x000fe40003f05270 */
[----:B------:R-:W1:Y:S01]  /*1160*/  S2R R39, SR_LANEID ;  /* 0x0000000000277919 */ /* 0x000e620000000000 */
[----:B------:R-:W-:Y:S02]  /*1170*/  FSEL R5, R8, R5, !P1 ;  /* 0x0000000508057208 */ /* 0x000fe40004800000 */
[----:B------:R-:W-:Y:S02]  /*1180*/  FSEL R9, R9, R7, !P1 ;  /* 0x0000000709097208 */ /* 0x000fe40004800000 */
[----:B------:R-:W-:Y:S02]  /*1190*/  FSEL R4, R10, R5, !P0 ;  /* 0x000000050a047208 */ /* 0x000fe40004000000 */
[----:B------:R-:W-:-:S02]  /*11a0*/  FSEL R5, R11, R9, !P0 ;  /* 0x000000090b057208 */ /* 0x000fc40004000000 */
[C---:B-----5:R-:W-:Y:S02]  /*11b0*/  ISETP.GT.U32.AND P0, PT, R38.reuse, 0x1f, PT ;  /* 0x0000001f2600780c */ /* 0x060fe40003f04070 */
[----:B------:R-:W-:Y:S02]  /*11c0*/  ISETP.GE.U32.AND P1, PT, R38, 0x20, PT ;  /* 0x000000202600780c */ /* 0x000fe40003f26070 */
[----:B0-----:R-:W-:Y:S01]  /*11d0*/  DADD R6, R14, R4 ;  /* 0x000000000e067229 */ /* 0x001fe20000000004 */
[----:B-1----:R-:W-:-:S09]  /*11e0*/  ISETP.NE.AND P2, PT, R39, RZ, PT ;  /* 0x000000ff2700720c */ /* 0x002fd20003f45270 */
[----:B------:R-:W-:Y:S02]  /*11f0*/  FSEL R3, R4, R6, !P2 ;  /* 0x0000000604037208 */ /* 0x000fe40005000000 */
[----:B------:R-:W-:Y:S01]  /*1200*/  FSEL R4, R5, R7, !P2 ;  /* 0x0000000705047208 */ /* 0x000fe20005000000 */
[----:B------:R-:W-:Y:S01]  /*1210*/  DADD R6, R10, R12 ;  /* 0x000000000a067229 */ /* 0x000fe2000000000c */
[----:B------:R-:W-:Y:S01]  /*1220*/  FSEL R40, R14, R3, !P1 ;  /* 0x000000030e287208 */ /* 0x000fe20004800000 */
[----:B------:R-:W-:Y:S01]  /*1230*/  IMAD.MOV.U32 R12, RZ, RZ, R3 ;  /* 0x000000ffff0c7224 */ /* 0x000fe200078e0003 */
[----:B------:R-:W-:Y:S01]  /*1240*/  FSEL R39, R15, R4, !P1 ;  /* 0x000000040f277208 */ /* 0x000fe20004800000 */
[----:B------:R-:W-:Y:S01]  /*1250*/  IMAD.MOV.U32 R13, RZ, RZ, R4 ;  /* 0x000000ffff0d7224 */ /* 0x000fe200078e0004 */
[----:B--2---:R-:W-:Y:S06]  /*1260*/  @P0 BRA `(.L_x_129) ;  /* 0x0000000c00c80947 */ /* 0x004fec0003800000 */
[----:B------:R-:W0:Y:S01]  /*1270*/  LDC.64 R12, c[0x0][0x390] ;  /* 0x0000e400ff0c7b82 */ /* 0x000e220000000a00 */
[----:B------:R-:W-:Y:S02]  /*1280*/  ISETP.NE.AND P0, PT, R38, RZ, PT ;  /* 0x000000ff2600720c */ /* 0x000fe40003f05270 */
[----:B------:R-:W-:-:S05]  /*1290*/  LOP3.LUT R31, RZ, R38, RZ, 0x33, !PT ;  /* 0x00000026ff1f7212 */ /* 0x000fca00078e33ff */
[----:B------:R-:W-:-:S06]  /*12a0*/  IMAD.IADD R9, R2, 0x1, R31 ;  /* 0x0000000102097824 */ /* 0x000fcc00078e021f */
[----:B------:R-:W-:Y:S01]  /*12b0*/  @!P0 IMAD.MOV.U32 R4, RZ, RZ, 0x64 ;  /* 0x00000064ff048424 */ /* 0x000fe200078e00ff */
[----:B------:R1:W-:Y:S01]  /*12c0*/  @!P0 STS.64 [UR4+0x18], R6 ;  /* 0x00001806ff008988 */ /* 0x0003e20008000a04 */
[----:B------:R-:W-:Y:S02]  /*12d0*/  @!P0 IMAD.MOV.U32 R5, RZ, RZ, 0x0 ;  /* 0x00000000ff058424 */ /* 0x000fe400078e00ff */
[----:B0-----:R-:W-:-:S04]  /*12e0*/  IMAD.WIDE R14, R2, 0x10, R12 ;  /* 0x00000010020e7825 */ /* 0x001fc800078e020c */
[----:B------:R-:W-:Y:S01]  /*12f0*/  IMAD.WIDE R8, R9, 0x10, R12 ;  /* 0x0000001009087825 */ /* 0x000fe200078e020c */
[----:B------:R1:W-:Y:S01]  /*1300*/  @!P0 ST.E.128.STRONG.GPU desc[UR8][R14.64+0x200], R4 ;  /* 0x000200040e008985 */ /* 0x0003e2000c10fd08 */
[----:B------:R-:W-:Y:S05]  /*1310*/  NANOSLEEP 0x2c6 ;  /* 0x000002c60000795d */ /* 0x000fea0003800000 */
[----:B------:R-:W2:Y:S01]  /*1320*/  LD.E.128.STRONG.GPU R8, desc[UR8][R8.64+0x200] ;  /* 0x0002000808087980 */ /* 0x000ea2000c10fd00 */
[----:B------:R-:W-:Y:S01]  /*1330*/  UMOV UR5, 0xffffffff ;  /* 0xffffffff00057882 */ /* 0x000fe20000000000 */
[----:B--2---:R-:W-:-:S04]  /*1340*/  ISETP.NE.U32.AND P0, PT, R8, 0x63, PT ;  /* 0x000000630800780c */ /* 0x004fc80003f05070 */
[----:B------:R-:W-:Y:S01]  /*1350*/  ISETP.NE.AND.EX P0, PT, R9, RZ, PT, P0 ;  /* 0x000000ff0900720c */ /* 0x000fe20003f05300 */
[----:B-1----:R-:W-:-:S12]  /*1360*/  BRA.DIV UR5, `(.L_x_130) ;  /* 0x0000003e05187947 */ /* 0x002fd8000b800000 */
[----:B------:R-:W-:-:S13]  /*1370*/  VOTE.ANY P0, !P0 ;  /* 0x0000000000ff7806 */ /* 0x000fda0004000100 */
.L_x_159:
[----:B------:R-:W-:Y:S05]  /*1380*/  @!P0 BRA `(.L_x_131) ;  /* 0x0000000000888947 */ /* 0x000fea0003800000 */
[----:B------:R-:W-:Y:S01]  /*1390*/  IADD3 R5, PT, PT, R31, UR10, R41 ;  /* 0x0000000a1f057c10 */ /* 0x000fe2000fffe029 */
[----:B------:R-:W-:-:S04]  /*13a0*/  IMAD.MOV.U32 R21, RZ, RZ, 0x182 ;  /* 0x00000182ff157424 */ /* 0x000fc800078e00ff */
[----:B------:R-:W-:-:S07]  /*13b0*/  IMAD.WIDE R4, R5, 0x10, R12 ;  /* 0x0000001005047825 */ /* 0x000fce00078e020c */
.L_x_133:
[----:B------:R-:W-:Y:S01]  /*13c0*/  SHF.R.U32.HI R12, RZ, 0x1, R21 ;  /* 0x00000001ff0c7819 */ /* 0x000fe20000011615 */
[----:B------:R-:W-:Y:S02]  /*13d0*/  IMAD R8, R2, 0x41a7, RZ ;  /* 0x000041a702087824 */ /* 0x000fe400078e02ff */
[----:B------:R-:W-:Y:S01]  /*13e0*/  IMAD.MOV.U32 R2, RZ, RZ, RZ ;  /* 0x000000ffff027224 */ /* 0x000fe200078e00ff */
[----:B------:R-:W-:-:S04]  /*13f0*/  IADD3 R9, PT, PT, R21, 0x1, -R12 ;  /* 0x0000000115097810 */ /* 0x000fc80007ffe80c */
[----:B------:R-:W0:Y:S01]  /*1400*/  I2F.U32.RP R10, R9 ;  /* 0x00000009000a7306 */ /* 0x000e220000209000 */
[----:B------:R-:W-:Y:S01]  /*1410*/  IMAD.MOV R11, RZ, RZ, -R9 ;  /* 0x000000ffff0b7224 */ /* 0x000fe200078e0a09 */
[----:B------:R-:W-:-:S06]  /*1420*/  ISETP.NE.U32.AND P1, PT, R9, RZ, PT ;  /* 0x000000ff0900720c */ /* 0x000fcc0003f25070 */
[----:B0-----:R-:W0:Y:S02]  /*1430*/  MUFU.RCP R10, R10 ;  /* 0x0000000a000a7308 */ /* 0x001e240000001000 */
[----:B0-----:R-:W-:-:S06]  /*1440*/  VIADD R3, R10, 0xffffffe ;  /* 0x0ffffffe0a037836 */ /* 0x001fcc0000000000 */
[----:B------:R-:W0:Y:S02]  /*1450*/  F2I.FTZ.U32.TRUNC.NTZ R3, R3 ;  /* 0x0000000300037305 */ /* 0x000e24000021f000 */
[----:B0-----:R-:W-:-:S04]  /*1460*/  IMAD R11, R11, R3, RZ ;  /* 0x000000030b0b7224 */ /* 0x001fc800078e02ff */
[----:B------:R-:W-:Y:S01]  /*1470*/  IMAD.HI.U32 R11, R3, R11, R2 ;  /* 0x0000000b030b7227 */ /* 0x000fe200078e0002 */
[----:B------:R-:W-:-:S05]  /*1480*/  LOP3.LUT R2, R8, 0x7fffffff, RZ, 0xc0, !PT ;  /* 0x7fffffff08027812 */ /* 0x000fca00078ec0ff */
[----:B------:R-:W-:-:S04]  /*1490*/  IMAD.HI.U32 R11, R11, R2, RZ ;  /* 0x000000020b0b7227 */ /* 0x000fc800078e00ff */
[----:B------:R-:W-:-:S04]  /*14a0*/  IMAD.MOV R11, RZ, RZ, -R11 ;  /* 0x000000ffff0b7224 */ /* 0x000fc800078e0a0b */
[----:B------:R-:W-:-:S05]  /*14b0*/  IMAD R8, R9, R11, R2 ;  /* 0x0000000b09087224 */ /* 0x000fca00078e0202 */
[----:B------:R-:W-:-:S13]  /*14c0*/  ISETP.GE.U32.AND P0, PT, R8, R9, PT ;  /* 0x000000090800720c */ /* 0x000fda0003f06070 */
[----:B------:R-:W-:-:S05]  /*14d0*/  @P0 IMAD.IADD R8, R8, 0x1, -R9 ;  /* 0x0000000108080824 */ /* 0x000fca00078e0a09 */
[----:B------:R-:W-:-:S13]  /*14e0*/  ISETP.GE.U32.AND P0, PT, R8, R9, PT ;  /* 0x000000090800720c */ /* 0x000fda0003f06070 */
[----:B------:R-:W-:Y:S01]  /*14f0*/  @P0 IMAD.IADD R8, R8, 0x1, -R9 ;  /* 0x0000000108080824 */ /* 0x000fe200078e0a09 */
[----:B------:R-:W-:-:S05]  /*1500*/  @!P1 LOP3.LUT R8, RZ, R9, RZ, 0x33, !PT ;  /* 0x00000009ff089212 */ /* 0x000fca00078e33ff */
[----:B------:R-:W-:-:S04]  /*1510*/  IMAD.IADD R8, R12, 0x1, R8 ;  /* 0x000000010c087824 */ /* 0x000fc800078e0208 */
[----:B------:R-:W-:Y:S05]  /*1520*/  NANOSLEEP R8 ;  /* 0x000000080000735d */ /* 0x000fea0003800000 */
[----:B------:R-:W2:Y:S01]  /*1530*/  LD.E.128.STRONG.GPU R8, desc[UR8][R4.64+0x200] ;  /* 0x0002000804087980 */ /* 0x000ea2000c10fd00 */
[----:B------:R-:W-:Y:S01]  /*1540*/  UMOV UR5, 0xffffffff ;  /* 0xffffffff00057882 */ /* 0x000fe20000000000 */
[----:B------:R-:W-:Y:S01]  /*1550*/  IMAD.MOV.U32 R21, RZ, RZ, R12 ;  /* 0x000000ffff157224 */ /* 0x000fe200078e000c */
[----:B--2---:R-:W-:-:S04]  /*1560*/  ISETP.NE.U32.AND P0, PT, R8, 0x63, PT ;  /* 0x000000630800780c */ /* 0x004fc80003f05070 */
[----:B------:R-:W-:Y:S01]  /*1570*/  ISETP.NE.AND.EX P0, PT, R9, RZ, PT, P0 ;  /* 0x000000ff0900720c */ /* 0x000fe20003f05300 */
[----:B------:R-:W-:-:S12]  /*1580*/  BRA.DIV UR5, `(.L_x_132) ;  /* 0x0000003a05b07947 */ /* 0x000fd8000b800000 */
[----:B------:R-:W-:-:S13]  /*1590*/  VOTE.ANY P0, !P0 ;  /* 0x0000000000ff7806 */ /* 0x000fda0004000100 */
.L_x_162:
[----:B------:R-:W-:Y:S05]  /*15a0*/  @P0 BRA `(.L_x_133) ;  /* 0xfffffffc00840947 */ /* 0x000fea000383ffff */
.L_x_131:
[----:B------:R-:W-:Y:S01]  /*15b0*/  UMOV UR5, 0xffffffff ;  /* 0xffffffff00057882 */ /* 0x000fe20000000000 */
[----:B------:R-:W-:Y:S02]  /*15c0*/  ISETP.NE.U32.AND P0, PT, R8, 0x65, PT ;  /* 0x000000650800780c */ /* 0x000fe40003f05070 */
[----:B------:R-:W-:Y:S02]  /*15d0*/  IADD3 R31, PT, PT, R31, UR10, R41 ;  /* 0x0000000a1f1f7c10 */ /* 0x000fe4000fffe029 */
[----:B------:R-:W-:Y:S01]  /*15e0*/  ISETP.NE.AND.EX P0, PT, R9, RZ, PT, P0 ;  /* 0x000000ff0900720c */ /* 0x000fe20003f05300 */
[----:B------:R-:W-:-:S12]  /*15f0*/  BRA.DIV UR5, `(.L_x_134) ;  /* 0x0000003a05b47947 */ /* 0x000fd8000b800000 */
[----:B------:R-:W0:Y:S01]  /*1600*/  S2R R41, SR_GEMASK ;  /* 0x0000000000297919 */ /* 0x000e220000003c00 */
[----:B------:R-:W-:Y:S01]  /*1610*/  VOTE.ANY R3, PT, !P0 ;  /* 0x0000000000037806 */ /* 0x000fe200040e0100 */
[----:B------:R-:W1:Y:S01]  /*1620*/  LDCU.64 UR6, c[0x0][0x390] ;  /* 0x00007200ff0677ac */ /* 0x000e620008000a00 */
[----:B------:R-:W2:Y:S01]  /*1630*/  S2R R30, SR_LANEID ;  /* 0x00000000001e7919 */ /* 0x000ea20000000000 */
[----:B-1----:R-:W-:-:S04]  /*1640*/  UIADD3 UR5, UP0, UPT, UR6, 0x200, URZ ;  /* 0x0000020006057890 */ /* 0x002fc8000ff1e0ff */
[----:B------:R-:W-:Y:S02]  /*1650*/  UIADD3.X UR6, UPT, UPT, URZ, UR7, URZ, UP0, !UPT ;  /* 0x00000007ff067290 */ /* 0x000fe400087fe4ff */
[----:B------:R-:W-:-:S04]  /*1660*/  IMAD.U32 R28, RZ, RZ, UR5 ;  /* 0x00000005ff1c7e24 */ /* 0x000fc8000f8e00ff */
[----:B------:R-:W-:Y:S01]  /*1670*/  IMAD.U32 R29, RZ, RZ, UR6 ;  /* 0x00000006ff1d7e24 */ /* 0x000fe2000f8e00ff */
[----:B0-----:R-:W-:-:S05]  /*1680*/  LOP3.LUT R3, R3, 0x80000000, R41, 0xec, !PT ;  /* 0x8000000003037812 */ /* 0x001fca00078eec29 */
[----:B------:R-:W-:-:S05]  /*1690*/  VIADD R4, R3, 0xffffffff ;  /* 0xffffffff03047836 */ /* 0x000fca0000000000 */
[----:B------:R-:W-:-:S04]  /*16a0*/  LOP3.LUT R3, R3, R4, RZ, 0xc, !PT ;  /* 0x0000000403037212 */ /* 0x000fc800078e0cff */
[----:B------:R2:W0:Y:S02]  /*16b0*/  POPC R20, R3 ;  /* 0x0000000300147309 */ /* 0x0004240000000000 */
[C---:B--2---:R-:W-:Y:S01]  /*16c0*/  VIADD R3, R30.reuse, 0x2 ;  /* 0x000000021e037836 */ /* 0x044fe20000000000 */
[----:B0-----:R-:W-:Y:S01]  /*16d0*/  SHFL.DOWN PT, R4, R10, 0x1, R20 ;  /* 0x082000000a047989 */ /* 0x001fe200000e0014 */
[----:B------:R-:W-:-:S03]  /*16e0*/  ISETP.GE.AND P0, PT, R30, R20, PT ;  /* 0x000000141e00720c */ /* 0x000fc60003f06270 */
[----:B------:R-:W0:Y:S02]  /*16f0*/  SHFL.DOWN PT, R5, R11, 0x1, R20 ;  /* 0x082000000b057989 */ /* 0x000e2400000e0014 */
[----:B0-----:R-:W-:-:S10]  /*1700*/  DADD R4, R4, R10 ;  /* 0x0000000004047229 */ /* 0x001fd4000000000a */
[----:B------:R-:W-:Y:S02]  /*1710*/  FSEL R4, R4, R10, !P0 ;  /* 0x0000000a04047208 */ /* 0x000fe40004000000 */
[----:B------:R-:W-:Y:S02]  /*1720*/  FSEL R10, R5, R11, !P0 ;  /* 0x0000000b050a7208 */ /* 0x000fe40004000000 */
[----:B------:R-:W-:Y:S01]  /*1730*/  ISETP.GT.AND P0, PT, R3, R20, PT ;  /* 0x000000140300720c */ /* 0x000fe20003f04270 */
[----:B------:R-:W0:Y:S01]  /*1740*/  SHFL.DOWN PT, R11, R4, 0x2, R20 ;  /* 0x08400000040b7989 */ /* 0x000e2200000e0014 */
[----:B------:R-:W-:Y:S02]  /*1750*/  VIADD R3, R30, 0x4 ;  /* 0x000000041e037836 */ /* 0x000fe40000000000 */
[----:B------:R-:W-:Y:S01]  /*1760*/  IMAD.MOV.U32 R5, RZ, RZ, R10 ;  /* 0x000000ffff057224 */ /* 0x000fe200078e000a */
        /* <DEDUP_REMOVED lines=17> */
[----:B------:R-:W-:Y:S01]  /*1880*/  SHFL.DOWN PT, R10, R4, 0x8, R20 ;  /* 0x09000000040a7989 */ /* 0x000fe200000e0014 */
[----:B------:R-:W-:-:S03]  /*1890*/  VIADD R3, R30, 0x10 ;  /* 0x000000101e037836 */ /* 0x000fc60000000000 */
[----:B------:R-:W0:Y:S02]  /*18a0*/  SHFL.DOWN PT, R11, R5, 0x8, R20 ;  /* 0x09000000050b7989 */ /* 0x000e2400000e0014 */
[----:B------:R-:W-:Y:S01]  /*18b0*/  ISETP.GT.AND P1, PT, R3, R20, PT ;  /* 0x000000140300720c */ /* 0x000fe20003f24270 */
[----:B0-----:R-:W-:-:S10]  /*18c0*/  DADD R10, R10, R4 ;  /* 0x000000000a0a7229 */ /* 0x001fd40000000004 */
        /* <DEDUP_REMOVED lines=12> */
.L_x_176:
[----:B------:R-:W-:Y:S05]  /*1990*/  @!P0 BRA `(.L_x_135) ;  /* 0x0000000400a88947 */ /* 0x000fea0003800000 */
[----:B------:R-:W-:-:S07]  /*19a0*/  IMAD.MOV.U32 R30, RZ, RZ, 0x182 ;  /* 0x00000182ff1e7424 */ /* 0x000fce00078e00ff */
.L_x_141:
[----:B------:R-:W-:-:S05]  /*19b0*/  IMAD.WIDE R12, R31, 0x10, R28 ;  /* 0x000000101f0c7825 */ /* 0x000fca00078e021c */
[----:B------:R-:W2:Y:S01]  /*19c0*/  LD.E.128.STRONG.GPU R8, desc[UR8][R12.64+-0x200] ;  /* 0xfffe00080c087980 */ /* 0x000ea2000c10fd00 */
[----:B------:R-:W-:Y:S05]  /*19d0*/  YIELD ;  /* 0x0000000000007946 */ /* 0x000fea0003800000 */
[----:B------:R-:W-:Y:S01]  /*19e0*/  UMOV UR5, 0xffffffff ;  /* 0xffffffff00057882 */ /* 0x000fe20000000000 */
[----:B------:R-:W-:Y:S02]  /*19f0*/  SHF.R.U32.HI R30, RZ, 0x1, R30 ;  /* 0x00000001ff1e7819 */ /* 0x000fe4000001161e */
[----:B--2---:R-:W-:-:S04]  /*1a00*/  ISETP.NE.U32.AND P0, PT, R8, 0x63, PT ;  /* 0x000000630800780c */ /* 0x004fc80003f05070 */
[----:B------:R-:W-:Y:S01]  /*1a10*/  ISETP.NE.AND.EX P0, PT, R9, RZ, PT, P0 ;  /* 0x000000ff0900720c */ /* 0x000fe20003f05300 */
[----:B------:R-:W-:-:S12]  /*1a20*/  BRA.DIV UR5, `(.L_x_136) ;  /* 0x0000003e05587947 */ /* 0x000fd8000b800000 */
[----:B------:R-:W-:-:S13]  /*1a30*/  VOTE.ANY P0, !P0 ;  /* 0x0000000000ff7806 */ /* 0x000fda0004000100 */
.L_x_179:
[----:B------:R-:W-:Y:S05]  /*1a40*/  @!P0 BRA `(.L_x_137) ;  /* 0x0000000000808947 */ /* 0x000fea0003800000 */
[----:B------:R-:W-:-:S07]  /*1a50*/  IMAD.MOV.U32 R21, RZ, RZ, R30 ;  /* 0x000000ffff157224 */ /* 0x000fce00078e001e */
.L_x_139:
        /* <DEDUP_REMOVED lines=30> */
.L_x_182:
[----:B------:R-:W-:Y:S05]  /*1c40*/  @P0 BRA `(.L_x_139) ;  /* 0xfffffffc00840947 */ /* 0x000fea000383ffff */
.L_x_137:
[----:B------:R-:W-:Y:S01]  /*1c50*/  UMOV UR5, 0xffffffff ;  /* 0xffffffff00057882 */ /* 0x000fe20000000000 */
[----:B------:R-:W-:-:S04]  /*1c60*/  ISETP.NE.U32.AND P0, PT, R8, 0x65, PT ;  /* 0x000000650800780c */ /* 0x000fc80003f05070 */
[----:B------:R-:W-:Y:S01]  /*1c70*/  ISETP.NE.AND.EX P0, PT, R9, RZ, PT, P0 ;  /* 0x000000ff0900720c */ /* 0x000fe20003f05300 */
[----:B------:R-:W-:-:S12]  /*1c80*/  BRA.DIV UR5, `(.L_x_140) ;  /* 0x0000003e05007947 */ /* 0x000fd8000b800000 */
[----:B------:R-:W-:Y:S01]  /*1c90*/  VOTE.ANY R3, PT, !P0 ;  /* 0x0000000000037806 */ /* 0x000fe200040e0100 */
[----:B------:R-:W-:-:S03]  /*1ca0*/  VIADD R31, R31, 0xffffffe0 ;  /* 0xffffffe01f1f7836 */ /* 0x000fc60000000000 */
[----:B------:R-:W-:-:S05]  /*1cb0*/  LOP3.LUT R3, R3, 0x80000000, R41, 0xec, !PT ;  /* 0x8000000003037812 */ /* 0x000fca00078eec29 */
[----:B------:R-:W-:-:S05]  /*1cc0*/  VIADD R12, R3, 0xffffffff ;  /* 0xffffffff030c7836 */ /* 0x000fca0000000000 */
[----:B------:R-:W-:-:S04]  /*1cd0*/  LOP3.LUT R3, R3, R12, RZ, 0xc, !PT ;  /* 0x0000000c03037212 */ /* 0x000fc800078e0cff */
[----:B------:R0:W1:Y:S02]  /*1ce0*/  POPC R20, R3 ;  /* 0x0000000300147309 */ /* 0x0000640000000000 */
[----:B0-----:R-:W0:Y:S01]  /*1cf0*/  S2R R3, SR_LANEID ;  /* 0x0000000000037919 */ /* 0x001e220000000000 */
[----:B-1----:R-:W1:Y:S04]  /*1d00*/  SHFL.DOWN PT, R38, R10, 0x1, R20 ;  /* 0x082000000a267989 */ /* 0x002e6800000e0014 */
[----:B------:R-:W2:Y:S01]  /*1d10*/  SHFL.DOWN PT, R21, R11, 0x1, R20 ;  /* 0x082000000b157989 */ /* 0x000ea200000e0014 */
[----:B-1----:R-:W-:Y:S02]  /*1d20*/  IMAD.MOV.U32 R12, RZ, RZ, R38 ;  /* 0x000000ffff0c7224 */ /* 0x002fe400078e0026 */
[----:B--2---:R-:W-:Y:S01]  /*1d30*/  IMAD.MOV.U32 R13, RZ, RZ, R21 ;  /* 0x000000ffff0d7224 */ /* 0x004fe200078e0015 */
[C---:B0-----:R-:W-:Y:S01]  /*1d40*/  ISETP.GE.AND P0, PT, R3.reuse, R20, PT ;  /* 0x000000140300720c */ /* 0x041fe20003f06270 */
[----:B------:R-:W-:-:S04]  /*1d50*/  VIADD R3, R3, 0x2 ;  /* 0x0000000203037836 */ /* 0x000fc80000000000 */
[----:B------:R-:W-:-:S10]  /*1d60*/  DADD R12, R12, R10 ;  /* 0x000000000c0c7229 */ /* 0x000fd4000000000a */
[----:B------:R-:W-:Y:S02]  /*1d70*/  FSEL R10, R12, R10, !P0 ;  /* 0x0000000a0c0a7208 */ /* 0x000fe40004000000 */
[----:B------:R-:W-:Y:S02]  /*1d80*/  FSEL R11, R13, R11, !P0 ;  /* 0x0000000b0d0b7208 */ /* 0x000fe40004000000 */
[----:B------:R-:W-:Y:S01]  /*1d90*/  ISETP.GT.AND P0, PT, R3, R20, PT ;  /* 0x000000140300720c */ /* 0x000fe20003f04270 */
[----:B------:R-:W0:Y:S04]  /*1da0*/  SHFL.DOWN PT, R38, R10, 0x2, R20 ;  /* 0x084000000a267989 */ /* 0x000e2800000e0014 */
[----:B------:R-:W1:Y:S01]  /*1db0*/  SHFL.DOWN PT, R21, R11, 0x2, R20 ;  /* 0x084000000b157989 */ /* 0x000e6200000e0014 */
[----:B------:R-:W2:Y:S01]  /*1dc0*/  S2R R3, SR_LANEID ;  /* 0x0000000000037919 */ /* 0x000ea20000000000 */
[----:B0-----:R-:W-:-:S02]  /*1dd0*/  IMAD.MOV.U32 R12, RZ, RZ, R38 ;  /* 0x000000ffff0c7224 */ /* 0x001fc400078e0026 */
[----:B-1----:R-:W-:-:S06]  /*1de0*/  IMAD.MOV.U32 R13, RZ, RZ, R21 ;  /* 0x000000ffff0d7224 */ /* 0x002fcc00078e0015 */
[----:B------:R-:W-:Y:S01]  /*1df0*/  DADD R12, R12, R10 ;  /* 0x000000000c0c7229 */ /* 0x000fe2000000000a */
[----:B--2---:R-:W-:-:S09]  /*1e00*/  VIADD R3, R3, 0x4 ;  /* 0x0000000403037836 */ /* 0x004fd20000000000 */
[----:B------:R-:W-:Y:S02]  /*1e10*/  FSEL R10, R10, R12, P0 ;  /* 0x0000000c0a0a7208 */ /* 0x000fe40000000000 */
[----:B------:R-:W-:Y:S02]  /*1e20*/  FSEL R11, R11, R13, P0 ;  /* 0x0000000d0b0b7208 */ /* 0x000fe40000000000 */
        /* <DEDUP_REMOVED lines=20> */
[----:B------:R-:W-:Y:S01]  /*1f70*/  ISETP.NE.U32.AND P0, PT, R8, 0x65, PT ;  /* 0x000000650800780c */ /* 0x000fe20003f05070 */
[----:B------:R-:W0:Y:S01]  /*1f80*/  SHFL.DOWN PT, R38, R10, 0x10, R20 ;  /* 0x0a0000000a267989 */ /* 0x000e2200000e0014 */
[----:B------:R-:W-:Y:S02]  /*1f90*/  ISETP.GT.AND P1, PT, R3, R20, PT ;  /* 0x000000140300720c */ /* 0x000fe40003f24270 */
        /* <DEDUP_REMOVED lines=9> */
.L_x_196:
[----:B------:R-:W-:Y:S05]  /*2030*/  @P0 BRA `(.L_x_141) ;  /* 0xfffffff8005c0947 */ /* 0x000fea000383ffff */
.L_x_135:
[----:B------:R-:W0:Y:S01]  /*2040*/  S2R R2, SR_TID.X ;  /* 0x0000000000027919 */ /* 0x000e220000002100 */
[----:B------:R-:W-:Y:S01]  /*2050*/  IMAD.MOV.U32 R12, RZ, RZ, R40 ;  /* 0x000000ffff0c7224 */ /* 0x000fe200078e0028 */
[----:B------:R-:W1:Y:S01]  /*2060*/  S2R R3, SR_LANEID ;  /* 0x0000000000037919 */ /* 0x000e620000000000 */
[----:B0-----:R-:W-:Y:S02]  /*2070*/  ISETP.NE.AND P1, PT, R2, RZ, PT ;  /* 0x000000ff0200720c */ /* 0x001fe40003f25270 */
[----:B-1----:R-:W-:-:S11]  /*2080*/  ISETP.NE.AND P0, PT, R3, RZ, PT ;  /* 0x000000ff0300720c */ /* 0x002fd60003f05270 */
[----:B------:R-:W0:Y:S01]  /*2090*/  @!P1 S2R R3, SR_CgaCtaId ;  /* 0x0000000000039919 */ /* 0x000e220000008800 */
[----:B------:R-:W-:Y:S01]  /*20a0*/  @!P1 MOV R2, 0x400 ;  /* 0x0000040000029802 */ /* 0x000fe20000000f00 */
[----:B------:R-:W-:Y:S01]  /*20b0*/  @!P1 DADD R10, R6, R4 ;  /* 0x00000000060a9229 */ /* 0x000fe20000000004 */
[----:B------:R-:W-:Y:S01]  /*20c0*/  @!P1 IMAD.MOV.U32 R8, RZ, RZ, 0x65 ;  /* 0x00000065ff089424 */ /* 0x000fe200078e00ff */
[----:B------:R-:W1:Y:S01]  /*20d0*/  @!P0 S2R R13, SR_CgaCtaId ;  /* 0x00000000000d8919 */ /* 0x000e620000008800 */
[----:B------:R-:W-:Y:S01]  /*20e0*/  @!P0 MOV R6, 0x400 ;  /* 0x0000040000068802 */ /* 0x000fe20000000f00 */
[----:B------:R-:W-:Y:S02]  /*20f0*/  @!P1 IMAD.MOV.U32 R9, RZ, RZ, 0x0 ;  /* 0x00000000ff099424 */ /* 0x000fe400078e00ff */
[----:B------:R-:W-:-:S03]  /*2100*/  @!P0 IMAD.MOV.U32 R12, RZ, RZ, R4 ;  /* 0x000000ffff0c8224 */ /* 0x000fc600078e0004 */
[----:B------:R2:W-:Y:S01]  /*2110*/  @!P1 ST.E.128.STRONG.GPU desc[UR8][R14.64+0x200], R8 ;  /* 0x000200080e009985 */ /* 0x0005e2000c10fd08 */
[----:B0-----:R-:W-:Y:S02]  /*2120*/  @!P1 LEA R3, R3, R2, 0x18 ;  /* 0x0000000203039211 */ /* 0x001fe400078ec0ff */
[----:B-1----:R-:W-:-:S03]  /*2130*/  @!P0 LEA R7, R13, R6, 0x18 ;  /* 0x000000060d078211 */ /* 0x002fc600078ec0ff */
[----:B------:R2:W-:Y:S01]  /*2140*/  @!P1 STS.64 [R3+0x10], R10 ;  /* 0x0000100a03009388 */ /* 0x0005e20000000a00 */
[----:B------:R-:W-:Y:S02]  /*2150*/  IMAD.MOV.U32 R13, RZ, RZ, R39 ;  /* 0x000000ffff0d7224 */ /* 0x000fe400078e0027 */
[----:B------:R-:W-:Y:S01]  /*2160*/  @!P0 IMAD.MOV.U32 R13, RZ, RZ, R5 ;  /* 0x000000ffff0d8224 */ /* 0x000fe200078e0005 */
[----:B------:R2:W-:Y:S04]  /*2170*/  @!P1 STS.64 [R3+0x8], R4 ;  /* 0x0000080403009388 */ /* 0x0005e80000000a00 */
[----:B------:R2:W-:Y:S02]  /*2180*/  @!P0 STS.64 [R7+0x98], R4 ;  /* 0x0000980407008388 */ /* 0x0005e40000000a00 */
.L_x_129:
[----:B------:R-:W-:Y:S05]  /*2190*/  WARPSYNC.ALL ;  /* 0x0000000000007948 */ /* 0x000fea0003800000 */
[----:B------:R-:W0:Y:S08]  /*21a0*/  S2UR UR6, SR_CgaCtaId ;  /* 0x00000000000679c3 */ /* 0x000e300000008800 */
[----:B------:R-:W-:Y:S06]  /*21b0*/  BAR.SYNC.DEFER_BLOCKING 0x0 ;  /* 0x0000000000007b1d */ /* 0x000fec0000010000 */
[----:B------:R-:W-:Y:S01]  /*21c0*/  UMOV UR5, 0x400 ;  /* 0x0000040000057882 */ /* 0x000fe20000000000 */
[----:B--2---:R-:W1:Y:S01]  /*21d0*/  S2R R4, SR_TID.X ;  /* 0x0000000000047919 */ /* 0x004e620000002100 */
[----:B0-----:R-:W-:-:S09]  /*21e0*/  ULEA UR5, UR6, UR5, 0x18 ;  /* 0x0000000506057291 */ /* 0x001fd2000f8ec0ff */
[----:B------:R-:W0:Y:S01]  /*21f0*/  LDS.64 R2, [UR5+0x98] ;  /* 0x00009805ff027984 */ /* 0x000e220008000a00 */
[----:B-1----:R-:W-:Y:S01]  /*2200*/  ISETP.NE.AND P0, PT, R4, RZ, PT ;  /* 0x000000ff0400720c */ /* 0x002fe20003f05270 */
[----:B0-----:R-:W-:-:S10]  /*2210*/  DADD R2, R2, R12 ;  /* 0x0000000002027229 */ /* 0x001fd4000000000c */
[----:B------:R-:W-:Y:S02]  /*2220*/  FSEL R2, R12, R2, !P0 ;  /* 0x000000020c027208 */ /* 0x000fe40004000000 */
[----:B------:R-:W-:-:S06]  /*2230*/  FSEL R3, R13, R3, !P0 ;  /* 0x000000030d037208 */ /* 0x000fcc0004000000 */
[----:B------:R-:W-:-:S11]  /*2240*/  DADD R2, R24, R2 ;  /* 0x0000000018027229 */ /* 0x000fd60000000002 */
.L_x_128:
[----:B------:R-:W-:Y:S05]  /*2250*/  BSYNC.RECONVERGENT B0 ;  /* 0x0000000000007941 */ /* 0x000fea0003800200 */
.L_x_126:
[----:B0-----:R-:W2:Y:S01]  /*2260*/  LDL.LU.64 R4, [R1] ;  /* 0x0000000001047983 */ /* 0x001ea20000300a00 */
[----:B------:R-:W-:Y:S01]  /*2270*/  DADD R22, R22, R2 ;  /* 0x0000000016167229 */ /* 0x000fe20000000002 */
[----:B------:R-:W0:Y:S01]  /*2280*/  S2UR UR5, SR_CTAID.X ;  /* 0x00000000000579c3 */ /* 0x000e220000002500 */
[----:B------:R-:W1:Y:S01]  /*2290*/  LDCU.64 UR6, c[0x0][0x388] ;  /* 0x00007100ff0677ac */ /* 0x000e620008000a00 */
[----:B------:R-:W3:Y:S01]  /*22a0*/  S2R R7, SR_LANEID ;  /* 0x0000000000077919 */ /* 0x000ee20000000000 */
[----:B------:R-:W4:Y:S05]  /*22b0*/  S2R R29, SR_TID.X ;  /* 0x00000000001d7919 */ /* 0x000f2a0000002100 */
[----:B------:R-:W0:Y:S02]  /*22c0*/  LDC R28, c[0x0][0x398] ;  /* 0x0000e600ff1c7b82 */ /* 0x000e240000000800 */
[----:B0-----:R-:W-:-:S02]  /*22d0*/  VIADD R28, R28, UR5 ;  /* 0x000000051c1c7c36 */ /* 0x001fc40008000000 */
[----:B---3-5:R-:W-:-:S04]  /*22e0*/  IMAD R25, R7, 0x50, R0 ;  /* 0x0000005007197824 */ /* 0x028fc800078e0200 */
[----:B------:R-:W-:Y:S01]  /*22f0*/  BAR.SYNC.DEFER_BLOCKING 0x0 ;  /* 0x0000000000007b1d */ /* 0x000fe20000010000 */
[----:B----4-:R-:W-:-:S05]  /*2300*/  LOP3.LUT R24, R29, 0x3e0, RZ, 0xc0, !PT ;  /* 0x000003e01d187812 */ /* 0x010fca00078ec0ff */
[----:B------:R-:W-:Y:S04]  /*2310*/  STS.64 [R25], R2 ;  /* 0x0000000219007388 */ /* 0x000fe80000000a00 */
[----:B------:R-:W-:Y:S01]  /*2320*/  STS.64 [R25+0x8], R22 ;  /* 0x0000081619007388 */ /* 0x000fe20000000a00 */
[----:B--2---:R-:W-:-:S07]  /*2330*/  DADD R4, R4, R22 ;  /* 0x0000000004047229 */ /* 0x004fce0000000016 */
[----:B------:R-:W-:Y:S01]  /*2340*/  STS.64 [R25+0x10], R4 ;  /* 0x0000100419007388 */ /* 0x000fe20000000a00 */
[----:B------:R-:W-:-:S07]  /*2350*/  DADD R44, R44, R4 ;  /* 0x000000002c2c7229 */ /* 0x000fce0000000004 */
        /* <DEDUP_REMOVED lines=14> */
[----:B------:R0:W-:Y:S01]  /*2440*/  STS.64 [R25+0x50], R16 ;  /* 0x0000501019007388 */ /* 0x0001e20000000a00 */
[----:B------:R-:W-:-:S03]  /*2450*/  NOP ;  /* 0x0000000000007918 */ /* 0x000fc60000000000 */
[----:B------:R-:W2:Y:S04]  /*2460*/  LDS.64 R2, [R0] ;  /* 0x0000000000027984 */ /* 0x000ea80000000a00 */
[----:B------:R-:W3:Y:S01]  /*2470*/  LDS.64 R4, [R0+0x100] ;  /* 0x0001000000047984 */ /* 0x000ee20000000a00 */
[----:B0-----:R-:W-:-:S03]  /*2480*/  LOP3.LUT R25, R29, 0x1f, RZ, 0xc0, !PT ;  /* 0x0000001f1d197812 */ /* 0x001fc600078ec0ff */
[----:B------:R-:W0:Y:S02]  /*2490*/  LDS.64 R6, [R0+0x200] ;  /* 0x0002000000067984 */ /* 0x000e240000000a00 */
[----:B------:R-:W-:Y:S02]  /*24a0*/  IMAD R24, R24, 0xb, R25 ;  /* 0x0000000b18187824 */ /* 0x000fe400078e0219 */
[----:B------:R-:W4:Y:S01]  /*24b0*/  LDS.64 R8, [R0+0x300] ;  /* 0x0003000000087984 */ /* 0x000f220000000a00 */
[----:B------:R-:W-:-:S03]  /*24c0*/  IMAD R25, R28, 0x11e0, RZ ;  /* 0x000011e01c197824 */ /* 0x000fc600078e02ff */
[----:B------:R-:W4:Y:S02]  /*24d0*/  LDS.64 R10, [R0+0x400] ;  /* 0x00040000000a7984 */ /* 0x000f240000000a00 */
[----:B------:R-:W-:Y:S02]  /*24e0*/  IADD3 R25, P0, PT, R25, R24, RZ ;  /* 0x0000001819197210 */ /* 0x000fe40007f1e0ff */
[----:B------:R-:W4:Y:S03]  /*24f0*/  LDS.64 R12, [R0+0x500] ;  /* 0x00050000000c7984 */ /* 0x000f260000000a00 */
[----:B------:R-:W-:Y:S01]  /*2500*/  IMAD.X R26, RZ, RZ, RZ, P0 ;  /* 0x000000ffff1a7224 */ /* 0x000fe200000e06ff */
[----:B------:R-:W4:Y:S01]  /*2510*/  LDS.64 R14, [R0+0x600] ;  /* 0x00060000000e7984 */ /* 0x000f220000000a00 */
[----:B-1----:R-:W-:-:S03]  /*2520*/  LEA R24, P0, R25, UR6, 0x3 ;  /* 0x0000000619187c11 */ /* 0x002fc6000f8018ff */
[----:B------:R-:W1:Y:S01]  /*2530*/  LDS.64 R20, [R0+0x700] ;  /* 0x0007000000147984 */ /* 0x000e620000000a00 */
[----:B------:R-:W-:-:S03]  /*2540*/  LEA.HI.X R25, R25, UR7, R26, 0x3, P0 ;  /* 0x0000000719197c11 */ /* 0x000fc600080f1c1a */
[----:B------:R-:W1:Y:S04]  /*2550*/  LDS.64 R18, [R0+0x800] ;  /* 0x0008000000127984 */ /* 0x000e680000000a00 */
[----:B------:R-:W1:Y:S04]  /*2560*/  LDS.64 R16, [R0+0x900] ;  /* 0x0009000000107984 */ /* 0x000e680000000a00 */
[----:B------:R-:W1:Y:S04]  /*2570*/  LDS.64 R22, [R0+0xa00] ;  /* 0x000a000000167984 */ /* 0x000e680000000a00 */
[----:B--2---:R-:W-:Y:S04]  /*2580*/  STG.E.64 desc[UR8][R24.64], R2 ;  /* 0x0000000218007986 */ /* 0x004fe8000c101b08 */
[----:B---3--:R-:W-:Y:S04]  /*2590*/  STG.E.64 desc[UR8][R24.64+0x100], R4 ;  /* 0x0001000418007986 */ /* 0x008fe8000c101b08 */
[----:B0-----:R-:W-:Y:S04]  /*25a0*/  STG.E.64 desc[UR8][R24.64+0x200], R6 ;  /* 0x0002000618007986 */ /* 0x001fe8000c101b08 */
[----:B----4-:R-:W-:Y:S04]  /*25b0*/  STG.E.64 desc[UR8][R24.64+0x300], R8 ;  /* 0x0003000818007986 */ /* 0x010fe8000c101b08 */
[----:B------:R-:W-:Y:S04]  /*25c0*/  STG.E.64 desc[UR8][R24.64+0x400], R10 ;  /* 0x0004000a18007986 */ /* 0x000fe8000c101b08 */
[----:B------:R-:W-:Y:S04]  /*25d0*/  STG.E.64 desc[UR8][R24.64+0x500], R12 ;  /* 0x0005000c18007986 */ /* 0x000fe8000c101b08 */
[----:B------:R-:W-:Y:S04]  /*25e0*/  STG.E.64 desc[UR8][R24.64+0x600], R14 ;  /* 0x0006000e18007986 */ /* 0x000fe8000c101b08 */
[----:B-1----:R-:W-:Y:S04]  /*25f0*/  STG.E.64 desc[UR8][R24.64+0x700], R20 ;  /* 0x0007001418007986 */ /* 0x002fe8000c101b08 */
[----:B------:R-:W-:Y:S04]  /*2600*/  STG.E.64 desc[UR8][R24.64+0x800], R18 ;  /* 0x0008001218007986 */ /* 0x000fe8000c101b08 */
[----:B------:R-:W-:Y:S04]  /*2610*/  STG.E.64 desc[UR8][R24.64+0x900], R16 ;  /* 0x0009001018007986 */ /* 0x000fe8000c101b08 */
[----:B------:R-:W-:Y:S01]  /*2620*/  STG.E.64 desc[UR8][R24.64+0xa00], R22 ;  /* 0x000a001618007986 */ /* 0x000fe2000c101b08 */
[----:B------:R-:W-:Y:S05]  /*2630*/  EXIT ;  /* 0x000000000000794d */ /* 0x000fea0003800000 */
.L_x_125:
[----:B------:R-:W-:-:S13]  /*2640*/  ISETP.NE.AND P0, PT, R0, RZ, PT ;  /* 0x000000ff0000720c */ /* 0x000fda0003f05270 */
[----:B------:R-:W-:Y:S05]  /*2650*/  @!P0 EXIT ;  /* 0x000000000000894d */ /* 0x000fea0003800000 */
[----:B------:R-:W0:Y:S02]  /*2660*/  LDC.64 R6, c[0x0][0x380] ;  /* 0x0000e000ff067b82 */ /* 0x000e240000000a00 */
[----:B0-----:R-:W-:-:S05]  /*2670*/  IMAD.WIDE.U32 R6, R3, 0x8, R6 ;  /* 0x0000000803067825 */ /* 0x001fca00078e0006 */
[----:B------:R0:W2:Y:S01]  /*2680*/  LDG.E.64 R4, desc[UR8][R6.64] ;  /* 0x0000000806047981 */ /* 0x0000a2000c1e1b00 */
[----:B------:R-:W1:Y:S02]  /*2690*/  S2R R34, SR_TID.X ;  /* 0x0000000000227919 */ /* 0x000e640000002100 */
[C---:B-1----:R-:W-:Y:S02]  /*26a0*/  LOP3.LUT R3, R34.reuse, 0x1f, RZ, 0xc0, !PT ;  /* 0x0000001f22037812 */ /* 0x042fe400078ec0ff */
[----:B------:R-:W-:-:S05]  /*26b0*/  LOP3.LUT R8, R34, 0x3e0, RZ, 0xc0, !PT ;  /* 0x000003e022087812 */ /* 0x000fca00078ec0ff */
[----:B------:R-:W-:-:S04]  /*26c0*/  IMAD R19, R8, 0xb, R3 ;  /* 0x0000000b08137824 */ /* 0x000fc800078e0203 */
[C---:B------:R-:W-:Y:S01]  /*26d0*/  VIADD R3, R19.reuse, 0x20 ;  /* 0x0000002013037836 */ /* 0x040fe20000000000 */
[C---:B------:R-:W-:Y:S01]  /*26e0*/  ISETP.GE.U32.AND P5, PT, R19.reuse, R0, PT ;  /* 0x000000001300720c */ /* 0x040fe20003fa6070 */
[C---:B------:R-:W-:Y:S01]  /*26f0*/  VIADD R9, R19.reuse, 0x40 ;  /* 0x0000004013097836 */ /* 0x040fe20000000000 */
[C---:B0-----:R-:W-:Y:S01]  /*2700*/  LEA R6, P3, R19.reuse, R6, 0x3 ;  /* 0x0000000613067211 */ /* 0x041fe200078618ff */
[----:B------:R-:W-:Y:S01]  /*2710*/  VIADD R11, R19, 0x60 ;  /* 0x00000060130b7836 */ /* 0x000fe20000000000 */
[-C--:B------:R-:W-:Y:S01]  /*2720*/  ISETP.GE.U32.AND P6, PT, R3, R0.reuse, PT ;  /* 0x000000000300720c */ /* 0x080fe20003fc6070 */
[----:B------:R-:W-:Y:S01]  /*2730*/  VIADD R3, R19, 0x80 ;  /* 0x0000008013037836 */ /* 0x000fe20000000000 */
        /* <DEDUP_REMOVED lines=9> */
[----:B------:R-:W-:-:S02]  /*27d0*/  VIADD R17, R19, 0x120 ;  /* 0x0000012013117836 */ /* 0x000fc40000000000 */
[----:B--2---:R-:W-:Y:S02]  /*27e0*/  IMAD.MOV.U32 R8, RZ, RZ, R4 ;  /* 0x000000ffff087224 */ /* 0x004fe400078e0004 */
[----:B------:R-:W-:Y:S02]  /*27f0*/  IMAD.MOV.U32 R9, RZ, RZ, R5 ;  /* 0x000000ffff097224 */ /* 0x000fe400078e0005 */
[----:B------:R-:W2:Y:S01]  /*2800*/  @!P5 LDG.E.64 R4, desc[UR8][R6.64] ;  /* 0x000000080604d981 */ /* 0x000ea2000c1e1b00 */
[--C-:B------:R-:W-:Y:S01]  /*2810*/  IMAD.MOV.U32 R10, RZ, RZ, R8.reuse ;  /* 0x000000ffff0a7224 */ /* 0x100fe200078e0008 */
[----:B------:R-:W-:Y:S01]  /*2820*/  ISETP.GE.U32.AND P5, PT, R3, R0, PT ;  /* 0x000000000300720c */ /* 0x000fe20003fa6070 */
[----:B------:R-:W-:Y:S02]  /*2830*/  IMAD.MOV.U32 R11, RZ, RZ, R9 ;  /* 0x000000ffff0b7224 */ /* 0x000fe400078e0009 */
[----:B------:R-:W-:Y:S02]  /*2840*/  VIADD R3, R19, 0x100 ;  /* 0x0000010013037836 */ /* 0x000fe40000000000 */
[----:B------:R-:W-:-:S02]  /*2850*/  IMAD.MOV.U32 R12, RZ, RZ, R8 ;  /* 0x000000ffff0c7224 */ /* 0x000fc400078e0008 */
[--C-:B------:R-:W-:Y:S01]  /*2860*/  IMAD.MOV.U32 R13, RZ, RZ, R9.reuse ;  /* 0x000000ffff0d7224 */ /* 0x100fe200078e0009 */
[----:B------:R-:W3:Y:S01]  /*2870*/  @!P6 LDG.E.64 R10, desc[UR8][R6.64+0x100] ;  /* 0x00010008060ae981 */ /* 0x000ee2000c1e1b00 */
[----:B------:R-:W-:Y:S01]  /*2880*/  IMAD.MOV.U32 R14, RZ, RZ, R8 ;  /* 0x000000ffff0e7224 */ /* 0x000fe200078e0008 */
[-C--:B------:R-:W-:Y:S01]  /*2890*/  ISETP.GE.U32.AND P6, PT, R3, R0.reuse, PT ;  /* 0x000000000300720c */ /* 0x080fe20003fc6070 */
[----:B------:R-:W-:Y:S02]  /*28a0*/  IMAD.MOV.U32 R15, RZ, RZ, R9 ;  /* 0x000000ffff0f7224 */ /* 0x000fe400078e0009 */
[----:B------:R-:W-:Y:S01]  /*28b0*/  VIADD R3, R19, 0x140 ;  /* 0x0000014013037836 */ /* 0x000fe20000000000 */
[----:B------:R-:W4:Y:S01]  /*28c0*/  @!P0 LDG.E.64 R12, desc[UR8][R6.64+0x200] ;  /* 0x00020008060c8981 */ /* 0x000f22000c1e1b00 */
        /* <DEDUP_REMOVED lines=25> */
[----:B------:R-:W-:-:S02]  /*2a60*/  UMOV UR4, 0x400 ;  /* 0x0000040000047882 */ /* 0x000fc40000000000 */
[----:B-1----:R-:W-:Y:S02]  /*2a70*/  ULEA UR4, UR5, UR4, 0x18 ;  /* 0x0000000405047291 */ /* 0x002fe4000f8ec0ff */
[----:B0-----:R-:W-:-:S05]  /*2a80*/  IMAD R0, R28, 0x160, R35 ;  /* 0x000001601c007824 */ /* 0x001fca00078e0223 */
[----:B------:R-:W-:-:S05]  /*2a90*/  LEA R0, R0, UR4, 0x3 ;  /* 0x0000000400007c11 */ /* 0x000fca000f8e18ff */
[----:B------:R-:W-:Y:S01]  /*2aa0*/  IMAD R3, R35, 0x50, R0 ;  /* 0x0000005023037824 */ /* 0x000fe200078e0200 */
[----:B------:R-:W-:Y:S01]  /*2ab0*/  ISETP.NE.AND P0, PT, R2, RZ, PT ;  /* 0x000000ff0200720c */ /* 0x000fe20003f05270 */
        /* <DEDUP_REMOVED lines=128> */
[----:B------:R-:W-:-:S06]  /*32c0*/  @P0 FSEL R3, R15, R13, !P1 ;  /* 0x0000000d0f030208 */ /* 0x000fcc0004800000 */
[----:B------:R-:W-:Y:S01]  /*32d0*/  DADD R2, R4, R2 ;  /* 0x0000000004027229 */ /* 0x000fe20000000002 */
[----:B------:R-:W-:-:S09]  /*32e0*/  ISETP.NE.AND P0, PT, R35, RZ, PT ;  /* 0x000000ff2300720c */ /* 0x000fd20003f05270 */
[----:B------:R-:W-:Y:S02]  /*32f0*/  FSEL R4, R4, R2, !P0 ;  /* 0x0000000204047208 */ /* 0x000fe40004000000 */
[----:B------:R-:W-:Y:S01]  /*3300*/  FSEL R5, R5, R3, !P0 ;  /* 0x0000000305057208 */ /* 0x000fe20004000000 */
[----:B0-----:R-:W-:Y:S06]  /*3310*/  BRA `(.L_x_143) ;  /* 0x0000001400c47947 */ /* 0x001fec0003800000 */
.L_x_142:
[----:B------:R-:W2:Y:S01]  /*3320*/  LDL.64 R14, [R1] ;  /* 0x00000000010e7983 */ /* 0x000ea20000100a00 */
[----:B---3--:R-:W-:Y:S01]  /*3330*/  DADD R12, R4, R6 ;  /* 0x00000000040c7229 */ /* 0x008fe20000000006 */
[----:B------:R-:W3:Y:S01]  /*3340*/  S2R R20, SR_LANEID ;  /* 0x0000000000147919 */ /* 0x000ee20000000000 */
[----:B01----:R-:W0:Y:S01]  /*3350*/  S2R R3, SR_TID.X ;  /* 0x0000000000037919 */ /* 0x003e220000002100 */
[----:B---3--:R-:W-:Y:S02]  /*3360*/  ISETP.NE.AND P1, PT, R20, 0x1f, PT ;  /* 0x0000001f1400780c */ /* 0x008fe40003f25270 */
[----:B0-----:R-:W-:-:S11]  /*3370*/  SHF.R.U32.HI R41, RZ, 0x5, R3 ;  /* 0x00000005ff297819 */ /* 0x001fd60000011603 */
[----:B------:R-:W-:Y:S01]  /*3380*/  @!P1 LEA R39, R41, UR4, 0x3 ;  /* 0x0000000429279c11 */ /* 0x000fe2000f8e18ff */
[----:B--2---:R-:W-:-:S08]  /*3390*/  DADD R12, R14, R12 ;  /* 0x000000000e0c7229 */ /* 0x004fd0000000000c */
[----:B----4-:R-:W-:-:S08]  /*33a0*/  DADD R12, R44, R12 ;  /* 0x000000002c0c7229 */ /* 0x010fd0000000000c */
        /* <DEDUP_REMOVED lines=99> */
[----:B------:R-:W-:Y:S02]  /*39e0*/  FSEL R40, R22, R16, !P1 ;  /* 0x0000001016287208 */ /* 0x000fe40004800000 */
[----:B------:R-:W-:Y:S01]  /*39f0*/  FSEL R39, R23, R17, !P1 ;  /* 0x0000001117277208 */ /* 0x000fe20004800000 */
[----:B--2---:R-:W-:Y:S07]  /*3a00*/  @P0 BRA `(.L_x_144) ;  /* 0x0000000c00d80947 */ /* 0x004fee0003800000 */
        /* <DEDUP_REMOVED lines=17> */
.L_x_199:
[----:B------:R-:W-:Y:S05]  /*3b20*/  @!P0 BRA `(.L_x_146) ;  /* 0x0000000000888947 */ /* 0x000fea0003800000 */
[----:B------:R-:W-:Y:S01]  /*3b30*/  IADD3 R13, PT, PT, R35, UR10, R41 ;  /* 0x0000000a230d7c10 */ /* 0x000fe2000fffe029 */
[----:B------:R-:W-:-:S04]  /*3b40*/  IMAD.MOV.U32 R25, RZ, RZ, 0x182 ;  /* 0x00000182ff197424 */ /* 0x000fc800078e00ff */
[----:B------:R-:W-:-:S07]  /*3b50*/  IMAD.WIDE R12, R13, 0x10, R20 ;  /* 0x000000100d0c7825 */ /* 0x000fce00078e0214 */
.L_x_148:
        /* <DEDUP_REMOVED lines=30> */
.L_x_202:
[----:B------:R-:W-:Y:S05]  /*3d40*/  @P0 BRA `(.L_x_148) ;  /* 0xfffffffc00840947 */ /* 0x000fea000383ffff */
.L_x_146:
        /* <DEDUP_REMOVED lines=18> */
[----:B0-----:R-:W0:Y:S01]  /*3e70*/  SHFL.DOWN PT, R24, R18, 0x1, R20 ;  /* 0x0820000012187989 */ /* 0x001e2200000e0014 */
[----:B------:R-:W-:-:S03]  /*3e80*/  ISETP.GE.AND P0, PT, R34, R20, PT ;  /* 0x000000142200720c */ /* 0x000fc60003f06270 */
[----:B------:R-:W1:Y:S01]  /*3e90*/  SHFL.DOWN PT, R21, R19, 0x1, R20 ;  /* 0x0820000013157989 */ /* 0x000e6200000e0014 */
[----:B0-----:R-:W-:Y:S02]  /*3ea0*/  IMAD.MOV.U32 R12, RZ, RZ, R24 ;  /* 0x000000ffff0c7224 */ /* 0x001fe400078e0018 */
[----:B-1----:R-:W-:-:S06]  /*3eb0*/  IMAD.MOV.U32 R13, RZ, RZ, R21 ;  /* 0x000000ffff0d7224 */ /* 0x002fcc00078e0015 */
[----:B------:R-:W-:-:S10]  /*3ec0*/  DADD R12, R12, R18 ;  /* 0x000000000c0c7229 */ /* 0x000fd40000000012 */
[----:B------:R-:W-:Y:S02]  /*3ed0*/  FSEL R18, R12, R18, !P0 ;  /* 0x000000120c127208 */ /* 0x000fe40004000000 */
[----:B------:R-:W-:Y:S02]  /*3ee0*/  FSEL R19, R13, R19, !P0 ;  /* 0x000000130d137208 */ /* 0x000fe40004000000 */
[----:B------:R-:W-:Y:S01]  /*3ef0*/  ISETP.GT.AND P0, PT, R3, R20, PT ;  /* 0x000000140300720c */ /* 0x000fe20003f04270 */
[----:B------:R-:W-:Y:S01]  /*3f00*/  SHFL.DOWN PT, R24, R18, 0x2, R20 ;  /* 0x0840000012187989 */ /* 0x000fe200000e0014 */
[----:B------:R-:W-:Y:S02]  /*3f10*/  IMAD.MOV.U32 R12, RZ, RZ, R18 ;  /* 0x000000ffff0c7224 */ /* 0x000fe400078e0012 */
[----:B------:R-:W-:Y:S01]  /*3f20*/  IMAD.MOV.U32 R13, RZ, RZ, R19 ;  /* 0x000000ffff0d7224 */ /* 0x000fe200078e0013 */
[----:B------:R-:W0:Y:S01]  /*3f30*/  SHFL.DOWN PT, R25, R19, 0x2, R20 ;  /* 0x0840000013197989 */ /* 0x000e2200000e0014 */
[----:B------:R-:W-:-:S04]  /*3f40*/  VIADD R3, R34, 0x4 ;  /* 0x0000000422037836 */ /* 0x000fc80000000000 */
[----:B0-----:R-:W-:-:S10]  /*3f50*/  DADD R24, R24, R12 ;  /* 0x0000000018187229 */ /* 0x001fd4000000000c */
[----:B------:R-:W-:Y:S02]  /*3f60*/  FSEL R18, R18, R24, P0 ;  /* 0x0000001812127208 */ /* 0x000fe40000000000 */
[----:B------:R-:W-:Y:S02]  /*3f70*/  FSEL R19, R19, R25, P0 ;  /* 0x0000001913137208 */ /* 0x000fe40000000000 */
        /* <DEDUP_REMOVED lines=14> */
[----:B------:R-:W-:-:S05]  /*4060*/  VIADD R3, R34, 0x10 ;  /* 0x0000001022037836 */ /* 0x000fca0000000000 */
[----:B------:R-:W-:Y:S01]  /*4070*/  ISETP.GT.AND P1, PT, R3, R20, PT ;  /* 0x000000140300720c */ /* 0x000fe20003f24270 */
[----:B0-----:R-:W-:-:S10]  /*4080*/  DADD R24, R24, R12 ;  /* 0x0000000018187229 */ /* 0x001fd4000000000c */
[----:B------:R-:W-:Y:S02]  /*4090*/  FSEL R24, R18, R24, P0 ;  /* 0x0000001812187208 */ /* 0x000fe40000000000 */
[----:B------:R-:W-:Y:S02]  /*40a0*/  FSEL R18, R19, R25, P0 ;  /* 0x0000001913127208 */ /* 0x000fe40000000000 */
[----:B------:R-:W-:Y:S01]  /*40b0*/  ISETP.NE.U32.AND P0, PT, R16, 0x65, PT ;  /* 0x000000651000780c */ /* 0x000fe20003f05070 */
[----:B------:R-:W0:Y:S01]  /*40c0*/  SHFL.DOWN PT, R19, R24, 0x10, R20 ;  /* 0x0a00000018137989 */ /* 0x000e2200000e0014 */
[----:B------:R-:W-:Y:S02]  /*40d0*/  IMAD.MOV.U32 R12, RZ, RZ, R24 ;  /* 0x000000ffff0c7224 */ /* 0x000fe400078e0018 */
[----:B------:R-:W-:Y:S01]  /*40e0*/  ISETP.NE.AND.EX P0, PT, R17, RZ, PT, P0 ;  /* 0x000000ff1100720c */ /* 0x000fe20003f05300 */
[----:B------:R-:W1:Y:S01]  /*40f0*/  SHFL.DOWN PT, R21, R18, 0x10, R20 ;  /* 0x0a00000012157989 */ /* 0x000e6200000e0014 */
[----:B------:R-:W-:-:S11]  /*4100*/  IMAD.MOV.U32 R13, RZ, RZ, R18 ;  /* 0x000000ffff0d7224 */ /* 0x000fd600078e0012 */
[----:B------:R-:W-:Y:S01]  /*4110*/  VOTE.ALL P0, P0 ;  /* 0x0000000000ff7806 */ /* 0x000fe20000000000 */
[----:B0-----:R-:W-:Y:S02]  /*4120*/  IMAD.MOV.U32 R16, RZ, RZ, R19 ;  /* 0x000000ffff107224 */ /* 0x001fe400078e0013 */
[----:B-1----:R-:W-:-:S06]  /*4130*/  IMAD.MOV.U32 R17, RZ, RZ, R21 ;  /* 0x000000ffff117224 */ /* 0x002fcc00078e0015 */
[----:B------:R-:W-:-:S10]  /*4140*/  DADD R16, R16, R12 ;  /* 0x0000000010107229 */ /* 0x000fd4000000000c */
[----:B------:R-:W-:Y:S02]  /*4150*/  FSEL R24, R24, R16, P1 ;  /* 0x0000001018187208 */ /* 0x000fe40000800000 */
[----:B------:R-:W-:-:S07]  /*4160*/  FSEL R25, R18, R17, P1 ;  /* 0x0000001112197208 */ /* 0x000fce0000800000 */
.L_x_216:
[----:B------:R-:W-:Y:S05]  /*4170*/  @!P0 BRA `(.L_x_150) ;  /* 0x0000000400a88947 */ /* 0x000fea0003800000 */
[----:B------:R-:W-:-:S07]  /*4180*/  IMAD.MOV.U32 R34, RZ, RZ, 0x182 ;  /* 0x00000182ff227424 */ /* 0x000fce00078e00ff */
.L_x_156:
        /* <DEDUP_REMOVED lines=9> */
.L_x_219:
[----:B------:R-:W-:Y:S05]  /*4220*/  @!P0 BRA `(.L_x_152) ;  /* 0x0000000000808947 */ /* 0x000fea0003800000 */
[----:B------:R-:W-:-:S07]  /*4230*/  IMAD.MOV.U32 R21, RZ, RZ, R34 ;  /* 0x000000ffff157224 */ /* 0x000fce00078e0022 */
.L_x_154:
        /* <DEDUP_REMOVED lines=30> */
.L_x_222:
[----:B------:R-:W-:Y:S05]  /*4420*/  @P0 BRA `(.L_x_154) ;  /* 0xfffffffc00840947 */ /* 0x000fea000383ffff */
.L_x_152:
        /* <DEDUP_REMOVED lines=62> */
.L_x_236:
[----:B------:R-:W-:Y:S05]  /*4810*/  @P0 BRA `(.L_x_156) ;  /* 0xfffffff8005c0947 */ /* 0x000fea000383ffff */
.L_x_150:
[----:B------:R-:W0:Y:S01]  /*4820*/  S2R R2, SR_TID.X ;  /* 0x0000000000027919 */ /* 0x000e220000002100 */
        /* <DEDUP_REMOVED lines=9> */
[----:B------:R-:W-:-:S05]  /*48c0*/  @!P0 IMAD.MOV.U32 R13, RZ, RZ, 0x0 ;  /* 0x00000000ff0d8424 */ /* 0x000fca00078e00ff */
[----:B------:R2:W-:Y:S01]  /*48d0*/  @!P0 ST.E.128.STRONG.GPU desc[UR8][R22.64+0x200], R12 ;  /* 0x0002000c16008985 */ /* 0x0005e2000c10fd08 */
[----:B0-----:R-:W-:Y:S02]  /*48e0*/  @!P0 LEA R3, R3, R2, 0x18 ;  /* 0x0000000203038211 */ /* 0x001fe400078ec0ff */
[----:B-1----:R-:W-:-:S03]  /*48f0*/  @!P1 LEA R19, R17, R16, 0x18 ;  /* 0x0000001011139211 */ /* 0x002fc600078ec0ff */
[----:B------:R2:W-:Y:S01]  /*4900*/  @!P0 STS.64 [R3+0x10], R14 ;  /* 0x0000100e03008388 */ /* 0x0005e20000000a00 */
[----:B------:R-:W-:Y:S02]  /*4910*/  IMAD.MOV.U32 R16, RZ, RZ, R40 ;  /* 0x000000ffff107224 */ /* 0x000fe400078e0028 */
[----:B------:R-:W-:Y:S01]  /*4920*/  IMAD.MOV.U32 R17, RZ, RZ, R39 ;  /* 0x000000ffff117224 */ /* 0x000fe200078e0027 */
[----:B------:R2:W-:Y:S01]  /*4930*/  @!P0 STS.64 [R3+0x8], R24 ;  /* 0x0000081803008388 */ /* 0x0005e20000000a00 */
[----:B------:R-:W-:Y:S02]  /*4940*/  @!P1 IMAD.MOV.U32 R16, RZ, RZ, R24 ;  /* 0x000000ffff109224 */ /* 0x000fe400078e0018 */
[----:B------:R-:W-:Y:S01]  /*4950*/  @!P1 IMAD.MOV.U32 R17, RZ, RZ, R25 ;  /* 0x000000ffff119224 */ /* 0x000fe200078e0019 */
[----:B------:R2:W-:Y:S06]  /*4960*/  @!P1 STS.64 [R19+0x98], R24 ;  /* 0x0000981813009388 */ /* 0x0005ec0000000a00 */
.L_x_144:
        /* <DEDUP_REMOVED lines=12> */
.L_x_143:
[----:B------:R-:W2:Y:S01]  /*4a30*/  LDL.LU.64 R2, [R1] ;  /* 0x0000000001027983 */ /* 0x000ea20000300a00 */
[----:B------:R-:W-:Y:S01]  /*4a40*/  DADD R6, R6, R4 ;  /* 0x0000000006067229 */ /* 0x000fe20000000004 */
[----:B------:R-:W0:Y:S01]  /*4a50*/  S2UR UR5, SR_CTAID.X ;  /* 0x00000000000579c3 */ /* 0x000e220000002500 */
[----:B------:R-:W1:Y:S01]  /*4a60*/  LDCU.64 UR6, c[0x0][0x388] ;  /* 0x00007100ff0677ac */ /* 0x000e620008000a00 */
[----:B------:R-:W3:Y:S01]  /*4a70*/  S2R R34, SR_TID.X ;  /* 0x0000000000227919 */ /* 0x000ee20000002100 */
[----:B------:R-:W4:Y:S05]  /*4a80*/  S2R R15, SR_LANEID ;  /* 0x00000000000f7919 */ /* 0x000f2a0000000000 */
[----:B------:R-:W0:Y:S02]  /*4a90*/  LDC R12, c[0x0][0x398] ;  /* 0x0000e600ff0c7b82 */ /* 0x000e240000000800 */
[----:B0-----:R-:W-:-:S06]  /*4aa0*/  VIADD R24, R12, UR5 ;  /* 0x000000050c187c36 */ /* 0x001fcc0008000000 */
[----:B------:R-:W-:Y:S01]  /*4ab0*/  BAR.SYNC.DEFER_BLOCKING 0x0 ;  /* 0x0000000000007b1d */ /* 0x000fe20000010000 */
[----:B---3--:R-:W-:Y:S01]  /*4ac0*/  ISETP.NE.AND P0, PT, R34, RZ, PT ;  /* 0x000000ff2200720c */ /* 0x008fe20003f05270 */
[----:B----45:R-:W-:-:S12]  /*4ad0*/  IMAD R25, R15, 0x50, R0 ;  /* 0x000000500f197824 */ /* 0x030fd800078e0200 */
[----:B------:R-:W0:Y:S01]  /*4ae0*/  @!P0 LDC R13, c[0x0][0x3a0] ;  /* 0x0000e800ff0d8b82 */ /* 0x000e220000000800 */
[----:B------:R-:W-:Y:S04]  /*4af0*/  STS.64 [R25], R4 ;  /* 0x0000000419007388 */ /* 0x000fe80000000a00 */
[----:B------:R-:W-:Y:S01]  /*4b00*/  STS.64 [R25+0x8], R6 ;  /* 0x0000080619007388 */ /* 0x000fe20000000a00 */
[----:B0-----:R-:W-:Y:S01]  /*4b10*/  @!P0 IMAD R26, R24, -0x11e0, R13 ;  /* 0xffffee20181a8824 */ /* 0x001fe200078e020d */
        /* <DEDUP_REMOVED lines=19> */
[----:B------:R-:W-:Y:S04]  /*4c50*/  LDS.64 R20, [R0] ;  /* 0x0000000000147984 */ /* 0x000fe80000000a00 */
[----:B------:R-:W-:Y:S01]  /*4c60*/  LDS.64 R16, [R0+0x100] ;  /* 0x0001000000107984 */ /* 0x000fe20000000a00 */
[C---:B0-----:R-:W-:Y:S02]  /*4c70*/  LOP3.LUT R25, R34.reuse, 0x3e0, RZ, 0xc0, !PT ;  /* 0x000003e022197812 */ /* 0x041fe400078ec0ff */
[----:B------:R-:W-:Y:S01]  /*4c80*/  LOP3.LUT R28, R34, 0x1f, RZ, 0xc0, !PT ;  /* 0x0000001f221c7812 */ /* 0x000fe200078ec0ff */
[----:B------:R-:W-:Y:S04]  /*4c90*/  LDS.64 R18, [R0+0x200] ;  /* 0x0002000000127984 */ /* 0x000fe80000000a00 */
[----:B------:R-:W-:Y:S01]  /*4ca0*/  LDS.64 R14, [R0+0x300] ;  /* 0x00030000000e7984 */ /* 0x000fe20000000a00 */
[----:B------:R-:W-:-:S02]  /*4cb0*/  IMAD R28, R25, 0xb, R28 ;  /* 0x0000000b191c7824 */ /* 0x000fc400078e021c */
[----:B------:R-:W-:Y:S01]  /*4cc0*/  IMAD R25, R24, 0x11e0, RZ ;  /* 0x000011e018197824 */ /* 0x000fe200078e02ff */
[----:B------:R-:W-:Y:S01]  /*4cd0*/  LDS.64 R12, [R0+0x400] ;  /* 0x00040000000c7984 */ /* 0x000fe20000000a00 */
[----:B------:R-:W-:-:S03]  /*4ce0*/  VIADD R32, R28, 0xc0 ;  /* 0x000000c01c207836 */ /* 0x000fc60000000000 */
[----:B------:R-:W-:Y:S04]  /*4cf0*/  LDS.64 R10, [R0+0x500] ;  /* 0x00050000000a7984 */ /* 0x000fe80000000a00 */
[----:B------:R-:W-:Y:S04]  /*4d00*/  LDS.64 R8, [R0+0x600] ;  /* 0x0006000000087984 */ /* 0x000fe80000000a00 */
[----:B------:R-:W-:Y:S04]  /*4d10*/  LDS.64 R6, [R0+0x700] ;  /* 0x0007000000067984 */ /* 0x000fe80000000a00 */
[----:B------:R-:W-:Y:S04]  /*4d20*/  LDS.64 R4, [R0+0x800] ;  /* 0x0008000000047984 */ /* 0x000fe80000000a00 */
[----:B------:R-:W-:Y:S04]  /*4d30*/  LDS.64 R2, [R0+0x900] ;  /* 0x0009000000027984 */ /* 0x000fe80000000a00 */
[----:B------:R0:W-:Y:S04]  /*4d40*/  LDS.64 R22, [R0+0xa00] ;  /* 0x000a000000167984 */ /* 0x0001e80000000a00 */
[----:B------:R2:W-:Y:S01]  /*4d50*/  @!P0 STS [UR4+0x8f00], R26 ;  /* 0x008f001aff008988 */ /* 0x0005e20008000804 */
[----:B------:R-:W-:Y:S01]  /*4d60*/  BAR.SYNC.DEFER_BLOCKING 0x0 ;  /* 0x0000000000007b1d */ /* 0x000fe20000010000 */
[----:B------:R-:W-:Y:S01]  /*4d70*/  IADD3 R25, P0, PT, R25, R28, RZ ;  /* 0x0000001c19197210 */ /* 0x000fe20007f1e0ff */
[----:B0-----:R-:W-:-:S02]  /*4d80*/  VIADD R0, R28, 0x20 ;  /* 0x000000201c007836 */ /* 0x001fc40000000000 */
[----:B--2---:R-:W-:Y:S02]  /*4d90*/  VIADD R26, R28, 0x40 ;  /* 0x000000401c1a7836 */ /* 0x004fe40000000000 */
[----:B------:R-:W-:Y:S01]  /*4da0*/  IMAD.X R30, RZ, RZ, RZ, P0 ;  /* 0x000000ffff1e7224 */ /* 0x000fe200000e06ff */
[----:B-1----:R-:W-:-:S04]  /*4db0*/  LEA R24, P0, R25, UR6, 0x3 ;  /* 0x0000000619187c11 */ /* 0x002fc8000f8018ff */
[----:B------:R-:W-:Y:S01]  /*4dc0*/  LEA.HI.X R25, R25, UR7, R30, 0x3, P0 ;  /* 0x0000000719197c11 */ /* 0x000fe200080f1c1e */
[C---:B------:R-:W-:Y:S01]  /*4dd0*/  VIADD R30, R28.reuse, 0xa0 ;  /* 0x000000a01c1e7836 */ /* 0x040fe20000000000 */
[----:B------:R-:W0:Y:S02]  /*4de0*/  LDS R27, [UR4+0x8f00] ;  /* 0x008f0004ff1b7984 */ /* 0x000e240008000800 */
[-C--:B0-----:R-:W-:Y:S02]  /*4df0*/  ISETP.GE.AND P5, PT, R28, R27.reuse, PT ;  /* 0x0000001b1c00720c */ /* 0x081fe40003fa6270 */
[-C--:B------:R-:W-:Y:S01]  /*4e00*/  ISETP.GE.AND P6, PT, R0, R27.reuse, PT ;  /* 0x0000001b0000720c */ /* 0x080fe20003fc6270 */
[----:B------:R-:W-:Y:S01]  /*4e10*/  VIADD R0, R28, 0x60 ;  /* 0x000000601c007836 */ /* 0x000fe20000000000 */
[-C--:B------:R-:W-:Y:S01]  /*4e20*/  ISETP.GE.AND P0, PT, R26, R27.reuse, PT ;  /* 0x0000001b1a00720c */ /* 0x080fe20003f06270 */
[----:B------:R-:W-:Y:S01]  /*4e30*/  VIADD R26, R28, 0x80 ;  /* 0x000000801c1a7836 */ /* 0x000fe20000000000 */
[----:B------:R-:W-:-:S02]  /*4e40*/  ISETP.GE.AND P3, PT, R30, R27, PT ;  /* 0x0000001b1e00720c */ /* 0x000fc40003f66270 */
[-C--:B------:R-:W-:Y:S01]  /*4e50*/  ISETP.GE.AND P1, PT, R0, R27.reuse, PT ;  /* 0x0000001b0000720c */ /* 0x080fe20003f26270 */
[----:B------:R-:W-:Y:S01]  /*4e60*/  VIADD R0, R28, 0xe0 ;  /* 0x000000e01c007836 */ /* 0x000fe20000000000 */
[-C--:B------:R-:W-:Y:S01]  /*4e70*/  ISETP.GE.AND P2, PT, R26, R27.reuse, PT ;  /* 0x0000001b1a00720c */ /* 0x080fe20003f46270 */
[----:B------:R-:W-:Y:S01]  /*4e80*/  VIADD R26, R28, 0x100 ;  /* 0x000001001c1a7836 */ /* 0x000fe20000000000 */
[-C--:B------:R-:W-:Y:S01]  /*4e90*/  ISETP.GE.AND P4, PT, R32, R27.reuse, PT ;  /* 0x0000001b2000720c */ /* 0x080fe20003f86270 */
        /* <DEDUP_REMOVED lines=19> */
.L_x_130:
[----:B------:R-:W-:Y:S01]  /*4fd0*/  BSSY B1, `(.L_x_157) ;  /* 0x0000006000017945 */ /* 0x000fe20003800000 */
[----:B------:R-:W-:Y:S01]  /*4fe0*/  PLOP3.LUT P0, PT, P0, PT, PT, 0x8, 0x80 ;  /* 0x000000000080781c */ /* 0x000fe2000070e170 */
[----:B------:R-:W-:-:S12]  /*4ff0*/  IMAD.MOV.U32 R3, RZ, RZ, -0x1 ;  /* 0xffffffffff037424 */ /* 0x000fd800078e00ff */
[----:B------:R-:W-:Y:S05]  /*5000*/  WARPSYNC.COLLECTIVE R3, `(.L_x_158) ;  /* 0x0000000003087348 */ /* 0x000fea0003c00000 */
[----:B------:R-:W-:Y:S01]  /*5010*/  VOTE.ANY P0, P0 ;  /* 0x0000000000ff7806 */ /* 0x000fe20000000100 */
[----:B------:R-:W-:-:S12]  /*5020*/  ENDCOLLECTIVE ;  /* 0x000000000000791b */ /* 0x000fd80003800000 */
.L_x_158:
[----:B------:R-:W-:Y:S05]  /*5030*/  BSYNC B1 ;  /* 0x0000000000017941 */ /* 0x000fea0003800000 */
.L_x_157:
[----:B------:R-:W-:Y:S05]  /*5040*/  BRA `(.L_x_159) ;  /* 0xffffffc000cc7947 */ /* 0x000fea000383ffff */
.L_x_132:
[----:B------:R-:W-:Y:S01]  /*5050*/  BSSY B1, `(.L_x_160) ;  /* 0x0000006000017945 */ /* 0x000fe20003800000 */
[----:B------:R-:W-:Y:S01]  /*5060*/  PLOP3.LUT P0, PT, P0, PT, PT, 0x8, 0x80 ;  /* 0x000000000080781c */ /* 0x000fe2000070e170 */
[----:B------:R-:W-:-:S12]  /*5070*/  IMAD.MOV.U32 R3, RZ, RZ, -0x1 ;  /* 0xffffffffff037424 */ /* 0x000fd800078e00ff */
[----:B------:R-:W-:Y:S05]  /*5080*/  WARPSYNC.COLLECTIVE R3, `(.L_x_161) ;  /* 0x0000000003087348 */ /* 0x000fea0003c00000 */
[----:B------:R-:W-:Y:S01]  /*5090*/  VOTE.ANY P0, P0 ;  /* 0x0000000000ff7806 */ /* 0x000fe20000000100 */
[----:B------:R-:W-:-:S12]  /*50a0*/  ENDCOLLECTIVE ;  /* 0x000000000000791b */ /* 0x000fd80003800000 */
.L_x_161:
[----:B------:R-:W-:Y:S05]  /*50b0*/  BSYNC B1 ;  /* 0x0000000000017941 */ /* 0x000fea0003800000 */
.L_x_160:
[----:B------:R-:W-:Y:S05]  /*50c0*/  BRA `(.L_x_162) ;  /* 0xffffffc400347947 */ /* 0x000fea000383ffff */
.L_x_134:
[----:B------:R-:W0:Y:S01]  /*50d0*/  S2R R41, SR_GEMASK ;  /* 0x0000000000297919 */ /* 0x000e220000003c00 */
[----:B------:R-:W-:Y:S01]  /*50e0*/  BSSY B1, `(.L_x_163) ;  /* 0x0000006000017945 */ /* 0x000fe20003800000 */
[----:B------:R-:W-:Y:S01]  /*50f0*/  PLOP3.LUT P0, PT, P0, PT, PT, 0x8, 0x80 ;  /* 0x000000000080781c */ /* 0x000fe2000070e170 */
[----:B------:R-:W-:-:S12]  /*5100*/  IMAD.MOV.U32 R3, RZ, RZ, -0x1 ;  /* 0xffffffffff037424 */ /* 0x000fd800078e00ff */
[----:B0-----:R-:W-:Y:S05]  /*5110*/  WARPSYNC.COLLECTIVE R3, `(.L_x_164) ;  /* 0x0000000003087348 */ /* 0x001fea0003c00000 */
[----:B------:R-:W-:Y:S01]  /*5120*/  VOTE.ANY R3, PT, P0 ;  /* 0x0000000000037806 */ /* 0x000fe200000e0100 */
[----:B0-----:R-:W-:Y:S06]  /*5130*/  ENDCOLLECTIVE ;  /* 0x000000000000791b */ /* 0x001fec0003800000 */
.L_x_164:
[----:B------:R-:W-:Y:S05]  /*5140*/  BSYNC B1 ;  /* 0x0000000000017941 */ /* 0x000fea0003800000 */
.L_x_163:
[----:B------:R-:W-:Y:S01]  /*5150*/  LOP3.LUT R3, R3, 0x80000000, R41, 0xec, !PT ;  /* 0x8000000003037812 */ /* 0x000fe200078eec29 */
[----:B------:R-:W-:Y:S01]  /*5160*/  IMAD.MOV.U32 R12, RZ, RZ, R10 ;  /* 0x000000ffff0c7224 */ /* 0x000fe200078e000a */
[----:B------:R-:W0:Y:S01]  /*5170*/  S2R R28, SR_LANEID ;  /* 0x00000000001c7919 */ /* 0x000e220000000000 */
[----:B------:R-:W-:Y:S02]  /*5180*/  IMAD.MOV.U32 R13, RZ, RZ, 0x1 ;  /* 0x00000001ff0d7424 */ /* 0x000fe400078e00ff */
[----:B------:R-:W-:-:S05]  /*5190*/  VIADD R4, R3, 0xffffffff ;  /* 0xffffffff03047836 */ /* 0x000fca0000000000 */
[----:B------:R-:W-:Y:S01]  /*51a0*/  LOP3.LUT R5, R3, R4, RZ, 0xc, !PT ;  /* 0x0000000403057212 */ /* 0x000fe200078e0cff */
[----:B------:R-:W-:-:S03]  /*51b0*/  IMAD.MOV.U32 R3, RZ, RZ, -0x1 ;  /* 0xffffffffff037424 */ /* 0x000fc600078e00ff */
[----:B------:R1:W2:Y:S04]  /*51c0*/  POPC R20, R5 ;  /* 0x0000000500147309 */ /* 0x0002a80000000000 */
[----:B012---:R-:W-:Y:S05]  /*51d0*/  WARPSYNC.COLLECTIVE R3, `(.L_x_165) ;  /* 0x0000000003087348 */ /* 0x007fea0003c00000 */
[----:B--2---:R2:W3:Y:S02]  /*51e0*/  SHFL.DOWN P0, R21, R12, R13, R20 ;  /* 0x0800000d0c157389 */ /* 0x0044e40000000014 */
[----:B0123--:R-:W-:Y:S05]  /*51f0*/  ENDCOLLECTIVE ;  /* 0x000000000000791b */ /* 0x00ffea0003800000 */
.L_x_165:
[----:B------:R-:W-:Y:S02]  /*5200*/  IMAD.MOV.U32 R12, RZ, RZ, R11 ;  /* 0x000000ffff0c7224 */ /* 0x000fe400078e000b */
[----:B------:R-:W-:-:S07]  /*5210*/  IMAD.MOV.U32 R4, RZ, RZ, R21 ;  /* 0x000000ffff047224 */ /* 0x000fce00078e0015 */
[----:B------:R-:W-:Y:S05]  /*5220*/  WARPSYNC.COLLECTIVE R3, `(.L_x_166) ;  /* 0x0000000003087348 */ /* 0x000fea0003c00000 */
[----:B------:R0:W1:Y:S02]  /*5230*/  SHFL.DOWN P0, R21, R12, R13, R20 ;  /* 0x0800000d0c157389 */ /* 0x0000640000000014 */
[----:B01----:R-:W-:Y:S05]  /*5240*/  ENDCOLLECTIVE ;  /* 0x000000000000791b */ /* 0x003fea0003800000 */
.L_x_166:
[----:B------:R-:W-:Y:S02]  /*5250*/  IMAD.MOV.U32 R13, RZ, RZ, 0x2 ;  /* 0x00000002ff0d7424 */ /* 0x000fe400078e00ff */
[----:B------:R-:W-:Y:S01]  /*5260*/  IMAD.MOV.U32 R5, RZ, RZ, R21 ;  /* 0x000000ffff057224 */ /* 0x000fe200078e0015 */
[----:B------:R-:W-:-:S05]  /*5270*/  ISETP.GE.AND P0, PT, R28, R20, PT ;  /* 0x000000141c00720c */ /* 0x000fca0003f06270 */
[----:B------:R-:W-:-:S10]  /*5280*/  DADD R4, R4, R10 ;  /* 0x0000000004047229 */ /* 0x000fd4000000000a */
[----:B------:R-:W-:Y:S02]  /*5290*/  FSEL R4, R4, R10, !P0 ;  /* 0x0000000a04047208 */ /* 0x000fe40004000000 */
[----:B------:R-:W-:-:S03]  /*52a0*/  FSEL R10, R5, R11, !P0 ;  /* 0x0000000b050a7208 */ /* 0x000fc60004000000 */
[----:B------:R-:W-:Y:S02]  /*52b0*/  IMAD.MOV.U32 R12, RZ, RZ, R4 ;  /* 0x000000ffff0c7224 */ /* 0x000fe400078e0004 */
[----:B------:R-:W-:-:S07]  /*52c0*/  IMAD.MOV.U32 R5, RZ, RZ, R10 ;  /* 0x000000ffff057224 */ /* 0x000fce00078e000a */
[----:B------:R-:W-:Y:S05]  /*52d0*/  WARPSYNC.COLLECTIVE R3, `(.L_x_167) ;  /* 0x0000000003087348 */ /* 0x000fea0003c00000 */
[----:B------:R0:W1:Y:S02]  /*52e0*/  SHFL.DOWN P0, R21, R12, R13, R20 ;  /* 0x0800000d0c157389 */ /* 0x0000640000000014 */
[----:B01----:R-:W-:Y:S05]  /*52f0*/  ENDCOLLECTIVE ;  /* 0x000000000000791b */ /* 0x003fea0003800000 */
.L_x_167:
[----:B------:R-:W-:Y:S02]  /*5300*/  IMAD.MOV.U32 R12, RZ, RZ, R10 ;  /* 0x000000ffff0c7224 */ /* 0x000fe400078e000a */
[----:B------:R-:W-:-:S07]  /*5310*/  IMAD.MOV.U32 R11, RZ, RZ, R21 ;  /* 0x000000ffff0b7224 */ /* 0x000fce00078e0015 */
[----:B------:R-:W-:Y:S05]  /*5320*/  WARPSYNC.COLLECTIVE R3, `(.L_x_168) ;  /* 0x0000000003087348 */ /* 0x000fea0003c00000 */
[----:B------:R0:W1:Y:S02]  /*5330*/  SHFL.DOWN P0, R21, R12, R13, R20 ;  /* 0x0800000d0c157389 */ /* 0x0000640000000014 */
[----:B01----:R-:W-:Y:S05]  /*5340*/  ENDCOLLECTIVE ;  /* 0x000000000000791b */ /* 0x003fea0003800000 */
.L_x_168:
[----:B------:R-:W-:Y:S02]  /*5350*/  IMAD.MOV.U32 R12, RZ, RZ, R11 ;  /* 0x000000ffff0c7224 */ /* 0x000fe400078e000b */
[----:B------:R-:W-:-:S06]  /*5360*/  IMAD.MOV.U32 R13, RZ, RZ, R21 ;  /* 0x000000ffff0d7224 */ /* 0x000fcc00078e0015 */
[----:B------:R-:W-:Y:S01]  /*5370*/  DADD R12, R12, R4 ;  /* 0x000000000c0c7229 */ /* 0x000fe20000000004 */
[----:B------:R-:W-:-:S05]  /*5380*/  VIADD R5, R28, 0x2 ;  /* 0x000000021c057836 */ /* 0x000fca0000000000 */
[----:B------:R-:W-:-:S04]  /*5390*/  ISETP.GT.AND P0, PT, R5, R20, PT ;  /* 0x000000140500720c */ /* 0x000fc80003f04270 */
[----:B------:R-:W-:Y:S02]  /*53a0*/  FSEL R4, R4, R12, P0 ;  /* 0x0000000c04047208 */ /* 0x000fe40000000000 */
[----:B------:R-:W-:Y:S01]  /*53b0*/  FSEL R10, R10, R13, P0 ;  /* 0x0000000d0a0a7208 */ /* 0x000fe20000000000 */
[----:B------:R-:W-:Y:S02]  /*53c0*/  IMAD.MOV.U32 R13, RZ, RZ, 0x4 ;  /* 0x00000004ff0d7424 */ /* 0x000fe400078e00ff */
[----:B------:R-:W-:Y:S02]  /*53d0*/  IMAD.MOV.U32 R12, RZ, RZ, R4 ;  /* 0x000000ffff0c7224 */ /* 0x000fe400078e0004 */
[----:B------:R-:W-:-:S07]  /*53e0*/  IMAD.MOV.U32 R5, RZ, RZ, R10 ;  /* 0x000000ffff057224 */ /* 0x000fce00078e000a */
[----:B------:R-:W-:Y:S05]  /*53f0*/  WARPSYNC.COLLECTIVE R3, `(.L_x_169) ;  /* 0x0000000003087348 */ /* 0x000fea0003c00000 */
[----:B------:R0:W1:Y:S02]  /*5400*/  SHFL.DOWN P0, R21, R12, R13, R20 ;  /* 0x0800000d0c157389 */ /* 0x0000640000000014 */
[----:B01----:R-:W-:Y:S05]  /*5410*/  ENDCOLLECTIVE ;  /* 0x000000000000791b */ /* 0x003fea0003800000 */
.L_x_169:
[----:B------:R-:W-:Y:S02]  /*5420*/  IMAD.MOV.U32 R12, RZ, RZ, R10 ;  /* 0x000000ffff0c7224 */ /* 0x000fe400078e000a */
[----:B------:R-:W-:-:S07]  /*5430*/  IMAD.MOV.U32 R11, RZ, RZ, R21 ;  /* 0x000000ffff0b7224 */ /* 0x000fce00078e0015 */
[----:B------:R-:W-:Y:S05]  /*5440*/  WARPSYNC.COLLECTIVE R3, `(.L_x_170) ;  /* 0x0000000003087348 */ /* 0x000fea0003c00000 */
[----:B------:R0:W1:Y:S02]  /*5450*/  SHFL.DOWN P0, R21, R12, R13, R20 ;  /* 0x0800000d0c157389 */ /* 0x0000640000000014 */
[----:B01----:R-:W-:Y:S05]  /*5460*/  ENDCOLLECTIVE ;  /* 0x000000000000791b */ /* 0x003fea0003800000 */
.L_x_170:
        /* <DEDUP_REMOVED lines=8> */
[----:B------:R-:W-:-:S07]  /*54f0*/  IMAD.MOV.U32 R12, RZ, RZ, R4 ;  /* 0x000000ffff0c7224 */ /* 0x000fce00078e0004 */
[----:B------:R-:W-:Y:S05]  /*5500*/  WARPSYNC.COLLECTIVE R3, `(.L_x_171) ;  /* 0x0000000003087348 */ /* 0x000fea0003c00000 */
[----:B------:R0:W1:Y:S02]  /*5510*/  SHFL.DOWN P0, R21, R12, R13, R20 ;  /* 0x0800000d0c157389 */ /* 0x0000640000000014 */
[----:B01----:R-:W-:Y:S05]  /*5520*/  ENDCOLLECTIVE ;  /* 0x000000000000791b */ /* 0x003fea0003800000 */
.L_x_171:
[----:B------:R-:W-:Y:S02]  /*5530*/  IMAD.MOV.U32 R12, RZ, RZ, R5 ;  /* 0x000000ffff0c7224 */ /* 0x000fe400078e0005 */
[----:B------:R-:W-:-:S07]  /*5540*/  IMAD.MOV.U32 R10, RZ, RZ, R21 ;  /* 0x000000ffff0a7224 */ /* 0x000fce00078e0015 */
[----:B------:R-:W-:Y:S05]  /*5550*/  WARPSYNC.COLLECTIVE R3, `(.L_x_172) ;  /* 0x0000000003087348 */ /* 0x000fea0003c00000 */
[----:B------:R0:W1:Y:S02]  /*5560*/  SHFL.DOWN P0, R21, R12, R13, R20 ;  /* 0x0800000d0c157389 */ /* 0x0000640000000014 */
[----:B01----:R-:W-:Y:S05]  /*5570*/  ENDCOLLECTIVE ;  /* 0x000000000000791b */ /* 0x003fea0003800000 */
.L_x_172:
[----:B------:R-:W-:Y:S02]  /*5580*/  IMAD.MOV.U32 R13, RZ, RZ, 0x10 ;  /* 0x00000010ff0d7424 */ /* 0x000fe400078e00ff */
[----:B------:R-:W-:Y:S02]  /*5590*/  IMAD.MOV.U32 R11, RZ, RZ, R21 ;  /* 0x000000ffff0b7224 */ /* 0x000fe400078e0015 */
[----:B------:R-:W-:-:S04]  /*55a0*/  VIADD R21, R28, 0x8 ;  /* 0x000000081c157836 */ /* 0x000fc80000000000 */
[----:B------:R-:W-:Y:S01]  /*55b0*/  DADD R10, R10, R4 ;  /* 0x000000000a0a7229 */ /* 0x000fe20000000004 */
[----:B------:R-:W-:-:S09]  /*55c0*/  ISETP.GT.AND P0, PT, R21, R20, PT ;  /* 0x000000141500720c */ /* 0x000fd20003f04270 */
[----:B------:R-:W-:Y:S02]  /*55d0*/  FSEL R4, R4, R10, P0 ;  /* 0x0000000a04047208 */ /* 0x000fe40000000000 */
[----:B------:R-:W-:-:S03]  /*55e0*/  FSEL R5, R5, R11, P0 ;  /* 0x0000000b05057208 */ /* 0x000fc60000000000 */
[----:B------:R-:W-:-:S07]  /*55f0*/  IMAD.MOV.U32 R12, RZ, RZ, R4 ;  /* 0x000000ffff0c7224 */ /* 0x000fce00078e0004 */
[----:B------:R-:W-:Y:S05]  /*5600*/  WARPSYNC.COLLECTIVE R3, `(.L_x_173) ;  /* 0x0000000003087348 */ /* 0x000fea0003c00000 */
[----:B------:R0:W1:Y:S02]  /*5610*/  SHFL.DOWN P0, R21, R12, R13, R20 ;  /* 0x0800000d0c157389 */ /* 0x0000640000000014 */
[----:B01----:R-:W-:Y:S05]  /*5620*/  ENDCOLLECTIVE ;  /* 0x000000000000791b */ /* 0x003fea0003800000 */
.L_x_173:
[----:B------:R-:W-:Y:S02]  /*5630*/  IMAD.MOV.U32 R12, RZ, RZ, R5 ;  /* 0x000000ffff0c7224 */ /* 0x000fe400078e0005 */
[----:B------:R-:W-:-:S07]  /*5640*/  IMAD.MOV.U32 R10, RZ, RZ, R21 ;  /* 0x000000ffff0a7224 */ /* 0x000fce00078e0015 */
[----:B------:R-:W-:Y:S05]  /*5650*/  WARPSYNC.COLLECTIVE R3, `(.L_x_174) ;  /* 0x0000000003087348 */ /* 0x000fea0003c00000 */
[----:B------:R0:W1:Y:S02]  /*5660*/  SHFL.DOWN P0, R21, R12, R13, R20 ;  /* 0x0800000d0c157389 */ /* 0x0000640000000014 */
[----:B01----:R-:W-:Y:S05]  /*5670*/  ENDCOLLECTIVE ;  /* 0x000000000000791b */ /* 0x003fea0003800000 */
.L_x_174:
[----:B------:R-:W0:Y:S02]  /*5680*/  LDCU.64 UR6, c[0x0][0x390] ;  /* 0x00007200ff0677ac */ /* 0x000e240008000a00 */
[----:B0-----:R-:W-:-:S04]  /*5690*/  UIADD3 UR6, UP0, UPT, UR6, 0x200, URZ ;  /* 0x0000020006067890 */ /* 0x001fc8000ff1e0ff */
[----:B------:R-:W-:Y:S01]  /*56a0*/  UIADD3.X UR7, UPT, UPT, URZ, UR7, URZ, UP0, !UPT ;  /* 0x00000007ff077290 */ /* 0x000fe200087fe4ff */
[----:B------:R-:W-:Y:S01]  /*56b0*/  ISETP.NE.U32.AND P0, PT, R8, 0x65, PT ;  /* 0x000000650800780c */ /* 0x000fe20003f05070 */
[----:B------:R-:W-:Y:S02]  /*56c0*/  IMAD.MOV.U32 R11, RZ, RZ, R21 ;  /* 0x000000ffff0b7224 */ /* 0x000fe400078e0015 */
[----:B------:R-:W-:Y:S01]  /*56d0*/  VIADD R21, R28, 0x10 ;  /* 0x000000101c157836 */ /* 0x000fe20000000000 */
[----:B------:R-:W-:Y:S01]  /*56e0*/  ISETP.NE.AND.EX P0, PT, R9, RZ, PT, P0 ;  /* 0x000000ff0900720c */ /* 0x000fe20003f05300 */
[----:B------:R-:W-:Y:S02]  /*56f0*/  IMAD.U32 R28, RZ, RZ, UR6 ;  /* 0x00000006ff1c7e24 */ /* 0x000fe4000f8e00ff */
[----:B------:R-:W-:Y:S01]  /*5700*/  DADD R10, R10, R4 ;  /* 0x000000000a0a7229 */ /* 0x000fe20000000004 */
[----:B------:R-:W-:Y:S01]  /*5710*/  ISETP.GT.AND P1, PT, R21, R20, PT ;  /* 0x000000141500720c */ /* 0x000fe20003f24270 */
[----:B------:R-:W-:-:S08]  /*5720*/  IMAD.U32 R29, RZ, RZ, UR7 ;  /* 0x00000007ff1d7e24 */ /* 0x000fd0000f8e00ff */
[----:B------:R-:W-:Y:S02]  /*5730*/  FSEL R4, R4, R10, P1 ;  /* 0x0000000a04047208 */ /* 0x000fe40000800000 */
[----:B------:R-:W-:-:S07]  /*5740*/  FSEL R5, R5, R11, P1 ;  /* 0x0000000b05057208 */ /* 0x000fce0000800000 */
[----:B------:R-:W-:Y:S05]  /*5750*/  WARPSYNC.COLLECTIVE R3, `(.L_x_175) ;  /* 0x0000000003087348 */ /* 0x000fea0003c00000 */
[----:B------:R-:W-:Y:S01]  /*5760*/  VOTE.ALL P0, P0 ;  /* 0x0000000000ff7806 */ /* 0x000fe20000000000 */
[----:B------:R-:W-:-:S12]  /*5770*/  ENDCOLLECTIVE ;  /* 0x000000000000791b */ /* 0x000fd80003800000 */
.L_x_175:
[----:B------:R-:W-:Y:S05]  /*5780*/  BRA `(.L_x_176) ;  /* 0xffffffc000807947 */ /* 0x000fea000383ffff */
.L_x_136:
[----:B------:R-:W-:Y:S01]  /*5790*/  BSSY B1, `(.L_x_177) ;  /* 0x0000006000017945 */ /* 0x000fe20003800000 */
[----:B------:R-:W-:Y:S01]  /*57a0*/  PLOP3.LUT P0, PT, P0, PT, PT, 0x8, 0x80 ;  /* 0x000000000080781c */ /* 0x000fe2000070e170 */
[----:B------:R-:W-:-:S12]  /*57b0*/  IMAD.MOV.U32 R3, RZ, RZ, -0x1 ;  /* 0xffffffffff037424 */ /* 0x000fd800078e00ff */
[----:B------:R-:W-:Y:S05]  /*57c0*/  WARPSYNC.COLLECTIVE R3, `(.L_x_178) ;  /* 0x0000000003087348 */ /* 0x000fea0003c00000 */
[----:B------:R-:W-:Y:S01]  /*57d0*/  VOTE.ANY P0, P0 ;  /* 0x0000000000ff7806 */ /* 0x000fe20000000100 */
[----:B------:R-:W-:-:S12]  /*57e0*/  ENDCOLLECTIVE ;  /* 0x000000000000791b */ /* 0x000fd80003800000 */
.L_x_178:
[----:B------:R-:W-:Y:S05]  /*57f0*/  BSYNC B1 ;  /* 0x0000000000017941 */ /* 0x000fea0003800000 */
.L_x_177:
[----:B------:R-:W-:Y:S05]  /*5800*/  BRA `(.L_x_179) ;  /* 0xffffffc0008c7947 */ /* 0x000fea000383ffff */
.L_x_138:
[----:B------:R-:W-:Y:S01]  /*5810*/  BSSY B1, `(.L_x_180) ;  /* 0x0000006000017945 */ /* 0x000fe20003800000 */
[----:B------:R-:W-:Y:S01]  /*5820*/  PLOP3.LUT P0, PT, P0, PT, PT, 0x8, 0x80 ;  /* 0x000000000080781c */ /* 0x000fe2000070e170 */
[----:B------:R-:W-:-:S12]  /*5830*/  IMAD.MOV.U32 R3, RZ, RZ, -0x1 ;  /* 0xffffffffff037424 */ /* 0x000fd800078e00ff */
[----:B------:R-:W-:Y:S05]  /*5840*/  WARPSYNC.COLLECTIVE R3, `(.L_x_181) ;  /* 0x0000000003087348 */ /* 0x000fea0003c00000 */
[----:B------:R-:W-:Y:S01]  /*5850*/  VOTE.ANY P0, P0 ;  /* 0x0000000000ff7806 */ /* 0x000fe20000000100 */
[----:B------:R-:W-:-:S12]  /*5860*/  ENDCOLLECTIVE ;  /* 0x000000000000791b */ /* 0x000fd80003800000 */
.L_x_181:
[----:B------:R-:W-:Y:S05]  /*5870*/  BSYNC B1 ;  /* 0x0000000000017941 */ /* 0x000fea0003800000 */
.L_x_180:
[----:B------:R-:W-:Y:S05]  /*5880*/  BRA `(.L_x_182) ;  /* 0xffffffc000ec7947 */ /* 0x000fea000383ffff */
.L_x_140:
[----:B------:R-:W-:Y:S01]  /*5890*/  BSSY B1, `(.L_x_183) ;  /* 0x0000006000017945 */ /* 0x000fe20003800000 */
[----:B------:R-:W-:Y:S01]  /*58a0*/  PLOP3.LUT P0, PT, P0, PT, PT, 0x8, 0x80 ;  /* 0x000000000080781c */ /* 0x000fe2000070e170 */
[----:B------:R-:W-:-:S12]  /*58b0*/  IMAD.MOV.U32 R3, RZ, RZ, -0x1 ;  /* 0xffffffffff037424 */ /* 0x000fd800078e00ff */
[----:B------:R-:W-:Y:S05]  /*58c0*/  WARPSYNC.COLLECTIVE R3, `(.L_x_184) ;  /* 0x0000000003087348 */ /* 0x000fea0003c00000 */
[----:B------:R-:W-:Y:S01]  /*58d0*/  VOTE.ANY R3, PT, P0 ;  /* 0x0000000000037806 */ /* 0x000fe200000e0100 */
[----:B------:R-:W-:Y:S06]  /*58e0*/  ENDCOLLECTIVE ;  /* 0x000000000000791b */ /* 0x000fec0003800000 */
.L_x_184:
[----:B------:R-:W-:Y:S05]  /*58f0*/  BSYNC B1 ;  /* 0x0000000000017941 */ /* 0x000fea0003800000 */
.L_x_183:
[----:B------:R-:W-:Y:S01]  /*5900*/  LOP3.LUT R3, R3, 0x80000000, R41, 0xec, !PT ;  /* 0x8000000003037812 */ /* 0x000fe200078eec29 */
[----:B------:R-:W-:Y:S02]  /*5910*/  IMAD.MOV.U32 R13, RZ, RZ, 0x1 ;  /* 0x00000001ff0d7424 */ /* 0x000fe400078e00ff */
[----:B------:R-:W-:Y:S02]  /*5920*/  VIADD R31, R31, 0xffffffe0 ;  /* 0xffffffe01f1f7836 */ /* 0x000fe40000000000 */
[----:B------:R-:W-:-:S05]  /*5930*/  VIADD R12, R3, 0xffffffff ;  /* 0xffffffff030c7836 */ /* 0x000fca0000000000 */
[----:B------:R-:W-:Y:S01]  /*5940*/  LOP3.LUT R21, R3, R12, RZ, 0xc, !PT ;  /* 0x0000000c03157212 */ /* 0x000fe200078e0cff */
[----:B------:R-:W-:Y:S02]  /*5950*/  IMAD.MOV.U32 R12, RZ, RZ, R10 ;  /* 0x000000ffff0c7224 */ /* 0x000fe400078e000a */
[----:B------:R-:W-:Y:S01]  /*5960*/  IMAD.MOV.U32 R3, RZ, RZ, -0x1 ;  /* 0xffffffffff037424 */ /* 0x000fe200078e00ff */
[----:B------:R0:W1:Y:S06]  /*5970*/  POPC R20, R21 ;  /* 0x0000001500147309 */ /* 0x00006c0000000000 */
[----:B01----:R-:W-:Y:S05]  /*5980*/  WARPSYNC.COLLECTIVE R3, `(.L_x_185) ;  /* 0x0000000003087348 */ /* 0x003fea0003c00000 */
[----:B01----:R0:W1:Y:S02]  /*5990*/  SHFL.DOWN P0, R21, R12, R13, R20 ;  /* 0x0800000d0c157389 */ /* 0x0030640000000014 */
[----:B01----:R-:W-:Y:S05]  /*59a0*/  ENDCOLLECTIVE ;  /* 0x000000000000791b */ /* 0x003fea0003800000 */
.L_x_185:
[----:B------:R-:W-:Y:S02]  /*59b0*/  IMAD.MOV.U32 R12, RZ, RZ, R11 ;  /* 0x000000ffff0c7224 */ /* 0x000fe400078e000b */
[----:B------:R-:W-:-:S07]  /*59c0*/  IMAD.MOV.U32 R38, RZ, RZ, R21 ;  /* 0x000000ffff267224 */ /* 0x000fce00078e0015 */
[----:B------:R-:W-:Y:S05]  /*59d0*/  WARPSYNC.COLLECTIVE R3, `(.L_x_186) ;  /* 0x0000000003087348 */ /* 0x000fea0003c00000 */
[----:B------:R0:W1:Y:S02]  /*59e0*/  SHFL.DOWN P0, R21, R12, R13, R20 ;  /* 0x0800000d0c157389 */ /* 0x0000640000000014 */
[----:B01----:R-:W-:Y:S05]  /*59f0*/  ENDCOLLECTIVE ;  /* 0x000000000000791b */ /* 0x003fea0003800000 */
.L_x_186:
[----:B------:R-:W0:Y:S01]  /*5a00*/  S2R R3, SR_LANEID ;  /* 0x0000000000037919 */ /* 0x000e220000000000 */
[----:B------:R-:W-:Y:S02]  /*5a10*/  IMAD.MOV.U32 R12, RZ, RZ, R38 ;  /* 0x000000ffff0c7224 */ /* 0x000fe400078e0026 */
[----:B------:R-:W-:-:S06]  /*5a20*/  IMAD.MOV.U32 R13, RZ, RZ, R21 ;  /* 0x000000ffff0d7224 */ /* 0x000fcc00078e0015 */
[----:B------:R-:W-:Y:S01]  /*5a30*/  DADD R12, R12, R10 ;  /* 0x000000000c0c7229 */ /* 0x000fe2000000000a */
[----:B0-----:R-:W-:Y:S01]  /*5a40*/  ISETP.GE.AND P0, PT, R3, R20, PT ;  /* 0x000000140300720c */ /* 0x001fe20003f06270 */
[----:B------:R-:W-:-:S08]  /*5a50*/  IMAD.MOV.U32 R3, RZ, RZ, -0x1 ;  /* 0xffffffffff037424 */ /* 0x000fd000078e00ff */
[----:B------:R-:W-:Y:S02]  /*5a60*/  FSEL R10, R12, R10, !P0 ;  /* 0x0000000a0c0a7208 */ /* 0x000fe40004000000 */
[----:B------:R-:W-:Y:S01]  /*5a70*/  FSEL R11, R13, R11, !P0 ;  /* 0x0000000b0d0b7208 */ /* 0x000fe20004000000 */
[----:B------:R-:W-:Y:S02]  /*5a80*/  IMAD.MOV.U32 R13, RZ, RZ, 0x2 ;  /* 0x00000002ff0d7424 */ /* 0x000fe400078e00ff */
[----:B------:R-:W-:-:S07]  /*5a90*/  IMAD.MOV.U32 R12, RZ, RZ, R10 ;  /* 0x000000ffff0c7224 */ /* 0x000fce00078e000a */
[----:B------:R-:W-:Y:S05]  /*5aa0*/  WARPSYNC.COLLECTIVE R3, `(.L_x_187) ;  /* 0x0000000003087348 */ /* 0x000fea0003c00000 */
[----:B------:R0:W1:Y:S02]  /*5ab0*/  SHFL.DOWN P0, R21, R12, R13, R20 ;  /* 0x0800000d0c157389 */ /* 0x0000640000000014 */
[----:B01----:R-:W-:Y:S05]  /*5ac0*/  ENDCOLLECTIVE ;  /* 0x000000000000791b */ /* 0x003fea0003800000 */
.L_x_187:
[----:B------:R-:W-:Y:S02]  /*5ad0*/  IMAD.MOV.U32 R12, RZ, RZ, R11 ;  /* 0x000000ffff0c7224 */ /* 0x000fe400078e000b */
[----:B------:R-:W-:-:S07]  /*5ae0*/  IMAD.MOV.U32 R38, RZ, RZ, R21 ;  /* 0x000000ffff267224 */ /* 0x000fce00078e0015 */
[----:B------:R-:W-:Y:S05]  /*5af0*/  WARPSYNC.COLLECTIVE R3, `(.L_x_188) ;  /* 0x0000000003087348 */ /* 0x000fea0003c00000 */
[----:B------:R0:W1:Y:S02]  /*5b00*/  SHFL.DOWN P0, R21, R12, R13, R20 ;  /* 0x0800000d0c157389 */ /* 0x0000640000000014 */
[----:B01----:R-:W-:Y:S05]  /*5b10*/  ENDCOLLECTIVE ;  /* 0x000000000000791b */ /* 0x003fea0003800000 */
.L_x_188:
[----:B------:R-:W0:Y:S01]  /*5b20*/  S2R R3, SR_LANEID ;  /* 0x0000000000037919 */ /* 0x000e220000000000 */
[----:B------:R-:W-:Y:S02]  /*5b30*/  IMAD.MOV.U32 R12, RZ, RZ, R38 ;  /* 0x000000ffff0c7224 */ /* 0x000fe400078e0026 */
[----:B------:R-:W-:-:S06]  /*5b40*/  IMAD.MOV.U32 R13, RZ, RZ, R21 ;  /* 0x000000ffff0d7224 */ /* 0x000fcc00078e0015 */
[----:B------:R-:W-:Y:S01]  /*5b50*/  DADD R12, R12, R10 ;  /* 0x000000000c0c7229 */ /* 0x000fe2000000000a */
[----:B0-----:R-:W-:-:S05]  /*5b60*/  VIADD R3, R3, 0x2 ;  /* 0x0000000203037836 */ /* 0x001fca0000000000 */
[----:B------:R-:W-:Y:S01]  /*5b70*/  ISETP.GT.AND P0, PT, R3, R20, PT ;  /* 0x000000140300720c */ /* 0x000fe20003f04270 */
[----:B------:R-:W-:-:S03]  /*5b80*/  IMAD.MOV.U32 R3, RZ, RZ, -0x1 ;  /* 0xffffffffff037424 */ /* 0x000fc600078e00ff */
[----:B------:R-:W-:Y:S02]  /*5b90*/  FSEL R10, R10, R12, P0 ;  /* 0x0000000c0a0a7208 */ /* 0x000fe40000000000 */
[----:B------:R-:W-:Y:S01]  /*5ba0*/  FSEL R11, R11, R13, P0 ;  /* 0x0000000d0b0b7208 */ /* 0x000fe20000000000 */
[----:B------:R-:W-:Y:S02]  /*5bb0*/  IMAD.MOV.U32 R13, RZ, RZ, 0x4 ;  /* 0x00000004ff0d7424 */ /* 0x000fe400078e00ff */
[----:B------:R-:W-:-:S07]  /*5bc0*/  IMAD.MOV.U32 R12, RZ, RZ, R10 ;  /* 0x000000ffff0c7224 */ /* 0x000fce00078e000a */
[----:B------:R-:W-:Y:S05]  /*5bd0*/  WARPSYNC.COLLECTIVE R3, `(.L_x_189) ;  /* 0x0000000003087348 */ /* 0x000fea0003c00000 */
[----:B------:R0:W1:Y:S02]  /*5be0*/  SHFL.DOWN P0, R21, R12, R13, R20 ;  /* 0x0800000d0c157389 */ /* 0x0000640000000014 */
[----:B01----:R-:W-:Y:S05]  /*5bf0*/  ENDCOLLECTIVE ;  /* 0x000000000000791b */ /* 0x003fea0003800000 */
.L_x_189:
[----:B------:R-:W-:Y:S02]  /*5c00*/  IMAD.MOV.U32 R12, RZ, RZ, R11 ;  /* 0x000000ffff0c7224 */ /* 0x000fe400078e000b */
[----:B------:R-:W-:-:S07]  /*5c10*/  IMAD.MOV.U32 R38, RZ, RZ, R21 ;  /* 0x000000ffff267224 */ /* 0x000fce00078e0015 */
[----:B------:R-:W-:Y:S05]  /*5c20*/  WARPSYNC.COLLECTIVE R3, `(.L_x_190) ;  /* 0x0000000003087348 */ /* 0x000fea0003c00000 */
[----:B------:R0:W1:Y:S02]  /*5c30*/  SHFL.DOWN P0, R21, R12, R13, R20 ;  /* 0x0800000d0c157389 */ /* 0x0000640000000014 */
[----:B01----:R-:W-:Y:S05]  /*5c40*/  ENDCOLLECTIVE ;  /* 0x000000000000791b */ /* 0x003fea0003800000 */
.L_x_190:
        /* <DEDUP_REMOVED lines=14> */
.L_x_191:
[----:B------:R-:W-:Y:S02]  /*5d30*/  IMAD.MOV.U32 R12, RZ, RZ, R11 ;  /* 0x000000ffff0c7224 */ /* 0x000fe400078e000b */
[----:B------:R-:W-:-:S07]  /*5d40*/  IMAD.MOV.U32 R38, RZ, RZ, R21 ;  /* 0x000000ffff267224 */ /* 0x000fce00078e0015 */
[----:B------:R-:W-:Y:S05]  /*5d50*/  WARPSYNC.COLLECTIVE R3, `(.L_x_192) ;  /* 0x0000000003087348 */ /* 0x000fea0003c00000 */
[----:B------:R0:W1:Y:S02]  /*5d60*/  SHFL.DOWN P0, R21, R12, R13, R20 ;  /* 0x0800000d0c157389 */ /* 0x0000640000000014 */
[----:B01----:R-:W-:Y:S05]  /*5d70*/  ENDCOLLECTIVE ;  /* 0x000000000000791b */ /* 0x003fea0003800000 */
.L_x_192:
        /* <DEDUP_REMOVED lines=14> */
.L_x_193:
[----:B------:R-:W-:Y:S02]  /*5e60*/  IMAD.MOV.U32 R12, RZ, RZ, R11 ;  /* 0x000000ffff0c7224 */ /* 0x000fe400078e000b */
[----:B------:R-:W-:-:S07]  /*5e70*/  IMAD.MOV.U32 R38, RZ, RZ, R21 ;  /* 0x000000ffff267224 */ /* 0x000fce00078e0015 */
[----:B------:R-:W-:Y:S05]  /*5e80*/  WARPSYNC.COLLECTIVE R3, `(.L_x_194) ;  /* 0x0000000003087348 */ /* 0x000fea0003c00000 */
[----:B------:R0:W1:Y:S02]  /*5e90*/  SHFL.DOWN P0, R21, R12, R13, R20 ;  /* 0x0800000d0c157389 */ /* 0x0000640000000014 */
[----:B01----:R-:W-:Y:S05]  /*5ea0*/  ENDCOLLECTIVE ;  /* 0x000000000000791b */ /* 0x003fea0003800000 */
.L_x_194:
        /* <DEDUP_REMOVED lines=15> */
.L_x_195:
[----:B------:R-:W-:Y:S05]  /*5fa0*/  BRA `(.L_x_196) ;  /* 0xffffffc000207947 */ /* 0x000fea000383ffff */
.L_x_145:
[----:B------:R-:W-:Y:S01]  /*5fb0*/  BSSY B0, `(.L_x_197) ;  /* 0x0000006000007945 */ /* 0x000fe20003800000 */
[----:B------:R-:W-:Y:S01]  /*5fc0*/  PLOP3.LUT P0, PT, P0, PT, PT, 0x8, 0x80 ;  /* 0x000000000080781c */ /* 0x000fe2000070e170 */
[----:B------:R-:W-:-:S12]  /*5fd0*/  IMAD.MOV.U32 R3, RZ, RZ, -0x1 ;  /* 0xffffffffff037424 */ /* 0x000fd800078e00ff */
[----:B------:R-:W-:Y:S05]  /*5fe0*/  WARPSYNC.COLLECTIVE R3, `(.L_x_198) ;  /* 0x0000000003087348 */ /* 0x000fea0003c00000 */
[----:B------:R-:W-:Y:S01]  /*5ff0*/  VOTE.ANY P0, P0 ;  /* 0x0000000000ff7806 */ /* 0x000fe20000000100 */
[----:B------:R-:W-:-:S12]  /*6000*/  ENDCOLLECTIVE ;  /* 0x000000000000791b */ /* 0x000fd80003800000 */
.L_x_198:
[----:B------:R-:W-:Y:S05]  /*6010*/  BSYNC B0 ;  /* 0x0000000000007941 */ /* 0x000fea0003800000 */
.L_x_197:
[----:B------:R-:W-:Y:S05]  /*6020*/  BRA `(.L_x_199) ;  /* 0xffffffd800bc7947 */ /* 0x000fea000383ffff */
.L_x_147:
[----:B------:R-:W-:Y:S01]  /*6030*/  BSSY B0, `(.L_x_200) ;  /* 0x0000006000007945 */ /* 0x000fe20003800000 */
[----:B------:R-:W-:Y:S01]  /*6040*/  PLOP3.LUT P0, PT, P0, PT, PT, 0x8, 0x80 ;  /* 0x000000000080781c */ /* 0x000fe2000070e170 */
[----:B------:R-:W-:-:S12]  /*6050*/  IMAD.MOV.U32 R3, RZ, RZ, -0x1 ;  /* 0xffffffffff037424 */ /* 0x000fd800078e00ff */
[----:B------:R-:W-:Y:S05]  /*6060*/  WARPSYNC.COLLECTIVE R3, `(.L_x_201) ;  /* 0x0000000003087348 */ /* 0x000fea0003c00000 */
[----:B------:R-:W-:Y:S01]  /*6070*/  VOTE.ANY P0, P0 ;  /* 0x0000000000ff7806 */ /* 0x000fe20000000100 */
[----:B------:R-:W-:-:S12]  /*6080*/  ENDCOLLECTIVE ;  /* 0x000000000000791b */ /* 0x000fd80003800000 */
.L_x_201:
[----:B------:R-:W-:Y:S05]  /*6090*/  BSYNC B0 ;  /* 0x0000000000007941 */ /* 0x000fea0003800000 */
.L_x_200:
[----:B------:R-:W-:Y:S05]  /*60a0*/  BRA `(.L_x_202) ;  /* 0xffffffdc00247947 */ /* 0x000fea000383ffff */
.L_x_149:
[----:B------:R-:W0:Y:S01]  /*60b0*/  S2R R41, SR_GEMASK ;  /* 0x0000000000297919 */ /* 0x000e220000003c00 */
[----:B------:R-:W-:Y:S01]  /*60c0*/  BSSY B0, `(.L_x_203) ;  /* 0x0000006000007945 */ /* 0x000fe20003800000 */
[----:B------:R-:W-:Y:S01]  /*60d0*/  PLOP3.LUT P0, PT, P0, PT, PT, 0x8, 0x80 ;  /* 0x000000000080781c */ /* 0x000fe2000070e170 */
[----:B------:R-:W-:-:S12]  /*60e0*/  IMAD.MOV.U32 R3, RZ, RZ, -0x1 ;  /* 0xffffffffff037424 */ /* 0x000fd800078e00ff */
[----:B0-----:R-:W-:Y:S05]  /*60f0*/  WARPSYNC.COLLECTIVE R3, `(.L_x_204) ;  /* 0x0000000003087348 */ /* 0x001fea0003c00000 */
[----:B------:R-:W-:Y:S01]  /*6100*/  VOTE.ANY R3, PT, P0 ;  /* 0x0000000000037806 */ /* 0x000fe200000e0100 */
[----:B0-----:R-:W-:Y:S06]  /*6110*/  ENDCOLLECTIVE ;  /* 0x000000000000791b */ /* 0x001fec0003800000 */
.L_x_204:
[----:B------:R-:W-:Y:S05]  /*6120*/  BSYNC B0 ;  /* 0x0000000000007941 */ /* 0x000fea0003800000 */
.L_x_203:
[----:B------:R-:W-:Y:S01]  /*6130*/  LOP3.LUT R3, R3, 0x80000000, R41, 0xec, !PT ;  /* 0x8000000003037812 */ /* 0x000fe200078eec29 */
[----:B------:R-:W-:Y:S01]  /*6140*/  IMAD.MOV.U32 R13, RZ, RZ, 0x1 ;  /* 0x00000001ff0d7424 */ /* 0x000fe200078e00ff */
[----:B------:R-:W0:Y:S03]  /*6150*/  S2R R26, SR_LANEID ;  /* 0x00000000001a7919 */ /* 0x000e260000000000 */
[----:B------:R-:W-:-:S05]  /*6160*/  VIADD R12, R3, 0xffffffff ;  /* 0xffffffff030c7836 */ /* 0x000fca0000000000 */
[----:B------:R-:W-:Y:S01]  /*6170*/  LOP3.LUT R25, R3, R12, RZ, 0xc, !PT ;  /* 0x0000000c03197212 */ /* 0x000fe200078e0cff */
[----:B------:R-:W-:Y:S02]  /*6180*/  IMAD.MOV.U32 R12, RZ, RZ, R18 ;  /* 0x000000ffff0c7224 */ /* 0x000fe400078e0012 */
[----:B------:R-:W-:Y:S01]  /*6190*/  IMAD.MOV.U32 R3, RZ, RZ, -0x1 ;  /* 0xffffffffff037424 */ /* 0x000fe200078e00ff */
[----:B------:R1:W2:Y:S06]  /*61a0*/  POPC R20, R25 ;  /* 0x0000001900147309 */ /* 0x0002ac0000000000 */
[----:B012---:R-:W-:Y:S05]  /*61b0*/  WARPSYNC.COLLECTIVE R3, `(.L_x_205) ;  /* 0x0000000003087348 */ /* 0x007fea0003c00000 */
[----:B--2---:R2:W3:Y:S02]  /*61c0*/  SHFL.DOWN P0, R21, R12, R13, R20 ;  /* 0x0800000d0c157389 */ /* 0x0044e40000000014 */
[----:B0123--:R-:W-:Y:S05]  /*61d0*/  ENDCOLLECTIVE ;  /* 0x000000000000791b */ /* 0x00ffea0003800000 */
.L_x_205:
[----:B------:R-:W-:Y:S02]  /*61e0*/  IMAD.MOV.U32 R12, RZ, RZ, R19 ;  /* 0x000000ffff0c7224 */ /* 0x000fe400078e0013 */
[----:B------:R-:W-:-:S07]  /*61f0*/  IMAD.MOV.U32 R24, RZ, RZ, R21 ;  /* 0x000000ffff187224 */ /* 0x000fce00078e0015 */
[----:B------:R-:W-:Y:S05]  /*6200*/  WARPSYNC.COLLECTIVE R3, `(.L_x_206) ;  /* 0x0000000003087348 */ /* 0x000fea0003c00000 */
[----:B------:R0:W1:Y:S02]  /*6210*/  SHFL.DOWN P0, R21, R12, R13, R20 ;  /* 0x0800000d0c157389 */ /* 0x0000640000000014 */
[----:B01----:R-:W-:Y:S05]  /*6220*/  ENDCOLLECTIVE ;  /* 0x000000000000791b */ /* 0x003fea0003800000 */
.L_x_206:
[----:B------:R-:W-:Y:S02]  /*6230*/  IMAD.MOV.U32 R12, RZ, RZ, R24 ;  /* 0x000000ffff0c7224 */ /* 0x000fe400078e0018 */
[----:B------:R-:W-:Y:S01]  /*6240*/  IMAD.MOV.U32 R13, RZ, RZ, R21 ;  /* 0x000000ffff0d7224 */ /* 0x000fe200078e0015 */
[----:B------:R-:W-:-:S05]  /*6250*/  ISETP.GE.AND P0, PT, R26, R20, PT ;  /* 0x000000141a00720c */ /* 0x000fca0003f06270 */
[----:B------:R-:W-:-:S10]  /*6260*/  DADD R12, R12, R18 ;  /* 0x000000000c0c7229 */ /* 0x000fd40000000012 */
[----:B------:R-:W-:Y:S02]  /*6270*/  FSEL R18, R12, R18, !P0 ;  /* 0x000000120c127208 */ /* 0x000fe40004000000 */
[----:B------:R-:W-:Y:S01]  /*6280*/  FSEL R19, R13, R19, !P0 ;  /* 0x000000130d137208 */ /* 0x000fe20004000000 */
[----:B------:R-:W-:Y:S02]  /*6290*/  IMAD.MOV.U32 R13, RZ, RZ, 0x2 ;  /* 0x00000002ff0d7424 */ /* 0x000fe400078e00ff */
[----:B------:R-:W-:-:S07]  /*62a0*/  IMAD.MOV.U32 R12, RZ, RZ, R18 ;  /* 0x000000ffff0c7224 */ /* 0x000fce00078e0012 */
[----:B------:R-:W-:Y:S05]  /*62b0*/  WARPSYNC.COLLECTIVE R3, `(.L_x_207) ;  /* 0x0000000003087348 */ /* 0x000fea0003c00000 */
[----:B------:R0:W1:Y:S02]  /*62c0*/  SHFL.DOWN P0, R21, R12, R13, R20 ;  /* 0x0800000d0c157389 */ /* 0x0000640000000014 */
[----:B01----:R-:W-:Y:S05]  /*62d0*/  ENDCOLLECTIVE ;  /* 0x000000000000791b */ /* 0x003fea0003800000 */
.L_x_207:
[----:B------:R-:W-:Y:S02]  /*62e0*/  IMAD.MOV.U32 R12, RZ, RZ, R19 ;  /* 0x000000ffff0c7224 */ /* 0x000fe400078e0013 */
[----:B------:R-:W-:-:S07]  /*62f0*/  IMAD.MOV.U32 R24, RZ, RZ, R21 ;  /* 0x000000ffff187224 */ /* 0x000fce00078e0015 */
[----:B------:R-:W-:Y:S05]  /*6300*/  WARPSYNC.COLLECTIVE R3, `(.L_x_208) ;  /* 0x0000000003087348 */ /* 0x000fea0003c00000 */
[----:B------:R0:W1:Y:S02]  /*6310*/  SHFL.DOWN P0, R21, R12, R13, R20 ;  /* 0x0800000d0c157389 */ /* 0x0000640000000014 */
[----:B01----:R-:W-:Y:S05]  /*6320*/  ENDCOLLECTIVE ;  /* 0x000000000000791b */ /* 0x003fea0003800000 */
.L_x_208:
[----:B------:R-:W-:Y:S02]  /*6330*/  IMAD.MOV.U32 R12, RZ, RZ, R24 ;  /* 0x000000ffff0c7224 */ /* 0x000fe400078e0018 */
[----:B------:R-:W-:Y:S02]  /*6340*/  IMAD.MOV.U32 R25, RZ, RZ, R21 ;  /* 0x000000ffff197224 */ /* 0x000fe400078e0015 */
[----:B------:R-:W-:Y:S02]  /*6350*/  VIADD R21, R26, 0x2 ;  /* 0x000000021a157836 */ /* 0x000fe40000000000 */
[----:B------:R-:W-:-:S03]  /*6360*/  IMAD.MOV.U32 R13, RZ, RZ, R25 ;  /* 0x000000ffff0d7224 */ /* 0x000fc600078e0019 */
[----:B------:R-:W-:-:S03]  /*6370*/  ISETP.GT.AND P0, PT, R21, R20, PT ;  /* 0x000000141500720c */ /* 0x000fc60003f04270 */
[----:B------:R-:W-:-:S10]  /*6380*/  DADD R12, R12, R18 ;  /* 0x000000000c0c7229 */ /* 0x000fd40000000012 */
[----:B------:R-:W-:Y:S02]  /*6390*/  FSEL R18, R18, R12, P0 ;  /* 0x0000000c12127208 */ /* 0x000fe40000000000 */
[----:B------:R-:W-:Y:S01]  /*63a0*/  FSEL R19, R19, R13, P0 ;  /* 0x0000000d13137208 */ /* 0x000fe20000000000 */
[----:B------:R-:W-:Y:S02]  /*63b0*/  IMAD.MOV.U32 R13, RZ, RZ, 0x4 ;  /* 0x00000004ff0d7424 */ /* 0x000fe400078e00ff */
[----:B------:R-:W-:-:S07]  /*63c0*/  IMAD.MOV.U32 R12, RZ, RZ, R18 ;  /* 0x000000ffff0c7224 */ /* 0x000fce00078e0012 */
[----:B------:R-:W-:Y:S05]  /*63d0*/  WARPSYNC.COLLECTIVE R3, `(.L_x_209) ;  /* 0x0000000003087348 */ /* 0x000fea0003c00000 */
[----:B------:R0:W1:Y:S02]  /*63e0*/  SHFL.DOWN P0, R21, R12, R13, R20 ;  /* 0x0800000d0c157389 */ /* 0x0000640000000014 */
[----:B01----:R-:W-:Y:S05]  /*63f0*/  ENDCOLLECTIVE ;  /* 0x000000000000791b */ /* 0x003fea0003800000 */
.L_x_209:
[----:B------:R-:W-:Y:S02]  /*6400*/  IMAD.MOV.U32 R12, RZ, RZ, R19 ;  /* 0x000000ffff0c7224 */ /* 0x000fe400078e0013 */
[----:B------:R-:W-:-:S07]  /*6410*/  IMAD.MOV.U32 R24, RZ, RZ, R21 ;  /* 0x000000ffff187224 */ /* 0x000fce00078e0015 */
[----:B------:R-:W-:Y:S05]  /*6420*/  WARPSYNC.COLLECTIVE R3, `(.L_x_210) ;  /* 0x0000000003087348 */ /* 0x000fea0003c00000 */
[----:B------:R0:W1:Y:S02]  /*6430*/  SHFL.DOWN P0, R21, R12, R13, R20 ;  /* 0x0800000d0c157389 */ /* 0x0000640000000014 */
[----:B01----:R-:W-:Y:S05]  /*6440*/  ENDCOLLECTIVE ;  /* 0x000000000000791b */ /* 0x003fea0003800000 */
.L_x_210:
        /* <DEDUP_REMOVED lines=13> */
.L_x_211:
[----:B------:R-:W-:Y:S02]  /*6520*/  IMAD.MOV.U32 R12, RZ, RZ, R19 ;  /* 0x000000ffff0c7224 */ /* 0x000fe400078e0013 */
[----:B------:R-:W-:-:S07]  /*6530*/  IMAD.MOV.U32 R24, RZ, RZ, R21 ;  /* 0x000000ffff187224 */ /* 0x000fce00078e0015 */
[----:B------:R-:W-:Y:S05]  /*6540*/  WARPSYNC.COLLECTIVE R3, `(.L_x_212) ;  /* 0x0000000003087348 */ /* 0x000fea0003c00000 */
[----:B------:R0:W1:Y:S02]  /*6550*/  SHFL.DOWN P0, R21, R12, R13, R20 ;  /* 0x0800000d0c157389 */ /* 0x0000640000000014 */
[----:B01----:R-:W-:Y:S05]  /*6560*/  ENDCOLLECTIVE ;  /* 0x000000000000791b */ /* 0x003fea0003800000 */
.L_x_212:
        /* <DEDUP_REMOVED lines=14> */
.L_x_213:
[----:B------:R-:W-:Y:S02]  /*6650*/  IMAD.MOV.U32 R12, RZ, RZ, R18 ;  /* 0x000000ffff0c7224 */ /* 0x000fe400078e0012 */
[----:B------:R-:W-:-:S07]  /*6660*/  IMAD.MOV.U32 R19, RZ, RZ, R21 ;  /* 0x000000ffff137224 */ /* 0x000fce00078e0015 */
[----:B------:R-:W-:Y:S05]  /*6670*/  WARPSYNC.COLLECTIVE R3, `(.L_x_214) ;  /* 0x0000000003087348 */ /* 0x000fea0003c00000 */
[----:B------:R0:W1:Y:S02]  /*6680*/  SHFL.DOWN P0, R21, R12, R13, R20 ;  /* 0x0800000d0c157389 */ /* 0x0000640000000014 */
[----:B01----:R-:W-:Y:S05]  /*6690*/  ENDCOLLECTIVE ;  /* 0x000000000000791b */ /* 0x003fea0003800000 */
.L_x_214:
        /* <DEDUP_REMOVED lines=17> */
.L_x_215:
[----:B------:R-:W-:Y:S05]  /*67b0*/  BRA `(.L_x_216) ;  /* 0xffffffd8006c7947 */ /* 0x000fea000383ffff */
.L_x_151:
[----:B------:R-:W-:Y:S01]  /*67c0*/  BSSY B0, `(.L_x_217) ;  /* 0x0000006000007945 */ /* 0x000fe20003800000 */
[----:B------:R-:W-:Y:S01]  /*67d0*/  PLOP3.LUT P0, PT, P0, PT, PT, 0x8, 0x80 ;  /* 0x000000000080781c */ /* 0x000fe2000070e170 */
[----:B------:R-:W-:-:S12]  /*67e0*/  IMAD.MOV.U32 R3, RZ, RZ, -0x1 ;  /* 0xffffffffff037424 */ /* 0x000fd800078e00ff */
[----:B------:R-:W-:Y:S05]  /*67f0*/  WARPSYNC.COLLECTIVE R3, `(.L_x_218) ;  /* 0x0000000003087348 */ /* 0x000fea0003c00000 */
[----:B------:R-:W-:Y:S01]  /*6800*/  VOTE.ANY P0, P0 ;  /* 0x0000000000ff7806 */ /* 0x000fe20000000100 */
[----:B------:R-:W-:-:S12]  /*6810*/  ENDCOLLECTIVE ;  /* 0x000000000000791b */ /* 0x000fd80003800000 */
.L_x_218:
[----:B------:R-:W-:Y:S05]  /*6820*/  BSYNC B0 ;  /* 0x0000000000007941 */ /* 0x000fea0003800000 */
.L_x_217:
[----:B------:R-:W-:Y:S05]  /*6830*/  BRA `(.L_x_219) ;  /* 0xffffffd800787947 */ /* 0x000fea000383ffff */
.L_x_153:
[----:B------:R-:W-:Y:S01]  /*6840*/  BSSY B0, `(.L_x_220) ;  /* 0x0000006000007945 */ /* 0x000fe20003800000 */
[----:B------:R-:W-:Y:S01]  /*6850*/  PLOP3.LUT P0, PT, P0, PT, PT, 0x8, 0x80 ;  /* 0x000000000080781c */ /* 0x000fe2000070e170 */
[----:B------:R-:W-:-:S12]  /*6860*/  IMAD.MOV.U32 R3, RZ, RZ, -0x1 ;  /* 0xffffffffff037424 */ /* 0x000fd800078e00ff */
[----:B------:R-:W-:Y:S05]  /*6870*/  WARPSYNC.COLLECTIVE R3, `(.L_x_221) ;  /* 0x0000000003087348 */ /* 0x000fea0003c00000 */
[----:B------:R-:W-:Y:S01]  /*6880*/  VOTE.ANY P0, P0 ;  /* 0x0000000000ff7806 */ /* 0x000fe20000000100 */
[----:B------:R-:W-:-:S12]  /*6890*/  ENDCOLLECTIVE ;  /* 0x000000000000791b */ /* 0x000fd80003800000 */
.L_x_221:
[----:B------:R-:W-:Y:S05]  /*68a0*/  BSYNC B0 ;  /* 0x0000000000007941 */ /* 0x000fea0003800000 */
.L_x_220:
[----:B------:R-:W-:Y:S05]  /*68b0*/  BRA `(.L_x_222) ;  /* 0xffffffd800d87947 */ /* 0x000fea000383ffff */
.L_x_155:
[----:B------:R-:W-:Y:S01]  /*68c0*/  BSSY B0, `(.L_x_223) ;  /* 0x0000006000007945 */ /* 0x000fe20003800000 */
[----:B------:R-:W-:Y:S01]  /*68d0*/  PLOP3.LUT P0, PT, P0, PT, PT, 0x8, 0x80 ;  /* 0x000000000080781c */ /* 0x000fe2000070e170 */
[----:B------:R-:W-:-:S12]  /*68e0*/  IMAD.MOV.U32 R3, RZ, RZ, -0x1 ;  /* 0xffffffffff037424 */ /* 0x000fd800078e00ff */
[----:B------:R-:W-:Y:S05]  /*68f0*/  WARPSYNC.COLLECTIVE R3, `(.L_x_224) ;  /* 0x0000000003087348 */ /* 0x000fea0003c00000 */
[----:B------:R-:W-:Y:S01]  /*6900*/  VOTE.ANY R3, PT, P0 ;  /* 0x0000000000037806 */ /* 0x000fe200000e0100 */
[----:B------:R-:W-:Y:S06]  /*6910*/  ENDCOLLECTIVE ;  /* 0x000000000000791b */ /* 0x000fec0003800000 */
.L_x_224:
[----:B------:R-:W-:Y:S05]  /*6920*/  BSYNC B0 ;  /* 0x0000000000007941 */ /* 0x000fea0003800000 */
.L_x_223:
        /* <DEDUP_REMOVED lines=11> */
.L_x_225:
[----:B------:R-:W-:Y:S02]  /*69e0*/  IMAD.MOV.U32 R12, RZ, RZ, R19 ;  /* 0x000000ffff0c7224 */ /* 0x000fe400078e0013 */
[----:B------:R-:W-:-:S07]  /*69f0*/  IMAD.MOV.U32 R38, RZ, RZ, R21 ;  /* 0x000000ffff267224 */ /* 0x000fce00078e0015 */
[----:B------:R-:W-:Y:S05]  /*6a00*/  WARPSYNC.COLLECTIVE R3, `(.L_x_226) ;  /* 0x0000000003087348 */ /* 0x000fea0003c00000 */
[----:B------:R0:W1:Y:S02]  /*6a10*/  SHFL.DOWN P0, R21, R12, R13, R20 ;  /* 0x0800000d0c157389 */ /* 0x0000640000000014 */
[----:B01----:R-:W-:Y:S05]  /*6a20*/  ENDCOLLECTIVE ;  /* 0x000000000000791b */ /* 0x003fea0003800000 */
.L_x_226:
        /* <DEDUP_REMOVED lines=13> */
.L_x_227:
[----:B------:R-:W-:Y:S02]  /*6b00*/  IMAD.MOV.U32 R12, RZ, RZ, R19 ;  /* 0x000000ffff0c7224 */ /* 0x000fe400078e0013 */
[----:B------:R-:W-:-:S07]  /*6b10*/  IMAD.MOV.U32 R38, RZ, RZ, R21 ;  /* 0x000000ffff267224 */ /* 0x000fce00078e0015 */
[----:B------:R-:W-:Y:S05]  /*6b20*/  WARPSYNC.COLLECTIVE R3, `(.L_x_228) ;  /* 0x0000000003087348 */ /* 0x000fea0003c00000 */
[----:B------:R0:W1:Y:S02]  /*6b30*/  SHFL.DOWN P0, R21, R12, R13, R20 ;  /* 0x0800000d0c157389 */ /* 0x0000640000000014 */
[----:B01----:R-:W-:Y:S05]  /*6b40*/  ENDCOLLECTIVE ;  /* 0x000000000000791b */ /* 0x003fea0003800000 */
.L_x_228:
        /* <DEDUP_REMOVED lines=14> */
.L_x_229:
[----:B------:R-:W-:Y:S02]  /*6c30*/  IMAD.MOV.U32 R12, RZ, RZ, R19 ;  /* 0x000000ffff0c7224 */ /* 0x000fe400078e0013 */
[----:B------:R-:W-:-:S07]  /*6c40*/  IMAD.MOV.U32 R38, RZ, RZ, R21 ;  /* 0x000000ffff267224 */ /* 0x000fce00078e0015 */
[----:B------:R-:W-:Y:S05]  /*6c50*/  WARPSYNC.COLLECTIVE R3, `(.L_x_230) ;  /* 0x0000000003087348 */ /* 0x000fea0003c00000 */
[----:B------:R0:W1:Y:S02]  /*6c60*/  SHFL.DOWN P0, R21, R12, R13, R20 ;  /* 0x0800000d0c157389 */ /* 0x0000640000000014 */
[----:B01----:R-:W-:Y:S05]  /*6c70*/  ENDCOLLECTIVE ;  /* 0x000000000000791b */ /* 0x003fea0003800000 */
.L_x_230:
        /* <DEDUP_REMOVED lines=14> */
.L_x_231:
[----:B------:R-:W-:Y:S02]  /*6d60*/  IMAD.MOV.U32 R12, RZ, RZ, R19 ;  /* 0x000000ffff0c7224 */ /* 0x000fe400078e0013 */
[----:B------:R-:W-:-:S07]  /*6d70*/  IMAD.MOV.U32 R38, RZ, RZ, R21 ;  /* 0x000000ffff267224 */ /* 0x000fce00078e0015 */
[----:B------:R-:W-:Y:S05]  /*6d80*/  WARPSYNC.COLLECTIVE R3, `(.L_x_232) ;  /* 0x0000000003087348 */ /* 0x000fea0003c00000 */
[----:B------:R0:W1:Y:S02]  /*6d90*/  SHFL.DOWN P0, R21, R12, R13, R20 ;  /* 0x0800000d0c157389 */ /* 0x0000640000000014 */
[----:B01----:R-:W-:Y:S05]  /*6da0*/  ENDCOLLECTIVE ;  /* 0x000000000000791b */ /* 0x003fea0003800000 */
.L_x_232:
        /* <DEDUP_REMOVED lines=14> */
.L_x_233:
[----:B------:R-:W-:Y:S02]  /*6e90*/  IMAD.MOV.U32 R12, RZ, RZ, R19 ;  /* 0x000000ffff0c7224 */ /* 0x000fe400078e0013 */
[----:B------:R-:W-:-:S07]  /*6ea0*/  IMAD.MOV.U32 R38, RZ, RZ, R21 ;  /* 0x000000ffff267224 */ /* 0x000fce00078e0015 */
[----:B------:R-:W-:Y:S05]  /*6eb0*/  WARPSYNC.COLLECTIVE R3, `(.L_x_234) ;  /* 0x0000000003087348 */ /* 0x000fea0003c00000 */
[----:B------:R0:W1:Y:S02]  /*6ec0*/  SHFL.DOWN P0, R21, R12, R13, R20 ;  /* 0x0800000d0c157389 */ /* 0x0000640000000014 */
[----:B01----:R-:W-:Y:S05]  /*6ed0*/  ENDCOLLECTIVE ;  /* 0x000000000000791b */ /* 0x003fea0003800000 */
.L_x_234:
        /* <DEDUP_REMOVED lines=15> */
.L_x_235:
[----:B------:R-:W-:Y:S05]  /*6fd0*/  BRA `(.L_x_236) ;  /* 0xffffffd8000c7947 */ /* 0x000fea000383ffff */
.L_x_237:
        /* <DEDUP_REMOVED lines=10> */
.L_x_261:


//--------------------- .text._ZN3cub18CUB_300001_SM_10006detail4scan20DeviceScanInitKernelINS0_13ScanTileStateIdLb1EEEEEvT_i --------------------------
	.section	.text._ZN3cub18CUB_300001_SM_10006detail4scan20DeviceScanInitKernelINS0_13ScanTileStateIdLb1EEEEEvT_i,"ax",@progbits
	.align	128
        .global         _ZN3cub18CUB_300001_SM_10006detail4scan20DeviceScanInitKernelINS0_13ScanTileStateIdLb1EEEEEvT_i
        .type           _ZN3cub18CUB_300001_SM_10006detail4scan20DeviceScanInitKernelINS0_13ScanTileStateIdLb1EEEEEvT_i,@function
        .size           _ZN3cub18CUB_300001_SM_10006detail4scan20DeviceScanInitKernelINS0_13ScanTileStateIdLb1EEEEEvT_i,(.L_x_262 - _ZN3cub18CUB_300001_SM_10006detail4scan20DeviceScanInitKernelINS0_13ScanTileStateIdLb1EEEEEvT_i)
        .other          _ZN3cub18CUB_300001_SM_10006detail4scan20DeviceScanInitKernelINS0_13ScanTileStateIdLb1EEEEEvT_i,@"STO_CUDA_ENTRY STV_DEFAULT"
_ZN3cub18CUB_300001_SM_10006detail4scan20DeviceScanInitKernelINS0_13ScanTileStateIdLb1EEEEEvT_i:
.text._ZN3cub18CUB_300001_SM_10006detail4scan20DeviceScanInitKernelINS0_13ScanTileStateIdLb1EEEEEvT_i:
[----:B------:R-:W-:Y:S01]  /*0000*/  LDC R1, c[0x0][0x37c] ;  /* 0x0000df00ff017b82 */ /* 0x000fe20000000800 */
[----:B------:R-:W0:Y:S07]  /*0010*/  S2R R0, SR_TID.X ;  /* 0x0000000000007919 */ /* 0x000e2e0000002100 */
[----:B------:R-:W1:Y:S01]  /*0020*/  S2UR UR6, SR_CTAID.X ;  /* 0x00000000000679c3 */ /* 0x000e620000002500 */
[----:B------:R-:W2:Y:S01]  /*0030*/  LDCU UR4, c[0x0][0x388] ;  /* 0x00007100ff0477ac */ /* 0x000ea20008000800 */
[----:B------:R-:W-:-:S06]  /*0040*/  CS2R R6, SRZ ;  /* 0x0000000000067805 */ /* 0x000fcc000001ff00 */
[----:B------:R-:W1:Y:S01]  /*0050*/  LDC R5, c[0x0][0x360] ;  /* 0x0000d800ff057b82 */ /* 0x000e620000000800 */
[----:B0-----:R-:W-:Y:S01]  /*0060*/  ISETP.GT.U32.AND P0, PT, R0, 0x1f, PT ;  /* 0x0000001f0000780c */ /* 0x001fe20003f04070 */
[----:B-1----:R-:W-:-:S03]  /*0070*/  IMAD R5, R5, UR6, R0 ;  /* 0x0000000605057c24 */ /* 0x002fc6000f8e0200 */
[----:B------:R-:W-:Y:S02]  /*0080*/  ISETP.NE.OR P0, PT, RZ, UR6, P0 ;  /* 0x00000006ff007c0c */ /* 0x000fe40008705670 */
[----:B--2---:R-:W-:Y:S01]  /*0090*/  ISETP.GE.AND P1, PT, R5, UR4, PT ;  /* 0x0000000405007c0c */ /* 0x004fe2000bf26270 */
[----:B------:R-:W0:-:S12]  /*00a0*/  LDCU.64 UR4, c[0x0][0x358] ;  /* 0x00006b00ff0477ac */ /* 0x000e180008000a00 */
[----:B------:R-:W1:Y:S01]  /*00b0*/  @!P1 LDC.64 R2, c[0x0][0x380] ;  /* 0x0000e000ff029b82 */ /* 0x000e620000000a00 */
[----:B------:R-:W-:Y:S02]  /*00c0*/  @!P1 IMAD.MOV.U32 R4, RZ, RZ, 0x63 ;  /* 0x00000063ff049424 */ /* 0x000fe400078e00ff */
[----:B-1----:R-:W-:Y:S01]  /*00d0*/  @!P1 IMAD.WIDE R2, R5, 0x10, R2 ;  /* 0x0000001005029825 */ /* 0x002fe200078e0202 */
[----:B------:R-:W-:-:S05]  /*00e0*/  @!P1 MOV R5, 0x0 ;  /* 0x0000000000059802 */ /* 0x000fca0000000f00 */
[----:B0-----:R0:W-:Y:S01]  /*00f0*/  @!P1 STG.E.128 desc[UR4][R2.64+0x200], R4 ;  /* 0x0002000402009986 */ /* 0x0011e2000c101d04 */
[----:B------:R-:W-:Y:S05]  /*0100*/  @P0 EXIT ;  /* 0x000000000000094d */ /* 0x000fea0003800000 */
[----:B0-----:R-:W0:Y:S02]  /*0110*/  LDC.64 R2, c[0x0][0x380] ;  /* 0x0000e000ff027b82 */ /* 0x001e240000000a00 */
[----:B0-----:R-:W-:-:S05]  /*0120*/  IMAD.WIDE.U32 R2, R0, 0x10, R2 ;  /* 0x0000001000027825 */ /* 0x001fca00078e0002 */
[----:B------:R-:W-:Y:S01]  /*0130*/  STG.E.128 desc[UR4][R2.64], RZ ;  /* 0x000000ff02007986 */ /* 0x000fe2000c101d04 */
[----:B------:R-:W-:Y:S05]  /*0140*/  EXIT ;  /* 0x000000000000794d */ /* 0x000fea0003800000 */
.L_x_238:
        /* <DEDUP_REMOVED lines=11> */
.L_x_262:


//--------------------- .text._ZN3cub18CUB_300001_SM_10006detail9transform16transform_kernelINS2_10policy_hubILb1EN4cuda3std3__45tupleIJN6thrust24THRUST_300001_SM_1000_NS17counting_iteratorIdNSA_11use_defaultESC_SC_EEEEEE10policy1000El7scalingIdENSA_6detail15normal_iteratorINSA_10device_ptrIdEEEEJSD_EEEvT0_iT1_T2_DpNS2_10kernel_argIT3_EE --------------------------
	.section	.text._ZN3cub18CUB_300001_SM_10006detail9transform16transform_kernelINS2_10policy_hubILb1EN4cuda3std3__45tupleIJN6thrust24THRUST_300001_SM_1000_NS17counting_iteratorIdNSA_11use_defaultESC_SC_EEEEEE10policy1000El7scalingIdENSA_6detail15normal_iteratorINSA_10device_ptrIdEEEEJSD_EEEvT0_iT1_T2_DpNS2_10kernel_argIT3_EE,"ax",@progbits
	.align	128
        .global         _ZN3cub18CUB_300001_SM_10006detail9transform16transform_kernelINS2_10policy_hubILb1EN4cuda3std3__45tupleIJN6thrust24THRUST_300001_SM_1000_NS17counting_iteratorIdNSA_11use_defaultESC_SC_EEEEEE10policy1000El7scalingIdENSA_6detail15normal_iteratorINSA_10device_ptrIdEEEEJSD_EEEvT0_iT1_T2_DpNS2_10kernel_argIT3_EE
        .type           _ZN3cub18CUB_300001_SM_10006detail9transform16transform_kernelINS2_10policy_hubILb1EN4cuda3std3__45tupleIJN6thrust24THRUST_300001_SM_1000_NS17counting_iteratorIdNSA_11use_defaultESC_SC_EEEEEE10policy1000El7scalingIdENSA_6detail15normal_iteratorINSA_10device_ptrIdEEEEJSD_EEEvT0_iT1_T2_DpNS2_10kernel_argIT3_EE,@function
        .size           _ZN3cub18CUB_300001_SM_10006detail9transform16transform_kernelINS2_10policy_hubILb1EN4cuda3std3__45tupleIJN6thrust24THRUST_300001_SM_1000_NS17counting_iteratorIdNSA_11use_defaultESC_SC_EEEEEE10policy1000El7scalingIdENSA_6detail15normal_iteratorINSA_10device_ptrIdEEEEJSD_EEEvT0_iT1_T2_DpNS2_10kernel_argIT3_EE,(.L_x_263 - _ZN3cub18CUB_300001_SM_10006detail9transform16transform_kernelINS2_10policy_hubILb1EN4cuda3std3__45tupleIJN6thrust24THRUST_300001_SM_1000_NS17counting_iteratorIdNSA_11use_defaultESC_SC_EEEEEE10policy1000El7scalingIdENSA_6detail15normal_iteratorINSA_10device_ptrIdEEEEJSD_EEEvT0_iT1_T2_DpNS2_10kernel_argIT3_EE)
        .other          _ZN3cub18CUB_300001_SM_10006detail9transform16transform_kernelINS2_10policy_hubILb1EN4cuda3std3__45tupleIJN6thrust24THRUST_300001_SM_1000_NS17counting_iteratorIdNSA_11use_defaultESC_SC_EEEEEE10policy1000El7scalingIdENSA_6detail15normal_iteratorINSA_10device_ptrIdEEEEJSD_EEEvT0_iT1_T2_DpNS2_10kernel_argIT3_EE,@"STO_CUDA_ENTRY STV_DEFAULT"
_ZN3cub18CUB_300001_SM_10006detail9transform16transform_kernelINS2_10policy_hubILb1EN4cuda3std3__45tupleIJN6thrust24THRUST_300001_SM_1000_NS17counting_iteratorIdNSA_11use_defaultESC_SC_EEEEEE10policy1000El7scalingIdENSA_6detail15normal_iteratorINSA_10device_ptrIdEEEEJSD_EEEvT0_iT1_T2_DpNS2_10kernel_argIT3_EE:
.text._ZN3cub18CUB_300001_SM_10006detail9transform16transform_kernelINS2_10policy_hubILb1EN4cuda3std3__45tupleIJN6thrust24THRUST_300001_SM_1000_NS17counting_iteratorIdNSA_11use_defaultESC_SC_EEEEEE10policy1000El7scalingIdENSA_6detail15normal_iteratorINSA_10device_ptrIdEEEEJSD_EEEvT0_iT1_T2_DpNS2_10kernel_argIT3_EE:
[----:B------:R-:W-:Y:S08]  /*0000*/  LDC R1, c[0x0][0x37c] ;  /* 0x0000df00ff017b82 */ /* 0x000ff00000000800 */
[----:B------:R-:W0:Y:S01]  /*0010*/  LDC R5, c[0x0][0x388] ;  /* 0x0000e200ff057b82 */ /* 0x000e220000000800 */
[----:B------:R-:W1:Y:S01]  /*0020*/  LDCU.64 UR6, c[0x0][0x380] ;  /* 0x00007000ff0677ac */ /* 0x000e620008000a00 */
[----:B------:R-:W2:Y:S06]  /*0030*/  LDCU.64 UR8, c[0x0][0x3a0] ;  /* 0x00007400ff0877ac */ /* 0x000eac0008000a00 */
[----:B------:R-:W3:Y:S08]  /*0040*/  S2UR UR4, SR_CTAID.X ;  /* 0x00000000000479c3 */ /* 0x000ef00000002500 */
[----:B------:R-:W4:Y:S01]  /*0050*/  LDC.64 R12, c[0x0][0x398] ;  /* 0x0000e600ff0c7b82 */ /* 0x000f220000000a00 */
[----:B0-----:R-:W-:-:S05]  /*0060*/  IMAD.SHL.U32 R7, R5, 0x80, RZ ;  /* 0x0000008005077824 */ /* 0x001fca00078e00ff */
[----:B------:R-:W-:Y:S01]  /*0070*/  SHF.R.S32.HI R0, RZ, 0x1f, R7 ;  /* 0x0000001fff007819 */ /* 0x000fe20000011407 */
[----:B---3--:R-:W-:-:S04]  /*0080*/  IMAD.WIDE.U32 R2, R7, UR4, RZ ;  /* 0x0000000407027c25 */ /* 0x008fc8000f8e00ff */
[----:B------:R-:W-:Y:S01]  /*0090*/  IMAD R9, R0, UR4, RZ ;  /* 0x0000000400097c24 */ /* 0x000fe2000f8e02ff */
[C---:B-1----:R-:W-:Y:S01]  /*00a0*/  IADD3 R4, P0, PT, -R2.reuse, UR6, RZ ;  /* 0x0000000602047c10 */ /* 0x042fe2000ff1e1ff */
[----:B------:R-:W0:Y:S02]  /*00b0*/  LDCU.64 UR4, c[0x0][0x358] ;  /* 0x00006b00ff0477ac */ /* 0x000e240008000a00 */
[----:B------:R-:W-:Y:S01]  /*00c0*/  IMAD.IADD R3, R3, 0x1, R9 ;  /* 0x0000000103037824 */ /* 0x000fe200078e0209 */
[----:B----4-:R-:W-:-:S03]  /*00d0*/  LEA R6, P1, R2, R12, 0x3 ;  /* 0x0000000c02067211 */ /* 0x010fc600078218ff */
[----:B------:R-:W2:Y:S01]  /*00e0*/  I2F.F64.S64 R8, R2 ;  /* 0x0000000200087312 */ /* 0x000ea20000301c00 */
[----:B------:R-:W-:Y:S02]  /*00f0*/  IADD3.X R11, PT, PT, ~R3, UR7, RZ, P0, !PT ;  /* 0x00000007030b7c10 */ /* 0x000fe400087fe5ff */
[----:B------:R-:W-:-:S04]  /*0100*/  ISETP.LT.U32.AND P0, PT, R4, R7, PT ;  /* 0x000000070400720c */ /* 0x000fc80003f01070 */
[----:B------:R-:W-:-:S04]  /*0110*/  ISETP.LT.AND.EX P0, PT, R11, R0, PT, P0 ;  /* 0x000000000b00720c */ /* 0x000fc80003f01300 */
[----:B------:R-:W-:-:S04]  /*0120*/  SEL R0, R4, R7, P0 ;  /* 0x0000000704007207 */ /* 0x000fc80000000000 */
[----:B------:R-:W-:Y:S01]  /*0130*/  ISETP.NE.AND P0, PT, R7, R0, PT ;  /* 0x000000000700720c */ /* 0x000fe20003f05270 */
[----:B--2---:R-:W-:Y:S01]  /*0140*/  DADD R8, R8, UR8 ;  /* 0x0000000808087e29 */ /* 0x004fe20008000000 */
[----:B------:R-:W-:-:S11]  /*0150*/  LEA.HI.X R7, R2, R13, R3, 0x3, P1 ;  /* 0x0000000d02077211 */ /* 0x000fd600008f1c03 */
[----:B0-----:R-:W-:Y:S05]  /*0160*/  @!P0 BRA `(.L_x_239) ;  /* 0x0000000400bc8947 */ /* 0x001fea0003800000 */
[----:B------:R-:W-:-:S13]  /*0170*/  ISETP.GE.AND P0, PT, R5, 0x1, PT ;  /* 0x000000010500780c */ /* 0x000fda0003f06270 */
[----:B------:R-:W-:Y:S05]  /*0180*/  @!P0 EXIT ;  /* 0x000000000000894d */ /* 0x000fea0003800000 */
[----:B------:R-:W0:Y:S01]  /*0190*/  S2R R3, SR_TID.X ;  /* 0x0000000000037919 */ /* 0x000e220000002100 */
[C---:B------:R-:W-:Y:S01]  /*01a0*/  ISETP.GE.U32.AND P0, PT, R5.reuse, 0x4, PT ;  /* 0x000000040500780c */ /* 0x040fe20003f06070 */
[----:B------:R-:W-:Y:S01]  /*01b0*/  IMAD.MOV.U32 R4, RZ, RZ, RZ ;  /* 0x000000ffff047224 */ /* 0x000fe200078e00ff */
[----:B------:R-:W-:-:S11]  /*01c0*/  LOP3.LUT R2, R5, 0x3, RZ, 0xc0, !PT ;  /* 0x0000000305027812 */ /* 0x000fd600078ec0ff */
[----:B------:R-:W-:Y:S05]  /*01d0*/  @!P0 BRA `(.L_x_240) ;  /* 0x0000000400188947 */ /* 0x000fea0003800000 */
[CC--:B0-----:R-:W-:Y:S01]  /*01e0*/  ISETP.GE.AND P0, PT, R3.reuse, R0.reuse, PT ;  /* 0x000000000300720c */ /* 0x0c1fe20003f06270 */
[C---:B------:R-:W-:Y:S02]  /*01f0*/  VIADD R27, R3.reuse, 0x100 ;  /* 0x00000100031b7836 */ /* 0x040fe40000000000 */
[C---:B------:R-:W-:Y:S02]  /*0200*/  VIADD R29, R3.reuse, 0x80 ;  /* 0x00000080031d7836 */ /* 0x040fe40000000000 */
[----:B------:R-:W-:Y:S01]  /*0210*/  VIADD R4, R3, 0x180 ;  /* 0x0000018003047836 */ /* 0x000fe20000000000 */
[-C--:B------:R-:W-:Y:S02]  /*0220*/  ISETP.GE.AND P2, PT, R27, R0.reuse, PT ;  /* 0x000000001b00720c */ /* 0x080fe40003f46270 */
[-C--:B------:R-:W-:Y:S02]  /*0230*/  ISETP.GE.AND P1, PT, R29, R0.reuse, PT ;  /* 0x000000001d00720c */ /* 0x080fe40003f26270 */
[----:B------:R-:W-:-:S03]  /*0240*/  ISETP.GE.AND P3, PT, R4, R0, PT ;  /* 0x000000000400720c */ /* 0x000fc60003f66270 */
[----:B------:R-:W0:Y:S01]  /*0250*/  @!P0 LDC.64 R20, c[0x0][0x390] ;  /* 0x0000e400ff148b82 */ /* 0x000e220000000a00 */
[----:B------:R-:W1:Y:S07]  /*0260*/  @!P0 I2F.F64 R10, R3 ;  /* 0x00000003000a8312 */ /* 0x000e6e0000201c00 */
[----:B------:R-:W2:Y:S01]  /*0270*/  @!P2 LDC.64 R12, c[0x0][0x390] ;  /* 0x0000e400ff0cab82 */ /* 0x000ea20000000a00 */
[----:B------:R-:W3:Y:S07]  /*0280*/  @!P2 I2F.F64 R22, R27 ;  /* 0x0000001b0016a312 */ /* 0x000eee0000201c00 */
[----:B------:R-:W4:Y:S01]  /*0290*/  @!P1 LDC.64 R14, c[0x0][0x390] ;  /* 0x0000e400ff0e9b82 */ /* 0x000f220000000a00 */
[----:B------:R-:W5:Y:S01]  /*02a0*/  @!P1 I2F.F64 R24, R29 ;  /* 0x0000001d00189312 */ /* 0x000f620000201c00 */
[----:B-1----:R-:W-:-:S06]  /*02b0*/  @!P0 DADD R10, R8, R10 ;  /* 0x00000000080a8229 */ /* 0x002fcc000000000a */
[----:B------:R-:W1:Y:S01]  /*02c0*/  @!P3 LDC.64 R16, c[0x0][0x390] ;  /* 0x0000e400ff10bb82 */ /* 0x000e620000000a00 */
[----:B------:R5:W2:Y:S01]  /*02d0*/  @!P3 I2F.F64 R18, R4 ;  /* 0x000000040012b312 */ /* 0x000aa20000201c00 */
[----:B0-----:R-:W-:Y:S02]  /*02e0*/  @!P0 DMUL R20, R10, R20 ;  /* 0x000000140a148228 */ /* 0x001fe40000000000 */
[C---:B---3--:R-:W-:Y:S01]  /*02f0*/  @!P2 DADD R22, R8.reuse, R22 ;  /* 0x000000000816a229 */ /* 0x048fe20000000016 */
[----:B------:R-:W-:Y:S01]  /*0300*/  IADD3 R10, P4, PT, R6, 0x800, RZ ;  /* 0x00000800060a7810 */ /* 0x000fe20007f9e0ff */
[----:B-----5:R-:W-:Y:S01]  /*0310*/  @!P1 DADD R24, R8, R24 ;  /* 0x0000000008189229 */ /* 0x020fe20000000018 */
[----:B------:R-:W-:-:S03]  /*0320*/  LOP3.LUT R4, R5, 0x7ffffffc, RZ, 0xc0, !PT ;  /* 0x7ffffffc05047812 */ /* 0x000fc600078ec0ff */
[----:B------:R-:W-:Y:S02]  /*0330*/  IMAD.X R11, RZ, RZ, R7, P4 ;  /* 0x000000ffff0b7224 */ /* 0x000fe400020e0607 */
[----:B--2---:R-:W-:Y:S01]  /*0340*/  @!P2 DMUL R12, R22, R12 ;  /* 0x0000000c160ca228 */ /* 0x004fe20000000000 */
[----:B------:R-:W-:Y:S01]  /*0350*/  IADD3 R5, PT, PT, -R4, 0x4, RZ ;  /* 0x0000000404057810 */ /* 0x000fe20007ffe1ff */
[----:B------:R-:W-:Y:S02]  /*0360*/  @!P3 DADD R18, R8, R18 ;  /* 0x000000000812b229 */ /* 0x000fe40000000012 */
[----:B----4-:R-:W-:Y:S01]  /*0370*/  @!P1 DMUL R24, R24, R14 ;  /* 0x0000000e18189228 */ /* 0x010fe20000000000 */
[----:B------:R-:W-:-:S05]  /*0380*/  IMAD.WIDE R14, R3, 0x8, R10 ;  /* 0x00000008030e7825 */ /* 0x000fca00078e020a */
[----:B-1----:R-:W-:Y:S01]  /*0390*/  @!P3 DMUL R16, R18, R16 ;  /* 0x000000101210b228 */ /* 0x002fe20000000000 */
[----:B------:R1:W-:Y:S04]  /*03a0*/  @!P2 STG.E.64 desc[UR4][R14.64], R12 ;  /* 0x0000000c0e00a986 */ /* 0x0003e8000c101b04 */
[----:B------:R1:W-:Y:S04]  /*03b0*/  @!P1 STG.E.64 desc[UR4][R14.64+-0x400], R24 ;  /* 0xfffc00180e009986 */ /* 0x0003e8000c101b04 */
[----:B------:R1:W-:Y:S04]  /*03c0*/  @!P3 STG.E.64 desc[UR4][R14.64+0x400], R16 ;  /* 0x000400100e00b986 */ /* 0x0003e8000c101b04 */
[----:B------:R1:W-:Y:S01]  /*03d0*/  @!P0 STG.E.64 desc[UR4][R14.64+-0x800], R20 ;  /* 0xfff800140e008986 */ /* 0x0003e2000c101b04 */
[----:B------:R-:W-:-:S13]  /*03e0*/  ISETP.NE.AND P0, PT, R5, RZ, PT ;  /* 0x000000ff0500720c */ /* 0x000fda0003f05270 */
[----:B-1----:R-:W-:Y:S05]  /*03f0*/  @!P0 BRA `(.L_x_240) ;  /* 0x0000000000908947 */ /* 0x002fea0003800000 */
[----:B------:R-:W-:Y:S01]  /*0400*/  IMAD.MOV.U32 R24, RZ, RZ, R5 ;  /* 0x000000ffff187224 */ /* 0x000fe200078e0005 */
[C---:B------:R-:W-:Y:S01]  /*0410*/  IADD3 R25, PT, PT, R3.reuse, 0x300, RZ ;  /* 0x0000030003197810 */ /* 0x040fe20007ffe0ff */
[----:B------:R-:W-:-:S07]  /*0420*/  VIADD R5, R3, 0x200 ;  /* 0x0000020003057836 */ /* 0x000fce0000000000 */
.L_x_241:
[C---:B------:R-:W-:Y:S01]  /*0430*/  VIADD R29, R25.reuse, 0xffffff00 ;  /* 0xffffff00191d7836 */ /* 0x040fe20000000000 */
[CC--:B------:R-:W-:Y:S01]  /*0440*/  ISETP.GE.AND P2, PT, R25.reuse, R0.reuse, PT ;  /* 0x000000001900720c */ /* 0x0c0fe20003f46270 */
[C---:B------:R-:W-:Y:S02]  /*0450*/  VIADD R26, R25.reuse, 0xffffff80 ;  /* 0xffffff80191a7836 */ /* 0x040fe40000000000 */
[----:B------:R-:W-:Y:S01]  /*0460*/  VIADD R27, R25, 0x80 ;  /* 0x00000080191b7836 */ /* 0x000fe20000000000 */
[-C--:B------:R-:W-:Y:S01]  /*0470*/  ISETP.GE.AND P0, PT, R29, R0.reuse, PT ;  /* 0x000000001d00720c */ /* 0x080fe20003f06270 */
[----:B------:R-:W-:Y:S01]  /*0480*/  VIADD R24, R24, 0x4 ;  /* 0x0000000418187836 */ /* 0x000fe20000000000 */
[-C--:B------:R-:W-:Y:S02]  /*0490*/  ISETP.GE.AND P1, PT, R26, R0.reuse, PT ;  /* 0x000000001a00720c */ /* 0x080fe40003f26270 */
[----:B------:R-:W-:-:S05]  /*04a0*/  ISETP.GE.AND P3, PT, R27, R0, PT ;  /* 0x000000001b00720c */ /* 0x000fca0003f66270 */
[----:B-1----:R0:W1:Y:S01]  /*04b0*/  @!P2 I2F.F64 R18, R25 ;  /* 0x000000190012a312 */ /* 0x0020620000201c00 */
[----:B------:R-:W2:Y:S07]  /*04c0*/  @!P2 LDC.64 R12, c[0x0][0x390] ;  /* 0x0000e400ff0cab82 */ /* 0x000eae0000000a00 */
[----:B------:R-:W3:Y:S01]  /*04d0*/  @!P0 I2F.F64 R14, R29 ;  /* 0x0000001d000e8312 */ /* 0x000ee20000201c00 */
[----:B------:R-:W4:Y:S01]  /*04e0*/  @!P0 LDC.64 R16, c[0x0][0x390] ;  /* 0x0000e400ff108b82 */ /* 0x000f220000000a00 */
[----:B0-----:R-:W-:Y:S01]  /*04f0*/  IADD3 R25, PT, PT, R25, 0x200, RZ ;  /* 0x0000020019197810 */ /* 0x001fe20007ffe0ff */
[----:B-1----:R-:W-:-:S05]  /*0500*/  @!P2 DADD R18, R8, R18 ;  /* 0x000000000812a229 */ /* 0x002fca0000000012 */
[----:B------:R-:W0:Y:S01]  /*0510*/  @!P1 I2F.F64 R22, R26 ;  /* 0x0000001a00169312 */ /* 0x000e220000201c00 */
[----:B------:R-:W1:Y:S01]  /*0520*/  @!P1 LDC.64 R20, c[0x0][0x390] ;  /* 0x0000e400ff149b82 */ /* 0x000e620000000a00 */
[----:B---3--:R-:W-:Y:S02]  /*0530*/  @!P0 DADD R14, R8, R14 ;  /* 0x00000000080e8229 */ /* 0x008fe4000000000e */
[----:B--2---:R-:W-:-:S04]  /*0540*/  @!P2 DMUL R12, R18, R12 ;  /* 0x0000000c120ca228 */ /* 0x004fc80000000000 */
[----:B------:R-:W2:Y:S01]  /*0550*/  @!P3 I2F.F64 R18, R27 ;  /* 0x0000001b0012b312 */ /* 0x000ea20000201c00 */
[----:B0-----:R-:W-:Y:S02]  /*0560*/  @!P1 DADD R22, R8, R22 ;  /* 0x0000000008169229 */ /* 0x001fe40000000016 */
[----:B----4-:R-:W-:Y:S01]  /*0570*/  @!P0 DMUL R16, R14, R16 ;  /* 0x000000100e108228 */ /* 0x010fe20000000000 */
[----:B------:R-:W0:Y:S05]  /*0580*/  @!P3 LDC.64 R14, c[0x0][0x390] ;  /* 0x0000e400ff0ebb82 */ /* 0x000e2a0000000a00 */
[----:B-1----:R-:W-:Y:S02]  /*0590*/  @!P1 DMUL R20, R22, R20 ;  /* 0x0000001416149228 */ /* 0x002fe40000000000 */
[----:B--2---:R-:W-:Y:S01]  /*05a0*/  @!P3 DADD R18, R8, R18 ;  /* 0x000000000812b229 */ /* 0x004fe20000000012 */
[----:B------:R-:W-:-:S04]  /*05b0*/  IMAD.WIDE R22, R5, 0x8, R10 ;  /* 0x0000000805167825 */ /* 0x000fc800078e020a */
[----:B------:R-:W-:Y:S01]  /*05c0*/  VIADD R5, R5, 0x200 ;  /* 0x0000020005057836 */ /* 0x000fe20000000000 */
[----:B------:R1:W-:Y:S04]  /*05d0*/  @!P2 STG.E.64 desc[UR4][R22.64], R12 ;  /* 0x0000000c1600a986 */ /* 0x0003e8000c101b04 */
[----:B------:R1:W-:Y:S04]  /*05e0*/  @!P1 STG.E.64 desc[UR4][R22.64+-0x400], R20 ;  /* 0xfffc001416009986 */ /* 0x0003e8000c101b04 */
[----:B------:R1:W-:Y:S01]  /*05f0*/  @!P0 STG.E.64 desc[UR4][R22.64+-0x800], R16 ;  /* 0xfff8001016008986 */ /* 0x0003e2000c101b04 */
[----:B------:R-:W-:Y:S01]  /*0600*/  ISETP.NE.AND P0, PT, R24, RZ, PT ;  /* 0x000000ff1800720c */ /* 0x000fe20003f05270 */
[----:B0-----:R-:W-:-:S07]  /*0610*/  @!P3 DMUL R14, R18, R14 ;  /* 0x0000000e120eb228 */ /* 0x001fce0000000000 */
[----:B------:R1:W-:Y:S05]  /*0620*/  @!P3 STG.E.64 desc[UR4][R22.64+0x400], R14 ;  /* 0x0004000e1600b986 */ /* 0x0003ea000c101b04 */
[----:B------:R-:W-:Y:S05]  /*0630*/  @P0 BRA `(.L_x_241) ;  /* 0xfffffffc007c0947 */ /* 0x000fea000383ffff */
.L_x_240:
[----:B------:R-:W-:-:S13]  /*0640*/  ISETP.NE.AND P0, PT, R2, RZ, PT ;  /* 0x000000ff0200720c */ /* 0x000fda0003f05270 */
[----:B------:R-:W-:Y:S05]  /*0650*/  @!P0 EXIT ;  /* 0x000000000000894d */ /* 0x000fea0003800000 */
[----:B------:R-:W2:Y:S01]  /*0660*/  LDC R5, c[0x0][0x388] ;  /* 0x0000e200ff057b82 */ /* 0x000ea20000000800 */
[----:B------:R-:W-:Y:S02]  /*0670*/  ISETP.NE.AND P0, PT, R2, 0x1, PT ;  /* 0x000000010200780c */ /* 0x000fe40003f05270 */
[----:B--2---:R-:W-:-:S04]  /*0680*/  LOP3.LUT R5, R5, 0x1, RZ, 0xc0, !PT ;  /* 0x0000000105057812 */ /* 0x004fc800078ec0ff */
[----:B------:R-:W-:-:S07]  /*0690*/  ISETP.NE.U32.AND P2, PT, R5, 0x1, PT ;  /* 0x000000010500780c */ /* 0x000fce0003f45070 */
[----:B------:R-:W-:Y:S06]  /*06a0*/  @!P0 BRA `(.L_x_242) ;  /* 0x0000000000408947 */ /* 0x000fec0003800000 */
[C---:B0-----:R-:W-:Y:S02]  /*06b0*/  IMAD R5, R4.reuse, 0x80, R3 ;  /* 0x0000008004057824 */ /* 0x041fe400078e0203 */
[----:B------:R-:W-:Y:S02]  /*06c0*/  VIADD R4, R4, 0x2 ;  /* 0x0000000204047836 */ /* 0x000fe40000000000 */
[C---:B------:R-:W-:Y:S01]  /*06d0*/  VIADD R19, R5.reuse, 0x80 ;  /* 0x0000008005137836 */ /* 0x040fe20000000000 */
[----:B------:R-:W-:-:S04]  /*06e0*/  ISETP.GE.AND P0, PT, R5, R0, PT ;  /* 0x000000000500720c */ /* 0x000fc80003f06270 */
[----:B------:R-:W-:-:S09]  /*06f0*/  ISETP.GE.AND P1, PT, R19, R0, PT ;  /* 0x000000001300720c */ /* 0x000fd20003f26270 */
[----:B-1----:R-:W0:Y:S01]  /*0700*/  @!P0 LDC.64 R14, c[0x0][0x390] ;  /* 0x0000e400ff0e8b82 */ /* 0x002e220000000a00 */
[----:B------:R-:W1:Y:S07]  /*0710*/  @!P0 I2F.F64 R10, R5 ;  /* 0x00000005000a8312 */ /* 0x000e6e0000201c00 */
[----:B------:R-:W2:Y:S01]  /*0720*/  @!P1 LDC.64 R16, c[0x0][0x390] ;  /* 0x0000e400ff109b82 */ /* 0x000ea20000000a00 */
[----:B------:R-:W3:Y:S01]  /*0730*/  @!P1 I2F.F64 R12, R19 ;  /* 0x00000013000c9312 */ /* 0x000ee20000201c00 */
[----:B-1----:R-:W-:-:S02]  /*0740*/  @!P0 DADD R10, R8, R10 ;  /* 0x00000000080a8229 */ /* 0x002fc4000000000a */
[----:B---3--:R-:W-:-:S06]  /*0750*/  @!P1 DADD R12, R8, R12 ;  /* 0x00000000080c9229 */ /* 0x008fcc000000000c */
[----:B0-----:R-:W-:Y:S01]  /*0760*/  @!P0 DMUL R10, R10, R14 ;  /* 0x0000000e0a0a8228 */ /* 0x001fe20000000000 */
[----:B------:R-:W-:Y:S01]  /*0770*/  IMAD.WIDE R14, R5, 0x8, R6 ;  /* 0x00000008050e7825 */ /* 0x000fe200078e0206 */
[----:B--2---:R-:W-:-:S05]  /*0780*/  @!P1 DMUL R12, R12, R16 ;  /* 0x000000100c0c9228 */ /* 0x004fca0000000000 */
[----:B------:R2:W-:Y:S04]  /*0790*/  @!P0 STG.E.64 desc[UR4][R14.64], R10 ;  /* 0x0000000a0e008986 */ /* 0x0005e8000c101b04 */
[----:B------:R2:W-:Y:S02]  /*07a0*/  @!P1 STG.E.64 desc[UR4][R14.64+0x400], R12 ;  /* 0x0004000c0e009986 */ /* 0x0005e4000c101b04 */
.L_x_242:
[----:B------:R-:W-:Y:S05]  /*07b0*/  @P2 EXIT ;  /* 0x000000000000294d */ /* 0x000fea0003800000 */
[----:B0-----:R-:W-:-:S05]  /*07c0*/  IMAD R5, R4, 0x80, R3 ;  /* 0x0000008004057824 */ /* 0x001fca00078e0203 */
[----:B------:R-:W-:-:S13]  /*07d0*/  ISETP.GE.AND P0, PT, R5, R0, PT ;  /* 0x000000000500720c */ /* 0x000fda0003f06270 */
[----:B------:R-:W-:Y:S05]  /*07e0*/  @P0 EXIT ;  /* 0x000000000000094d */ /* 0x000fea0003800000 */
[----:B------:R-:W0:Y:S01]  /*07f0*/  I2F.F64 R2, R5 ;  /* 0x0000000500027312 */ /* 0x000e220000201c00 */
[----:B------:R-:W3:Y:S01]  /*0800*/  LDCU.64 UR6, c[0x0][0x390] ;  /* 0x00007200ff0677ac */ /* 0x000ee20008000a00 */
[----:B------:R-:W-:Y:S01]  /*0810*/  IMAD.WIDE R6, R5, 0x8, R6 ;  /* 0x0000000805067825 */ /* 0x000fe200078e0206 */
[----:B0-----:R-:W-:-:S08]  /*0820*/  DADD R2, R8, R2 ;  /* 0x0000000008027229 */ /* 0x001fd00000000002 */
[----:B---3--:R-:W-:-:S07]  /*0830*/  DMUL R2, R2, UR6 ;  /* 0x0000000602027c28 */ /* 0x008fce0008000000 */
[----:B------:R-:W-:Y:S01]  /*0840*/  STG.E.64 desc[UR4][R6.64], R2 ;  /* 0x0000000206007986 */ /* 0x000fe2000c101b04 */
[----:B------:R-:W-:Y:S05]  /*0850*/  EXIT ;  /* 0x000000000000794d */ /* 0x000fea0003800000 */
.L_x_239:
[----:B------:R-:W-:-:S13]  /*0860*/  ISETP.GE.AND P0, PT, R5, 0x1, PT ;  /* 0x000000010500780c */ /* 0x000fda0003f06270 */
[----:B------:R-:W-:Y:S05]  /*0870*/  @!P0 EXIT ;  /* 0x000000000000894d */ /* 0x000fea0003800000 */
[----:B------:R-:W0:Y:S01]  /*0880*/  S2R R2, SR_TID.X ;  /* 0x0000000000027919 */ /* 0x000e220000002100 */
[C---:B------:R-:W-:Y:S01]  /*0890*/  ISETP.GE.U32.AND P0, PT, R5.reuse, 0x8, PT ;  /* 0x000000080500780c */ /* 0x040fe20003f06070 */
[----:B------:R-:W-:Y:S01]  /*08a0*/  IMAD.MOV.U32 R3, RZ, RZ, RZ ;  /* 0x000000ffff037224 */ /* 0x000fe200078e00ff */
[----:B------:R-:W-:-:S04]  /*08b0*/  LOP3.LUT R0, R5, 0x7, RZ, 0xc0, !PT ;  /* 0x0000000705007812 */ /* 0x000fc800078ec0ff */
[----:B------:R-:W-:-:S07]  /*08c0*/  ISETP.NE.AND P1, PT, R0, RZ, PT ;  /* 0x000000ff0000720c */ /* 0x000fce0003f25270 */
[----:B------:R-:W-:Y:S06]  /*08d0*/  @!P0 BRA `(.L_x_243) ;  /* 0x0000000000c08947 */ /* 0x000fec0003800000 */
[----:B------:R-:W-:Y:S01]  /*08e0*/  LOP3.LUT R3, R5, 0x7ffffff8, RZ, 0xc0, !PT ;  /* 0x7ffffff805037812 */ /* 0x000fe200078ec0ff */
[----:B------:R-:W-:Y:S01]  /*08f0*/  IMAD.MOV.U32 R4, RZ, RZ, RZ ;  /* 0x000000ffff047224 */ /* 0x000fe200078e00ff */
[----:B------:R-:W1:Y:S06]  /*0900*/  LDCU.64 UR6, c[0x0][0x390] ;  /* 0x00007200ff0677ac */ /* 0x000e6c0008000a00 */
.L_x_244:
[C---:B0-2---:R-:W-:Y:S01]  /*0910*/  LEA R11, R4.reuse, R2, 0x7 ;  /* 0x00000002040b7211 */ /* 0x045fe200078e38ff */
[----:B------:R-:W-:-:S03]  /*0920*/  VIADD R4, R4, 0x8 ;  /* 0x0000000804047836 */ /* 0x000fc60000000000 */
[----:B------:R-:W0:Y:S01]  /*0930*/  I2F.F64.U32 R18, R11 ;  /* 0x0000000b00127312 */ /* 0x000e220000201800 */
[C---:B------:R-:W-:Y:S01]  /*0940*/  VIADD R12, R11.reuse, 0x100 ;  /* 0x000001000b0c7836 */ /* 0x040fe20000000000 */
[----:B------:R-:W-:Y:S01]  /*0950*/  ISETP.NE.AND P0, PT, R4, R3, PT ;  /* 0x000000030400720c */ /* 0x000fe20003f05270 */
[C---:B------:R-:W-:Y:S02]  /*0960*/  VIADD R14, R11.reuse, 0x180 ;  /* 0x000001800b0e7836 */ /* 0x040fe40000000000 */
[C---:B------:R-:W-:Y:S02]  /*0970*/  VIADD R16, R11.reuse, 0x200 ;  /* 0x000002000b107836 */ /* 0x040fe40000000000 */
[C---:B------:R-:W-:Y:S01]  /*0980*/  VIADD R20, R11.reuse, 0x280 ;  /* 0x000002800b147836 */ /* 0x040fe20000000000 */
[----:B------:R-:W2:Y:S01]  /*0990*/  I2F.F64 R12, R12 ;  /* 0x0000000c000c7312 */ /* 0x000ea20000201c00 */
[C---:B------:R-:W-:Y:S02]  /*09a0*/  VIADD R23, R11.reuse, 0x80 ;  /* 0x000000800b177836 */ /* 0x040fe40000000000 */
[----:B------:R-:W-:Y:S01]  /*09b0*/  IMAD.WIDE.U32 R26, R11, 0x8, R6 ;  /* 0x000000080b1a7825 */ /* 0x000fe200078e0006 */
[----:B0-----:R-:W-:-:S03]  /*09c0*/  DADD R18, R8, R18 ;  /* 0x0000000008127229 */ /* 0x001fc60000000012 */
[C---:B------:R-:W-:Y:S01]  /*09d0*/  VIADD R24, R11.reuse, 0x300 ;  /* 0x000003000b187836 */ /* 0x040fe20000000000 */
[----:B------:R-:W-:Y:S01]  /*09e0*/  IADD3 R11, PT, PT, R11, 0x380, RZ ;  /* 0x000003800b0b7810 */ /* 0x000fe20007ffe0ff */
[----:B------:R-:W0:Y:S03]  /*09f0*/  I2F.F64 R14, R14 ;  /* 0x0000000e000e7312 */ /* 0x000e260000201c00 */
[----:B-1----:R-:W-:Y:S02]  /*0a00*/  DMUL R28, R18, UR6 ;  /* 0x00000006121c7c28 */ /* 0x002fe40008000000 */
[----:B--2---:R-:W-:-:S03]  /*0a10*/  DADD R12, R8, R12 ;  /* 0x00000000080c7229 */ /* 0x004fc6000000000c */
[----:B------:R-:W1:Y:S02]  /*0a20*/  I2F.F64 R16, R16 ;  /* 0x0000001000107312 */ /* 0x000e640000201c00 */
[----:B------:R2:W-:Y:S01]  /*0a30*/  STG.E.64 desc[UR4][R26.64], R28 ;  /* 0x0000001c1a007986 */ /* 0x0005e2000c101b04 */
[----:B0-----:R-:W-:-:S05]  /*0a40*/  DADD R14, R8, R14 ;  /* 0x00000000080e7229 */ /* 0x001fca000000000e */
[----:B------:R-:W0:Y:S01]  /*0a50*/  I2F.F64 R20, R20 ;  /* 0x0000001400147312 */ /* 0x000e220000201c00 */
[----:B------:R-:W-:Y:S02]  /*0a60*/  DMUL R12, R12, UR6 ;  /* 0x000000060c0c7c28 */ /* 0x000fe40008000000 */
[----:B-1----:R-:W-:-:S05]  /*0a70*/  DADD R16, R8, R16 ;  /* 0x0000000008107229 */ /* 0x002fca0000000010 */
[----:B------:R1:W3:Y:S01]  /*0a80*/  I2F.F64 R18, R23 ;  /* 0x0000001700127312 */ /* 0x0002e20000201c00 */
[----:B------:R-:W-:Y:S02]  /*0a90*/  DMUL R14, R14, UR6 ;  /* 0x000000060e0e7c28 */ /* 0x000fe40008000000 */
[----:B0-----:R-:W-:-:S05]  /*0aa0*/  DADD R20, R8, R20 ;  /* 0x0000000008147229 */ /* 0x001fca0000000014 */
[----:B------:R-:W0:Y:S01]  /*0ab0*/  I2F.F64 R24, R24 ;  /* 0x0000001800187312 */ /* 0x000e220000201c00 */
[----:B------:R-:W-:Y:S01]  /*0ac0*/  DMUL R16, R16, UR6 ;  /* 0x0000000610107c28 */ /* 0x000fe20008000000 */
[----:B-1----:R-:W-:Y:S01]  /*0ad0*/  IMAD.WIDE R22, R23, 0x8, R6 ;  /* 0x0000000817167825 */ /* 0x002fe200078e0206 */
[----:B---3--:R-:W-:-:S05]  /*0ae0*/  DADD R18, R8, R18 ;  /* 0x0000000008127229 */ /* 0x008fca0000000012 */
[----:B------:R-:W1:Y:S01]  /*0af0*/  I2F.F64 R10, R11 ;  /* 0x0000000b000a7312 */ /* 0x000e620000201c00 */
[----:B------:R-:W-:Y:S01]  /*0b00*/  DMUL R20, R20, UR6 ;  /* 0x0000000614147c28 */ /* 0x000fe20008000000 */
[----:B------:R2:W-:Y:S04]  /*0b10*/  STG.E.64 desc[UR4][R22.64+0x400], R12 ;  /* 0x0004000c16007986 */ /* 0x0005e8000c101b04 */
[----:B------:R2:W-:Y:S01]  /*0b20*/  STG.E.64 desc[UR4][R22.64+0x800], R14 ;  /* 0x0008000e16007986 */ /* 0x0005e2000c101b04 */
[----:B0-----:R-:W-:Y:S02]  /*0b30*/  DADD R24, R8, R24 ;  /* 0x0000000008187229 */ /* 0x001fe40000000018 */
[----:B------:R-:W-:Y:S01]  /*0b40*/  DMUL R18, R18, UR6 ;  /* 0x0000000612127c28 */ /* 0x000fe20008000000 */
[----:B------:R2:W-:Y:S04]  /*0b50*/  STG.E.64 desc[UR4][R22.64+0xc00], R16 ;  /* 0x000c001016007986 */ /* 0x0005e8000c101b04 */
[----:B------:R2:W-:Y:S01]  /*0b60*/  STG.E.64 desc[UR4][R22.64+0x1000], R20 ;  /* 0x0010001416007986 */ /* 0x0005e2000c101b04 */
[----:B-1----:R-:W-:-:S02]  /*0b70*/  DADD R10, R8, R10 ;  /* 0x00000000080a7229 */ /* 0x002fc4000000000a */
[----:B------:R-:W-:Y:S01]  /*0b80*/  DMUL R24, R24, UR6 ;  /* 0x0000000618187c28 */ /* 0x000fe20008000000 */
[----:B------:R2:W-:Y:S05]  /*0b90*/  STG.E.64 desc[UR4][R22.64], R18 ;  /* 0x0000001216007986 */ /* 0x0005ea000c101b04 */
[----:B------:R-:W-:Y:S01]  /*0ba0*/  DMUL R10, R10, UR6 ;  /* 0x000000060a0a7c28 */ /* 0x000fe20008000000 */
[----:B------:R2:W-:Y:S06]  /*0bb0*/  STG.E.64 desc[UR4][R22.64+0x1400], R24 ;  /* 0x0014001816007986 */ /* 0x0005ec000c101b04 */
[----:B------:R2:W-:Y:S01]  /*0bc0*/  STG.E.64 desc[UR4][R22.64+0x1800], R10 ;  /* 0x0018000a16007986 */ /* 0x0005e2000c101b04 */
[----:B------:R-:W-:Y:S05]  /*0bd0*/  @P0 BRA `(.L_x_244) ;  /* 0xfffffffc004c0947 */ /* 0x000fea000383ffff */
.L_x_243:
[----:B------:R-:W-:Y:S05]  /*0be0*/  @!P1 EXIT ;  /* 0x000000000000994d */ /* 0x000fea0003800000 */
[----:B------:R-:W-:Y:S02]  /*0bf0*/  ISETP.GE.U32.AND P0, PT, R0, 0x4, PT ;  /* 0x000000040000780c */ /* 0x000fe40003f06070 */
[----:B------:R-:W-:-:S04]  /*0c00*/  LOP3.LUT R4, R5, 0x3, RZ, 0xc0, !PT ;  /* 0x0000000305047812 */ /* 0x000fc800078ec0ff */
[----:B------:R-:W-:-:S07]  /*0c10*/  ISETP.NE.AND P1, PT, R4, RZ, PT ;  /* 0x000000ff0400720c */ /* 0x000fce0003f25270 */
[----:B------:R-:W-:Y:S06]  /*0c20*/  @!P0 BRA `(.L_x_245) ;  /* 0x00000000005c8947 */ /* 0x000fec0003800000 */
[C---:B0-2---:R-:W-:Y:S01]  /*0c30*/  IMAD R13, R3.reuse, 0x80, R2 ;  /* 0x00000080030d7824 */ /* 0x045fe200078e0202 */
[----:B------:R-:W0:Y:S01]  /*0c40*/  LDCU.64 UR6, c[0x0][0x390] ;  /* 0x00007200ff0677ac */ /* 0x000e220008000a00 */
[----:B------:R-:W-:Y:S02]  /*0c50*/  IADD3 R3, PT, PT, R3, 0x4, RZ ;  /* 0x0000000403037810 */ /* 0x000fe40007ffe0ff */
[C---:B------:R-:W-:Y:S01]  /*0c60*/  VIADD R20, R13.reuse, 0x180 ;  /* 0x000001800d147836 */ /* 0x040fe20000000000 */
[----:B------:R-:W1:Y:S01]  /*0c70*/  I2F.F64 R10, R13 ;  /* 0x0000000d000a7312 */ /* 0x000e620000201c00 */
[C---:B------:R-:W-:Y:S02]  /*0c80*/  VIADD R0, R13.reuse, 0x80 ;  /* 0x000000800d007836 */ /* 0x040fe40000000000 */
[----:B------:R-:W-:-:S05]  /*0c90*/  VIADD R12, R13, 0x100 ;  /* 0x000001000d0c7836 */ /* 0x000fca0000000000 */
[----:B------:R-:W2:Y:S01]  /*0ca0*/  I2F.F64 R16, R0 ;  /* 0x0000000000107312 */ /* 0x000ea20000201c00 */
[----:B-1----:R-:W-:-:S07]  /*0cb0*/  DADD R14, R8, R10 ;  /* 0x00000000080e7229 */ /* 0x002fce000000000a */
[----:B------:R1:W3:Y:S01]  /*0cc0*/  I2F.F64 R18, R12 ;  /* 0x0000000c00127312 */ /* 0x0002e20000201c00 */
[----:B--2---:R-:W-:-:S07]  /*0cd0*/  DADD R16, R8, R16 ;  /* 0x0000000008107229 */ /* 0x004fce0000000010 */
[----:B------:R-:W2:Y:S01]  /*0ce0*/  I2F.F64 R20, R20 ;  /* 0x0000001400147312 */ /* 0x000ea20000201c00 */
[----:B0-----:R-:W-:Y:S01]  /*0cf0*/  DMUL R14, R14, UR6 ;  /* 0x000000060e0e7c28 */ /* 0x001fe20008000000 */
[----:B-1----:R-:W-:Y:S01]  /*0d00*/  IMAD.WIDE R12, R13, 0x8, R6 ;  /* 0x000000080d0c7825 */ /* 0x002fe200078e0206 */
[----:B---3--:R-:W-:-:S05]  /*0d10*/  DADD R18, R8, R18 ;  /* 0x0000000008127229 */ /* 0x008fca0000000012 */
[----:B------:R1:W-:Y:S01]  /*0d20*/  STG.E.64 desc[UR4][R12.64], R14 ;  /* 0x0000000e0c007986 */ /* 0x0003e2000c101b04 */
[----:B------:R-:W-:Y:S02]  /*0d30*/  DMUL R16, R16, UR6 ;  /* 0x0000000610107c28 */ /* 0x000fe40008000000 */
[----:B--2---:R-:W-:-:S05]  /*0d40*/  DADD R10, R8, R20 ;  /* 0x00000000080a7229 */ /* 0x004fca0000000014 */
[----:B------:R1:W-:Y:S01]  /*0d50*/  STG.E.64 desc[UR4][R12.64+0x400], R16 ;  /* 0x000400100c007986 */ /* 0x0003e2000c101b04 */
[----:B------:R-:W-:Y:S02]  /*0d60*/  DMUL R18, R18, UR6 ;  /* 0x0000000612127c28 */ /* 0x000fe40008000000 */
[----:B------:R-:W-:-:S05]  /*0d70*/  DMUL R10, R10, UR6 ;  /* 0x000000060a0a7c28 */ /* 0x000fca0008000000 */
[----:B------:R1:W-:Y:S04]  /*0d80*/  STG.E.64 desc[UR4][R12.64+0x800], R18 ;  /* 0x000800120c007986 */ /* 0x0003e8000c101b04 */
[----:B------:R1:W-:Y:S02]  /*0d90*/  STG.E.64 desc[UR4][R12.64+0xc00], R10 ;  /* 0x000c000a0c007986 */ /* 0x0003e4000c101b04 */
.L_x_245:
[----:B------:R-:W-:Y:S05]  /*0da0*/  @!P1 EXIT ;  /* 0x000000000000994d */ /* 0x000fea0003800000 */
[----:B------:R-:W-:Y:S02]  /*0db0*/  ISETP.NE.AND P0, PT, R4, 0x1, PT ;  /* 0x000000010400780c */ /* 0x000fe40003f05270 */
[----:B------:R-:W-:-:S04]  /*0dc0*/  LOP3.LUT R5, R5, 0x1, RZ, 0xc0, !PT ;  /* 0x0000000105057812 */ /* 0x000fc800078ec0ff */
[----:B------:R-:W-:-:S07]  /*0dd0*/  ISETP.NE.U32.AND P1, PT, R5, 0x1, PT ;  /* 0x000000010500780c */ /* 0x000fce0003f25070 */
[----:B------:R-:W-:Y:S06]  /*0de0*/  @!P0 BRA `(.L_x_246) ;  /* 0x0000000000348947 */ /* 0x000fec0003800000 */
[C---:B012---:R-:W-:Y:S01]  /*0df0*/  IMAD R15, R3.reuse, 0x80, R2 ;  /* 0x00000080030f7824 */ /* 0x047fe200078e0202 */
[----:B------:R-:W0:Y:S01]  /*0e00*/  LDCU.64 UR6, c[0x0][0x390] ;  /* 0x00007200ff0677ac */ /* 0x000e220008000a00 */
[----:B------:R-:W-:Y:S02]  /*0e10*/  VIADD R3, R3, 0x2 ;  /* 0x0000000203037836 */ /* 0x000fe40000000000 */
[----:B------:R-:W-:Y:S01]  /*0e20*/  VIADD R0, R15, 0x80 ;  /* 0x000000800f007836 */ /* 0x000fe20000000000 */
[----:B------:R-:W1:Y:S08]  /*0e30*/  I2F.F64 R4, R15 ;  /* 0x0000000f00047312 */ /* 0x000e700000201c00 */
[----:B------:R-:W2:Y:S01]  /*0e40*/  I2F.F64 R10, R0 ;  /* 0x00000000000a7312 */ /* 0x000ea20000201c00 */
[----:B-1----:R-:W-:-:S02]  /*0e50*/  DADD R4, R8, R4 ;  /* 0x0000000008047229 */ /* 0x002fc40000000004 */
[----:B--2---:R-:W-:-:S06]  /*0e60*/  DADD R10, R8, R10 ;  /* 0x00000000080a7229 */ /* 0x004fcc000000000a */
[----:B0-----:R-:W-:Y:S02]  /*0e70*/  DMUL R4, R4, UR6 ;  /* 0x0000000604047c28 */ /* 0x001fe40008000000 */
[----:B------:R-:W-:Y:S01]  /*0e80*/  DMUL R12, R10, UR6 ;  /* 0x000000060a0c7c28 */ /* 0x000fe20008000000 */
[----:B------:R-:W-:-:S05]  /*0e90*/  IMAD.WIDE R10, R15, 0x8, R6 ;  /* 0x000000080f0a7825 */ /* 0x000fca00078e0206 */
[----:B------:R3:W-:Y:S04]  /*0ea0*/  STG.E.64 desc[UR4][R10.64], R4 ;  /* 0x000000040a007986 */ /* 0x0007e8000c101b04 */
[----:B------:R3:W-:Y:S02]  /*0eb0*/  STG.E.64 desc[UR4][R10.64+0x400], R12 ;  /* 0x0004000c0a007986 */ /* 0x0007e4000c101b04 */
.L_x_246:
[----:B------:R-:W-:Y:S05]  /*0ec0*/  @P1 EXIT ;  /* 0x000000000000194d */ /* 0x000fea0003800000 */
[----:B0--3--:R-:W-:Y:S01]  /*0ed0*/  IMAD R5, R3, 0x80, R2 ;  /* 0x0000008003057824 */ /* 0x009fe200078e0202 */
[----:B------:R-:W0:Y:S03]  /*0ee0*/  LDCU.64 UR6, c[0x0][0x390] ;  /* 0x00007200ff0677ac */ /* 0x000e260008000a00 */
[----:B------:R-:W3:Y:S01]  /*0ef0*/  I2F.F64 R2, R5 ;  /* 0x0000000500027312 */ /* 0x000ee20000201c00 */
[----:B------:R-:W-:Y:S01]  /*0f00*/  IMAD.WIDE R6, R5, 0x8, R6 ;  /* 0x0000000805067825 */ /* 0x000fe200078e0206 */
[----:B---3--:R-:W-:-:S08]  /*0f10*/  DADD R2, R8, R2 ;  /* 0x0000000008027229 */ /* 0x008fd00000000002 */
[----:B0-----:R-:W-:-:S07]  /*0f20*/  DMUL R2, R2, UR6 ;  /* 0x0000000602027c28 */ /* 0x001fce0008000000 */
[----:B------:R-:W-:Y:S01]  /*0f30*/  STG.E.64 desc[UR4][R6.64], R2 ;  /* 0x0000000206007986 */ /* 0x000fe2000c101b04 */
[----:B------:R-:W-:Y:S05]  /*0f40*/  EXIT ;  /* 0x000000000000794d */ /* 0x000fea0003800000 */
.L_x_247:
        /* <DEDUP_REMOVED lines=11> */
.L_x_263:


//--------------------- .text._ZN3cub18CUB_300001_SM_10006detail9transform16transform_kernelINS2_10policy_hubILb1EN4cuda3std3__45tupleIJN6thrust24THRUST_300001_SM_1000_NS17counting_iteratorIdNSA_11use_defaultESC_SC_EEEEEE10policy1000Ei7scalingIdENSA_6detail15normal_iteratorINSA_10device_ptrIdEEEEJSD_EEEvT0_iT1_T2_DpNS2_10kernel_argIT3_EE --------------------------
	.section	.text._ZN3cub18CUB_300001_SM_10006detail9transform16transform_kernelINS2_10policy_hubILb1EN4cuda3std3__45tupleIJN6thrust24THRUST_300001_SM_1000_NS17counting_iteratorIdNSA_11use_defaultESC_SC_EEEEEE10policy1000Ei7scalingIdENSA_6detail15normal_iteratorINSA_10device_ptrIdEEEEJSD_EEEvT0_iT1_T2_DpNS2_10kernel_argIT3_EE,"ax",@progbits
	.align	128
        .global         _ZN3cub18CUB_300001_SM_10006detail9transform16transform_kernelINS2_10policy_hubILb1EN4cuda3std3__45tupleIJN6thrust24THRUST_300001_SM_1000_NS17counting_iteratorIdNSA_11use_defaultESC_SC_EEEEEE10policy1000Ei7scalingIdENSA_6detail15normal_iteratorINSA_10device_ptrIdEEEEJSD_EEEvT0_iT1_T2_DpNS2_10kernel_argIT3_EE
        .type           _ZN3cub18CUB_300001_SM_10006detail9transform16transform_kernelINS2_10policy_hubILb1EN4cuda3std3__45tupleIJN6thrust24THRUST_300001_SM_1000_NS17counting_iteratorIdNSA_11use_defaultESC_SC_EEEEEE10policy1000Ei7scalingIdENSA_6detail15normal_iteratorINSA_10device_ptrIdEEEEJSD_EEEvT0_iT1_T2_DpNS2_10kernel_argIT3_EE,@function
        .size           _ZN3cub18CUB_300001_SM_10006detail9transform16transform_kernelINS2_10policy_hubILb1EN4cuda3std3__45tupleIJN6thrust24THRUST_300001_SM_1000_NS17counting_iteratorIdNSA_11use_defaultESC_SC_EEEEEE10policy1000Ei7scalingIdENSA_6detail15normal_iteratorINSA_10device_ptrIdEEEEJSD_EEEvT0_iT1_T2_DpNS2_10kernel_argIT3_EE,(.L_x_264 - _ZN3cub18CUB_300001_SM_10006detail9transform16transform_kernelINS2_10policy_hubILb1EN4cuda3std3__45tupleIJN6thrust24THRUST_300001_SM_1000_NS17counting_iteratorIdNSA_11use_defaultESC_SC_EEEEEE10policy1000Ei7scalingIdENSA_6detail15normal_iteratorINSA_10device_ptrIdEEEEJSD_EEEvT0_iT1_T2_DpNS2_10kernel_argIT3_EE)
        .other          _ZN3cub18CUB_300001_SM_10006detail9transform16transform_kernelINS2_10policy_hubILb1EN4cuda3std3__45tupleIJN6thrust24THRUST_300001_SM_1000_NS17counting_iteratorIdNSA_11use_defaultESC_SC_EEEEEE10policy1000Ei7scalingIdENSA_6detail15normal_iteratorINSA_10device_ptrIdEEEEJSD_EEEvT0_iT1_T2_DpNS2_10kernel_argIT3_EE,@"STO_CUDA_ENTRY STV_DEFAULT"
_ZN3cub18CUB_300001_SM_10006detail9transform16transform_kernelINS2_10policy_hubILb1EN4cuda3std3__45tupleIJN6thrust24THRUST_300001_SM_1000_NS17counting_iteratorIdNSA_11use_defaultESC_SC_EEEEEE10policy1000Ei7scalingIdENSA_6detail15normal_iteratorINSA_10device_ptrIdEEEEJSD_EEEvT0_iT1_T2_DpNS2_10kernel_argIT3_EE:
.text._ZN3cub18CUB_300001_SM_10006detail9transform16transform_kernelINS2_10policy_hubILb1EN4cuda3std3__45tupleIJN6thrust24THRUST_300001_SM_1000_NS17counting_iteratorIdNSA_11use_defaultESC_SC_EEEEEE10policy1000Ei7scalingIdENSA_6detail15normal_iteratorINSA_10device_ptrIdEEEEJSD_EEEvT0_iT1_T2_DpNS2_10kernel_argIT3_EE:
[----:B------:R-:W-:Y:S08]  /*0000*/  LDC R1, c[0x0][0x37c] ;  /* 0x0000df00ff017b82 */ /* 0x000ff00000000800 */
[----:B------:R-:W0:Y:S08]  /*0010*/  LDC.64 R4, c[0x0][0x380] ;  /* 0x0000e000ff047b82 */ /* 0x000e300000000a00 */
[----:B------:R-:W1:Y:S08]  /*0020*/  S2UR UR4, SR_CTAID.X ;  /* 0x00000000000479c3 */ /* 0x000e700000002500 */
[----:B------:R-:W2:Y:S01]  /*0030*/  LDC.64 R2, c[0x0][0x398] ;  /* 0x0000e600ff027b82 */ /* 0x000ea20000000a00 */
[----:B0-----:R-:W-:-:S07]  /*0040*/  IMAD.SHL.U32 R0, R5, 0x80, RZ ;  /* 0x0000008005007824 */ /* 0x001fce00078e00ff */
[----:B------:R-:W0:Y:S01]  /*0050*/  LDC.64 R8, c[0x0][0x390] ;  /* 0x0000e400ff087b82 */ /* 0x000e220000000a00 */
[----:B-1----:R-:W-:Y:S01]  /*0060*/  IMAD R11, R0, UR4, RZ ;  /* 0x00000004000b7c24 */ /* 0x002fe2000f8e02ff */
[----:B------:R-:W1:Y:S03]  /*0070*/  LDCU.64 UR4, c[0x0][0x358] ;  /* 0x00006b00ff0477ac */ /* 0x000e660008000a00 */
[----:B------:R-:W-:Y:S01]  /*0080*/  IMAD.IADD R13, R4, 0x1, -R11 ;  /* 0x00000001040d7824 */ /* 0x000fe200078e0a0b */
[----:B------:R-:W2:Y:S04]  /*0090*/  I2F.F64 R6, R11 ;  /* 0x0000000b00067312 */ /* 0x000ea80000201c00 */
[----:B------:R-:W-:-:S02]  /*00a0*/  ISETP.GT.AND P0, PT, R0, R13, PT ;  /* 0x0000000d0000720c */ /* 0x000fc40003f04270 */
[----:B------:R-:W-:Y:S01]  /*00b0*/  VIMNMX R0, PT, PT, R0, R13, PT ;  /* 0x0000000d00007248 */ /* 0x000fe20003fe0100 */
[----:B0-----:R-:W-:Y:S01]  /*00c0*/  IMAD.WIDE R8, R11, 0x8, R8 ;  /* 0x000000080b087825 */ /* 0x001fe200078e0208 */
[----:B--2---:R-:W-:-:S09]  /*00d0*/  DADD R6, R6, R2 ;  /* 0x0000000006067229 */ /* 0x004fd20000000002 */
[----:B-1----:R-:W-:Y:S05]  /*00e0*/  @P0 BRA `(.L_x_248) ;  /* 0x0000000400c00947 */ /* 0x002fea0003800000 */
        /* <DEDUP_REMOVED lines=11> */
.L_x_250:
[C---:B0-2---:R-:W-:Y:S02]  /*01a0*/  LEA R19, R20.reuse, R0, 0x7 ;  /* 0x0000000014137211 */ /* 0x045fe400078e38ff */
[----:B------:R-:W-:Y:S02]  /*01b0*/  IADD3 R20, PT, PT, R20, 0x8, RZ ;  /* 0x0000000814147810 */ /* 0x000fe40007ffe0ff */
[----:B------:R-:W0:Y:S01]  /*01c0*/  I2F.F64.U32 R2, R19 ;  /* 0x0000001300027312 */ /* 0x000e220000201800 */
[C---:B------:R-:W-:Y:S01]  /*01d0*/  VIADD R4, R19.reuse, 0x100 ;  /* 0x0000010013047836 */ /* 0x040fe20000000000 */
[C---:B------:R-:W-:Y:S01]  /*01e0*/  IADD3 R14, PT, PT, R19.reuse, 0x280, RZ ;  /* 0x00000280130e7810 */ /* 0x040fe20007ffe0ff */
[C---:B------:R-:W-:Y:S01]  /*01f0*/  VIADD R10, R19.reuse, 0x180 ;  /* 0x00000180130a7836 */ /* 0x040fe20000000000 */
[----:B------:R-:W-:Y:S01]  /*0200*/  ISETP.NE.AND P0, PT, R20, R21, PT ;  /* 0x000000151400720c */ /* 0x000fe20003f05270 */
[C---:B------:R-:W-:Y:S02]  /*0210*/  VIADD R12, R19.reuse, 0x200 ;  /* 0x00000200130c7836 */ /* 0x040fe40000000000 */
[C---:B------:R-:W-:Y:S01]  /*0220*/  VIADD R16, R19.reuse, 0x300 ;  /* 0x0000030013107836 */ /* 0x040fe20000000000 */
[----:B------:R-:W2:Y:S01]  /*0230*/  I2F.F64 R4, R4 ;  /* 0x0000000400047312 */ /* 0x000ea20000201c00 */
[----:B------:R-:W-:-:S02]  /*0240*/  VIADD R23, R19, 0x80 ;  /* 0x0000008013177836 */ /* 0x000fc40000000000 */
[C---:B------:R-:W-:Y:S02]  /*0250*/  VIADD R28, R19.reuse, 0x380 ;  /* 0x00000380131c7836 */ /* 0x040fe40000000000 */
[----:B------:R-:W-:Y:S01]  /*0260*/  IMAD.WIDE.U32 R26, R19, 0x8, R8 ;  /* 0x00000008131a7825 */ /* 0x000fe200078e0008 */
[----:B0-----:R-:W-:Y:S02]  /*0270*/  DADD R2, R6, R2 ;  /* 0x0000000006027229 */ /* 0x001fe40000000002 */
[----:B------:R-:W0:Y:S06]  /*0280*/  I2F.F64 R10, R10 ;  /* 0x0000000a000a7312 */ /* 0x000e2c0000201c00 */
[----:B-1----:R-:W-:-:S02]  /*0290*/  DMUL R24, R2, UR6 ;  /* 0x0000000602187c28 */ /* 0x002fc40008000000 */
[----:B------:R-:W1:Y:S01]  /*02a0*/  I2F.F64 R12, R12 ;  /* 0x0000000c000c7312 */ /* 0x000e620000201c00 */
[----:B--2---:R-:W-:-:S04]  /*02b0*/  DADD R4, R6, R4 ;  /* 0x0000000006047229 */ /* 0x004fc80000000004 */
[----:B------:R2:W-:Y:S01]  /*02c0*/  STG.E.64 desc[UR4][R26.64], R24 ;  /* 0x000000181a007986 */ /* 0x0005e2000c101b04 */
[----:B0-----:R-:W-:Y:S02]  /*02d0*/  DADD R10, R6, R10 ;  /* 0x00000000060a7229 */ /* 0x001fe4000000000a */
[----:B------:R-:W0:Y:S01]  /*02e0*/  I2F.F64 R14, R14 ;  /* 0x0000000e000e7312 */ /* 0x000e220000201c00 */
[----:B------:R-:W-:Y:S02]  /*02f0*/  DMUL R4, R4, UR6 ;  /* 0x0000000604047c28 */ /* 0x000fe40008000000 */
[----:B-1----:R-:W-:-:S05]  /*0300*/  DADD R12, R6, R12 ;  /* 0x00000000060c7229 */ /* 0x002fca000000000c */
[----:B------:R-:W1:Y:S01]  /*0310*/  I2F.F64 R16, R16 ;  /* 0x0000001000107312 */ /* 0x000e620000201c00 */
[----:B------:R-:W-:Y:S01]  /*0320*/  DMUL R10, R10, UR6 ;  /* 0x000000060a0a7c28 */ /* 0x000fe20008000000 */
[----:B--2---:R-:W-:Y:S01]  /*0330*/  IMAD.WIDE R24, R23, 0x8, R8 ;  /* 0x0000000817187825 */ /* 0x004fe200078e0208 */
[----:B0-----:R-:W-:-:S05]  /*0340*/  DADD R14, R6, R14 ;  /* 0x00000000060e7229 */ /* 0x001fca000000000e */
[----:B------:R-:W0:Y:S01]  /*0350*/  I2F.F64 R2, R23 ;  /* 0x0000001700027312 */ /* 0x000e220000201c00 */
[----:B------:R-:W-:Y:S01]  /*0360*/  DMUL R12, R12, UR6 ;  /* 0x000000060c0c7c28 */ /* 0x000fe20008000000 */
[----:B------:R2:W-:Y:S04]  /*0370*/  STG.E.64 desc[UR4][R24.64+0x400], R4 ;  /* 0x0004000418007986 */ /* 0x0005e8000c101b04 */
[----:B------:R2:W-:Y:S01]  /*0380*/  STG.E.64 desc[UR4][R24.64+0x800], R10 ;  /* 0x0008000a18007986 */ /* 0x0005e2000c101b04 */
[----:B-1----:R-:W-:Y:S01]  /*0390*/  DADD R16, R6, R16 ;  /* 0x0000000006107229 */ /* 0x002fe20000000010 */
[----:B------:R-:W1:Y:S01]  /*03a0*/  I2F.F64 R18, R28 ;  /* 0x0000001c00127312 */ /* 0x000e620000201c00 */
[----:B------:R-:W-:Y:S01]  /*03b0*/  DMUL R14, R14, UR6 ;  /* 0x000000060e0e7c28 */ /* 0x000fe20008000000 */
[----:B------:R2:W-:Y:S01]  /*03c0*/  STG.E.64 desc[UR4][R24.64+0xc00], R12 ;  /* 0x000c000c18007986 */ /* 0x0005e2000c101b04 */
[----:B0-----:R-:W-:-:S05]  /*03d0*/  DADD R2, R6, R2 ;  /* 0x0000000006027229 */ /* 0x001fca0000000002 */
[----:B------:R2:W-:Y:S01]  /*03e0*/  STG.E.64 desc[UR4][R24.64+0x1000], R14 ;  /* 0x0010000e18007986 */ /* 0x0005e2000c101b04 */
[----:B------:R-:W-:Y:S02]  /*03f0*/  DMUL R16, R16, UR6 ;  /* 0x0000000610107c28 */ /* 0x000fe40008000000 */
[----:B-1----:R-:W-:-:S05]  /*0400*/  DADD R18, R6, R18 ;  /* 0x0000000006127229 */ /* 0x002fca0000000012 */
[----:B------:R2:W-:Y:S01]  /*0410*/  STG.E.64 desc[UR4][R24.64+0x1400], R16 ;  /* 0x0014001018007986 */ /* 0x0005e2000c101b04 */
[----:B------:R-:W-:Y:S02]  /*0420*/  DMUL R2, R2, UR6 ;  /* 0x0000000602027c28 */ /* 0x000fe40008000000 */
[----:B------:R-:W-:-:S05]  /*0430*/  DMUL R18, R18, UR6 ;  /* 0x0000000612127c28 */ /* 0x000fca0008000000 */
[----:B------:R2:W-:Y:S04]  /*0440*/  STG.E.64 desc[UR4][R24.64], R2 ;  /* 0x0000000218007986 */ /* 0x0005e8000c101b04 */
[----:B------:R2:W-:Y:S01]  /*0450*/  STG.E.64 desc[UR4][R24.64+0x1800], R18 ;  /* 0x0018001218007986 */ /* 0x0005e2000c101b04 */
[----:B------:R-:W-:Y:S05]  /*0460*/  @P0 BRA `(.L_x_250) ;  /* 0xfffffffc004c0947 */ /* 0x000fea000383ffff */
.L_x_249:
[----:B------:R-:W-:Y:S05]  /*0470*/  @!P1 EXIT ;  /* 0x000000000000994d */ /* 0x000fea0003800000 */
[----:B--2---:R-:W1:Y:S01]  /*0480*/  LDC R2, c[0x0][0x384] ;  /* 0x0000e100ff027b82 */ /* 0x004e620000000800 */
[----:B------:R-:W-:Y:S02]  /*0490*/  ISETP.GE.U32.AND P0, PT, R22, 0x4, PT ;  /* 0x000000041600780c */ /* 0x000fe40003f06070 */
[----:B-1----:R-:W-:-:S04]  /*04a0*/  LOP3.LUT R16, R2, 0x3, RZ, 0xc0, !PT ;  /* 0x0000000302107812 */ /* 0x002fc800078ec0ff */
[----:B------:R-:W-:-:S07]  /*04b0*/  ISETP.NE.AND P1, PT, R16, RZ, PT ;  /* 0x000000ff1000720c */ /* 0x000fce0003f25270 */
[----:B------:R-:W-:Y:S06]  /*04c0*/  @!P0 BRA `(.L_x_251) ;  /* 0x00000000005c8947 */ /* 0x000fec0003800000 */
[C---:B0-----:R-:W-:Y:S01]  /*04d0*/  IMAD R3, R21.reuse, 0x80, R0 ;  /* 0x0000008015037824 */ /* 0x041fe200078e0200 */
[----:B------:R-:W0:Y:S01]  /*04e0*/  LDCU.64 UR6, c[0x0][0x388] ;  /* 0x00007100ff0677ac */ /* 0x000e220008000a00 */
[----:B------:R-:W-:Y:S02]  /*04f0*/  VIADD R21, R21, 0x4 ;  /* 0x0000000415157836 */ /* 0x000fe40000000000 */
[C---:B------:R-:W-:Y:S01]  /*0500*/  VIADD R17, R3.reuse, 0x80 ;  /* 0x0000008003117836 */ /* 0x040fe20000000000 */
[C---:B------:R-:W-:Y:S01]  /*0510*/  IADD3 R22, PT, PT, R3.reuse, 0x180, RZ ;  /* 0x0000018003167810 */ /* 0x040fe20007ffe0ff */
[----:B------:R-:W-:Y:S01]  /*0520*/  VIADD R20, R3, 0x100 ;  /* 0x0000010003147836 */ /* 0x000fe20000000000 */
[----:B------:R-:W1:Y:S08]  /*0530*/  I2F.F64 R4, R3 ;  /* 0x0000000300047312 */ /* 0x000e700000201c00 */
[----:B------:R-:W2:Y:S01]  /*0540*/  I2F.F64 R12, R17 ;  /* 0x00000011000c7312 */ /* 0x000ea20000201c00 */
[----:B-1----:R-:W-:-:S07]  /*0550*/  DADD R10, R6, R4 ;  /* 0x00000000060a7229 */ /* 0x002fce0000000004 */
[----:B------:R-:W1:Y:S01]  /*0560*/  I2F.F64 R14, R20 ;  /* 0x00000014000e7312 */ /* 0x000e620000201c00 */
[----:B--2---:R-:W-:-:S07]  /*0570*/  DADD R12, R6, R12 ;  /* 0x00000000060c7229 */ /* 0x004fce000000000c */
[----:B------:R-:W2:Y:S01]  /*0580*/  I2F.F64 R22, R22 ;  /* 0x0000001600167312 */ /* 0x000ea20000201c00 */
[----:B0-----:R-:W-:Y:S02]  /*0590*/  DMUL R10, R10, UR6 ;  /* 0x000000060a0a7c28 */ /* 0x001fe40008000000 */
[----:B-1----:R-:W-:Y:S02]  /*05a0*/  DADD R18, R6, R14 ;  /* 0x0000000006127229 */ /* 0x002fe4000000000e */
[----:B------:R-:W-:Y:S01]  /*05b0*/  DMUL R14, R12, UR6 ;  /* 0x000000060c0e7c28 */ /* 0x000fe20008000000 */
[----:B------:R-:W-:Y:S01]  /*05c0*/  IMAD.WIDE R12, R3, 0x8, R8 ;  /* 0x00000008030c7825 */ /* 0x000fe200078e0208 */
[----:B--2---:R-:W-:-:S04]  /*05d0*/  DADD R4, R6, R22 ;  /* 0x0000000006047229 */ /* 0x004fc80000000016 */
[----:B------:R1:W-:Y:S01]  /*05e0*/  STG.E.64 desc[UR4][R12.64], R10 ;  /* 0x0000000a0c007986 */ /* 0x0003e2000c101b04 */
[----:B------:R-:W-:-:S03]  /*05f0*/  DMUL R18, R18, UR6 ;  /* 0x0000000612127c28 */ /* 0x000fc60008000000 */
[----:B------:R1:W-:Y:S01]  /*0600*/  STG.E.64 desc[UR4][R12.64+0x400], R14 ;  /* 0x0004000e0c007986 */ /* 0x0003e2000c101b04 */
[----:B------:R-:W-:-:S03]  /*0610*/  DMUL R4, R4, UR6 ;  /* 0x0000000604047c28 */ /* 0x000fc60008000000 */
[----:B------:R1:W-:Y:S04]  /*0620*/  STG.E.64 desc[UR4][R12.64+0x800], R18 ;  /* 0x000800120c007986 */ /* 0x0003e8000c101b04 */
[----:B------:R1:W-:Y:S04]  /*0630*/  STG.E.64 desc[UR4][R12.64+0xc00], R4 ;  /* 0x000c00040c007986 */ /* 0x0003e8000c101b04 */
.L_x_251:
[----:B------:R-:W-:Y:S05]  /*0640*/  @!P1 EXIT ;  /* 0x000000000000994d */ /* 0x000fea0003800000 */
[----:B------:R-:W-:Y:S02]  /*0650*/  ISETP.NE.AND P0, PT, R16, 0x1, PT ;  /* 0x000000011000780c */ /* 0x000fe40003f05270 */
[----:B------:R-:W-:-:S04]  /*0660*/  LOP3.LUT R2, R2, 0x1, RZ, 0xc0, !PT ;  /* 0x0000000102027812 */ /* 0x000fc800078ec0ff */
[----:B------:R-:W-:-:S07]  /*0670*/  ISETP.NE.U32.AND P1, PT, R2, 0x1, PT ;  /* 0x000000010200780c */ /* 0x000fce0003f25070 */
[----:B------:R-:W-:Y:S06]  /*0680*/  @!P0 BRA `(.L_x_252) ;  /* 0x0000000000348947 */ /* 0x000fec0003800000 */
[C---:B01----:R-:W-:Y:S01]  /*0690*/  IMAD R13, R21.reuse, 0x80, R0 ;  /* 0x00000080150d7824 */ /* 0x043fe200078e0200 */
[----:B------:R-:W0:Y:S01]  /*06a0*/  LDCU.64 UR6, c[0x0][0x388] ;  /* 0x00007100ff0677ac */ /* 0x000e220008000a00 */
[----:B------:R-:W-:Y:S02]  /*06b0*/  IADD3 R21, PT, PT, R21, 0x2, RZ ;  /* 0x0000000215157810 */ /* 0x000fe40007ffe0ff */
        /* <DEDUP_REMOVED lines=10> */
.L_x_252:
[----:B------:R-:W-:Y:S05]  /*0760*/  @P1 EXIT ;  /* 0x000000000000194d */ /* 0x000fea0003800000 */
[----:B0-----:R-:W-:Y:S01]  /*0770*/  IMAD R21, R21, 0x80, R0 ;  /* 0x0000008015157824 */ /* 0x001fe200078e0200 */
[----:B------:R-:W0:Y:S03]  /*0780*/  LDCU.64 UR6, c[0x0][0x388] ;  /* 0x00007100ff0677ac */ /* 0x000e260008000a00 */
[----:B--2---:R-:W2:Y:S01]  /*0790*/  I2F.F64 R2, R21 ;  /* 0x0000001500027312 */ /* 0x004ea20000201c00 */
[----:B------:R-:W-:Y:S01]  /*07a0*/  IMAD.WIDE R8, R21, 0x8, R8 ;  /* 0x0000000815087825 */ /* 0x000fe200078e0208 */
[----:B--2---:R-:W-:-:S08]  /*07b0*/  DADD R2, R6, R2 ;  /* 0x0000000006027229 */ /* 0x004fd00000000002 */
[----:B0-----:R-:W-:-:S07]  /*07c0*/  DMUL R2, R2, UR6 ;  /* 0x0000000602027c28 */ /* 0x001fce0008000000 */
[----:B------:R-:W-:Y:S01]  /*07d0*/  STG.E.64 desc[UR4][R8.64], R2 ;  /* 0x0000000208007986 */ /* 0x000fe2000c101b04 */
[----:B------:R-:W-:Y:S05]  /*07e0*/  EXIT ;  /* 0x000000000000794d */ /* 0x000fea0003800000 */
.L_x_248:
        /* <DEDUP_REMOVED lines=8> */
[----:B------:R-:W-:Y:S01]  /*0870*/  IADD3 R10, P1, PT, R8, 0x800, RZ ;  /* 0x00000800080a7810 */ /* 0x000fe20007f3e0ff */
[----:B0-----:R-:W-:Y:S01]  /*0880*/  VIADD R25, R3, 0x100 ;  /* 0x0000010003197836 */ /* 0x001fe20000000000 */
[----:B------:R-:W-:Y:S02]  /*0890*/  LOP3.LUT R4, R5, 0x7ffffffc, RZ, 0xc0, !PT ;  /* 0x7ffffffc05047812 */ /* 0x000fe400078ec0ff */
[----:B------:R-:W-:Y:S01]  /*08a0*/  MOV R5, R3 ;  /* 0x0000000300057202 */ /* 0x000fe20000000f00 */
[----:B------:R-:W-:Y:S02]  /*08b0*/  IMAD.X R11, RZ, RZ, R9, P1 ;  /* 0x000000ffff0b7224 */ /* 0x000fe400008e0609 */
[----:B------:R-:W-:-:S07]  /*08c0*/  IMAD.MOV R24, RZ, RZ, -R4 ;  /* 0x000000ffff187224 */ /* 0x000fce00078e0a04 */
.L_x_254:
[C---:B------:R-:W-:Y:S01]  /*08d0*/  VIADD R21, R25.reuse, 0xffffff00 ;  /* 0xffffff0019157836 */ /* 0x040fe20000000000 */
[CC--:B------:R-:W-:Y:S01]  /*08e0*/  ISETP.GE.AND P3, PT, R25.reuse, R0.reuse, PT ;  /* 0x000000001900720c */ /* 0x0c0fe20003f66270 */
[C---:B------:R-:W-:Y:S01]  /*08f0*/  VIADD R27, R25.reuse, 0x80 ;  /* 0x00000080191b7836 */ /* 0x040fe20000000000 */
[----:B------:R-:W-:Y:S01]  /*0900*/  IADD3 R29, PT, PT, R25, -0x80, RZ ;  /* 0xffffff80191d7810 */ /* 0x000fe20007ffe0ff */
[----:B------:R-:W-:Y:S01]  /*0910*/  VIADD R24, R24, 0x4 ;  /* 0x0000000418187836 */ /* 0x000fe20000000000 */
[-C--:B------:R-:W-:Y:S02]  /*0920*/  ISETP.GE.AND P1, PT, R21, R0.reuse, PT ;  /* 0x000000001500720c */ /* 0x080fe40003f26270 */
[-C--:B------:R-:W-:Y:S02]  /*0930*/  ISETP.GE.AND P2, PT, R29, R0.reuse, PT ;  /* 0x000000001d00720c */ /* 0x080fe40003f46270 */
[----:B------:R-:W-:-:S05]  /*0940*/  ISETP.GE.AND P4, PT, R27, R0, PT ;  /* 0x000000001b00720c */ /* 0x000fca0003f86270 */
[----:B------:R0:W1:Y:S01]  /*0950*/  @!P3 I2F.F64 R14, R25 ;  /* 0x00000019000eb312 */ /* 0x0000620000201c00 */
[----:B------:R-:W2:Y:S07]  /*0960*/  @!P3 LDC.64 R12, c[0x0][0x388] ;  /* 0x0000e200ff0cbb82 */ /* 0x000eae0000000a00 */
[----:B------:R-:W3:Y:S01]  /*0970*/  @!P1 I2F.F64 R18, R21 ;  /* 0x0000001500129312 */ /* 0x000ee20000201c00 */
[----:B------:R-:W4:Y:S01]  /*0980*/  @!P1 LDC.64 R16, c[0x0][0x388] ;  /* 0x0000e200ff109b82 */ /* 0x000f220000000a00 */
[----:B0-----:R-:W-:Y:S01]  /*0990*/  VIADD R25, R25, 0x200 ;  /* 0x0000020019197836 */ /* 0x001fe20000000000 */
[----:B-1----:R-:W-:-:S05]  /*09a0*/  @!P3 DADD R14, R6, R14 ;  /* 0x00000000060eb229 */ /* 0x002fca000000000e */
[----:B------:R-:W0:Y:S01]  /*09b0*/  @!P2 I2F.F64 R22, R29 ;  /* 0x0000001d0016a312 */ /* 0x000e220000201c00 */
[----:B---3--:R-:W-:-:S07]  /*09c0*/  @!P1 DADD R18, R6, R18 ;  /* 0x0000000006129229 */ /* 0x008fce0000000012 */
[----:B------:R-:W1:Y:S01]  /*09d0*/  @!P4 I2F.F64 R20, R27 ;  /* 0x0000001b0014c312 */ /* 0x000e620000201c00 */
[----:B--2---:R-:W-:Y:S01]  /*09e0*/  @!P3 DMUL R12, R14, R12 ;  /* 0x0000000c0e0cb228 */ /* 0x004fe20000000000 */
[----:B------:R-:W2:Y:S01]  /*09f0*/  @!P2 LDC.64 R14, c[0x0][0x388] ;  /* 0x0000e200ff0eab82 */ /* 0x000ea20000000a00 */
[----:B0-----:R-:W-:Y:S02]  /*0a00*/  @!P2 DADD R22, R6, R22 ;  /* 0x000000000616a229 */ /* 0x001fe40000000016 */
[----:B----4-:R-:W-:-:S05]  /*0a10*/  @!P1 DMUL R16, R18, R16 ;  /* 0x0000001012109228 */ /* 0x010fca0000000000 */
[----:B------:R-:W0:Y:S01]  /*0a20*/  @!P4 LDC.64 R18, c[0x0][0x388] ;  /* 0x0000e200ff12cb82 */ /* 0x000e220000000a00 */
[----:B-1----:R-:W-:Y:S02]  /*0a30*/  @!P4 DADD R20, R6, R20 ;  /* 0x000000000614c229 */ /* 0x002fe40000000014 */
[----:B--2---:R-:W-:Y:S01]  /*0a40*/  @!P2 DMUL R22, R22, R14 ;  /* 0x0000000e1616a228 */ /* 0x004fe20000000000 */
[C---:B------:R-:W-:Y:S01]  /*0a50*/  IMAD.WIDE R14, R5.reuse, 0x8, R10 ;  /* 0x00000008050e7825 */ /* 0x040fe200078e020a */
[----:B------:R-:W-:-:S04]  /*0a60*/  IADD3 R5, PT, PT, R5, 0x200, RZ ;  /* 0x0000020005057810 */ /* 0x000fc80007ffe0ff */
[----:B------:R1:W-:Y:S01]  /*0a70*/  @!P3 STG.E.64 desc[UR4][R14.64], R12 ;  /* 0x0000000c0e00b986 */ /* 0x0003e2000c101b04 */
[----:B0-----:R-:W-:-:S03]  /*0a80*/  @!P4 DMUL R18, R20, R18 ;  /* 0x000000121412c228 */ /* 0x001fc60000000000 */
[----:B------:R1:W-:Y:S04]  /*0a90*/  @!P2 STG.E.64 desc[UR4][R14.64+-0x400], R22 ;  /* 0xfffc00160e00a986 */ /* 0x0003e8000c101b04 */
[----:B------:R1:W-:Y:S04]  /*0aa0*/  @!P4 STG.E.64 desc[UR4][R14.64+0x400], R18 ;  /* 0x000400120e00c986 */ /* 0x0003e8000c101b04 */
[----:B------:R1:W-:Y:S01]  /*0ab0*/  @!P1 STG.E.64 desc[UR4][R14.64+-0x800], R16 ;  /* 0xfff800100e009986 */ /* 0x0003e2000c101b04 */
[----:B------:R-:W-:-:S13]  /*0ac0*/  ISETP.NE.AND P1, PT, R24, RZ, PT ;  /* 0x000000ff1800720c */ /* 0x000fda0003f25270 */
[----:B-1----:R-:W-:Y:S05]  /*0ad0*/  @P1 BRA `(.L_x_254) ;  /* 0xfffffffc007c1947 */ /* 0x002fea000383ffff */
.L_x_253:
[----:B------:R-:W-:Y:S05]  /*0ae0*/  @!P0 EXIT ;  /* 0x000000000000894d */ /* 0x000fea0003800000 */
[----:B------:R-:W1:Y:S01]  /*0af0*/  LDC R5, c[0x0][0x384] ;  /* 0x0000e100ff057b82 */ /* 0x000e620000000800 */
[----:B------:R-:W-:Y:S02]  /*0b00*/  ISETP.NE.AND P0, PT, R2, 0x1, PT ;  /* 0x000000010200780c */ /* 0x000fe40003f05270 */
[----:B-1----:R-:W-:-:S04]  /*0b10*/  LOP3.LUT R5, R5, 0x1, RZ, 0xc0, !PT ;  /* 0x0000000105057812 */ /* 0x002fc800078ec0ff */
[----:B------:R-:W-:-:S07]  /*0b20*/  ISETP.NE.U32.AND P2, PT, R5, 0x1, PT ;  /* 0x000000010500780c */ /* 0x000fce0003f45070 */
[----:B------:R-:W-:Y:S06]  /*0b30*/  @!P0 BRA `(.L_x_255) ;  /* 0x0000000000408947 */ /* 0x000fec0003800000 */
[C---:B0-----:R-:W-:Y:S01]  /*0b40*/  IMAD R5, R4.reuse, 0x80, R3 ;  /* 0x0000008004057824 */ /* 0x041fe200078e0203 */
[----:B------:R-:W-:-:S03]  /*0b50*/  IADD3 R4, PT, PT, R4, 0x2, RZ ;  /* 0x0000000204047810 */ /* 0x000fc60007ffe0ff */
[C---:B------:R-:W-:Y:S01]  /*0b60*/  VIADD R19, R5.reuse, 0x80 ;  /* 0x0000008005137836 */ /* 0x040fe20000000000 */
[----:B------:R-:W-:-:S04]  /*0b70*/  ISETP.GE.AND P0, PT, R5, R0, PT ;  /* 0x000000000500720c */ /* 0x000fc80003f06270 */
[----:B------:R-:W-:-:S09]  /*0b80*/  ISETP.GE.AND P1, PT, R19, R0, PT ;  /* 0x000000001300720c */ /* 0x000fd20003f26270 */
[----:B------:R-:W0:Y:S01]  /*0b90*/  @!P0 LDC.64 R14, c[0x0][0x388] ;  /* 0x0000e200ff0e8b82 */ /* 0x000e220000000a00 */
        /* <DEDUP_REMOVED lines=10> */
.L_x_255:
[----:B------:R-:W-:Y:S05]  /*0c40*/  @P2 EXIT ;  /* 0x000000000000294d */ /* 0x000fea0003800000 */
[----:B0-----:R-:W-:-:S05]  /*0c50*/  IMAD R5, R4, 0x80, R3 ;  /* 0x0000008004057824 */ /* 0x001fca00078e0203 */
[----:B------:R-:W-:-:S13]  /*0c60*/  ISETP.GE.AND P0, PT, R5, R0, PT ;  /* 0x000000000500720c */ /* 0x000fda0003f06270 */
[----:B------:R-:W-:Y:S05]  /*0c70*/  @P0 EXIT ;  /* 0x000000000000094d */ /* 0x000fea0003800000 */
[----:B------:R-:W0:Y:S01]  /*0c80*/  I2F.F64 R2, R5 ;  /* 0x0000000500027312 */ /* 0x000e220000201c00 */
[----:B------:R-:W2:Y:S01]  /*0c90*/  LDCU.64 UR6, c[0x0][0x388] ;  /* 0x00007100ff0677ac */ /* 0x000ea20008000a00 */
[----:B------:R-:W-:Y:S01]  /*0ca0*/  IMAD.WIDE R8, R5, 0x8, R8 ;  /* 0x0000000805087825 */ /* 0x000fe200078e0208 */
[----:B0-----:R-:W-:-:S08]  /*0cb0*/  DADD R2, R6, R2 ;  /* 0x0000000006027229 */ /* 0x001fd00000000002 */
[----:B--2---:R-:W-:-:S07]  /*0cc0*/  DMUL R2, R2, UR6 ;  /* 0x0000000602027c28 */ /* 0x004fce0008000000 */
[----:B------:R-:W-:Y:S01]  /*0cd0*/  STG.E.64 desc[UR4][R8.64], R2 ;  /* 0x0000000208007986 */ /* 0x000fe2000c101b04 */
[----:B------:R-:W-:Y:S05]  /*0ce0*/  EXIT ;  /* 0x000000000000794d */ /* 0x000fea0003800000 */
.L_x_256:
        /* <DEDUP_REMOVED lines=9> */
.L_x_264:


//--------------------- .text._ZN3cub18CUB_300001_SM_10006detail8for_each13static_kernelINS2_12policy_hub_t12policy_500_tEmN6thrust24THRUST_300001_SM_1000_NS8cuda_cub20__uninitialized_fill7functorINS7_10device_ptrIdEEdEEEEvT0_T1_ --------------------------
	.section	.text._ZN3cub18CUB_300001_SM_10006detail8for_each13static_kernelINS2_12policy_hub_t12policy_500_tEmN6thrust24THRUST_300001_SM_1000_NS8cuda_cub20__uninitialized_fill7functorINS7_10device_ptrIdEEdEEEEvT0_T1_,"ax",@progbits
	.align	128
        .global         _ZN3cub18CUB_300001_SM_10006detail8for_each13static_kernelINS2_12policy_hub_t12policy_500_tEmN6thrust24THRUST_300001_SM_1000_NS8cuda_cub20__uninitialized_fill7functorINS7_10device_ptrIdEEdEEEEvT0_T1_
        .type           _ZN3cub18CUB_300001_SM_10006detail8for_each13static_kernelINS2_12policy_hub_t12policy_500_tEmN6thrust24THRUST_300001_SM_1000_NS8cuda_cub20__uninitialized_fill7functorINS7_10device_ptrIdEEdEEEEvT0_T1_,@function
        .size           _ZN3cub18CUB_300001_SM_10006detail8for_each13static_kernelINS2_12policy_hub_t12policy_500_tEmN6thrust24THRUST_300001_SM_1000_NS8cuda_cub20__uninitialized_fill7functorINS7_10device_ptrIdEEdEEEEvT0_T1_,(.L_x_265 - _ZN3cub18CUB_300001_SM_10006detail8for_each13static_kernelINS2_12policy_hub_t12policy_500_tEmN6thrust24THRUST_300001_SM_1000_NS8cuda_cub20__uninitialized_fill7functorINS7_10device_ptrIdEEdEEEEvT0_T1_)
        .other          _ZN3cub18CUB_300001_SM_10006detail8for_each13static_kernelINS2_12policy_hub_t12policy_500_tEmN6thrust24THRUST_300001_SM_1000_NS8cuda_cub20__uninitialized_fill7functorINS7_10device_ptrIdEEdEEEEvT0_T1_,@"STO_CUDA_ENTRY STV_DEFAULT"
_ZN3cub18CUB_300001_SM_10006detail8for_each13static_kernelINS2_12policy_hub_t12policy_500_tEmN6thrust24THRUST_300001_SM_1000_NS8cuda_cub20__uninitialized_fill7functorINS7_10device_ptrIdEEdEEEEvT0_T1_:
.text._ZN3cub18CUB_300001_SM_10006detail8for_each13static_kernelINS2_12policy_hub_t12policy_500_tEmN6thrust24THRUST_300001_SM_1000_NS8cuda_cub20__uninitialized_fill7functorINS7_10device_ptrIdEEdEEEEvT0_T1_:
[----:B------:R-:W-:Y:S08]  /*0000*/  LDC R1, c[0x0][0x37c] ;  /* 0x0000df00ff017b82 */ /* 0x000ff00000000800 */
[----:B------:R-:W0:Y:S01]  /*0010*/  S2UR UR4, SR_CTAID.X ;  /* 0x00000000000479c3 */ /* 0x000e220000002500 */
[----:B------:R-:W1:Y:S01]  /*0020*/  LDCU.64 UR6, c[0x0][0x380] ;  /* 0x00007000ff0677ac */ /* 0x000e620008000a00 */
[----:B------:R-:W2:Y:S01]  /*0030*/  LDCU.64 UR8, c[0x0][0x358] ;  /* 0x00006b00ff0877ac */ /* 0x000ea20008000a00 */
[----:B0-----:R-:W-:-:S04]  /*0040*/  UIMAD.WIDE.U32 UR4, UR4, 0x200, URZ ;  /* 0x00000200040478a5 */ /* 0x001fc8000f8e00ff */
[----:B-1----:R-:W-:-:S04]  /*0050*/  UIADD3 UR6, UP0, UPT, -UR4, UR6, URZ ;  /* 0x0000000604067290 */ /* 0x002fc8000ff1e1ff */
[----:B------:R-:W-:Y:S02]  /*0060*/  UIADD3.X UR7, UPT, UPT, ~UR5, UR7, URZ, UP0, !UPT ;  /* 0x0000000705077290 */ /* 0x000fe400087fe5ff */
[----:B------:R-:W-:-:S04]  /*0070*/  UISETP.GE.U32.AND UP0, UPT, UR6, 0x200, UPT ;  /* 0x000002000600788c */ /* 0x000fc8000bf06070 */
[----:B------:R-:W-:-:S09]  /*0080*/  UISETP.GE.U32.AND.EX UP0, UPT, UR7, URZ, UPT, UP0 ;  /* 0x000000ff0700728c */ /* 0x000fd2000bf06100 */
[----:B--2---:R-:W-:Y:S05]  /*0090*/  BRA.U !UP0, `(.L_x_257) ;  /* 0x0000000108287547 */ /* 0x004fea000b800000 */
[----:B------:R-:W0:Y:S01]  /*00a0*/  S2R R0, SR_TID.X ;  /* 0x0000000000007919 */ /* 0x000e220000002100 */
[----:B------:R-:W1:Y:S01]  /*00b0*/  LDCU.64 UR6, c[0x0][0x388] ;  /* 0x00007100ff0677ac */ /* 0x000e620008000a00 */
[----:B------:R-:W2:Y:S01]  /*00c0*/  LDC.64 R4, c[0x0][0x390] ;  /* 0x0000e400ff047b82 */ /* 0x000ea20000000a00 */
[----:B0-----:R-:W-:-:S05]  /*00d0*/  IADD3 R0, P0, PT, R0, UR4, RZ ;  /* 0x0000000400007c10 */ /* 0x001fca000ff1e0ff */
[----:B------:R-:W-:Y:S01]  /*00e0*/  IMAD.X R3, RZ, RZ, UR5, P0 ;  /* 0x00000005ff037e24 */ /* 0x000fe200080e06ff */
[----:B-1----:R-:W-:-:S04]  /*00f0*/  LEA R2, P0, R0, UR6, 0x3 ;  /* 0x0000000600027c11 */ /* 0x002fc8000f8018ff */
[----:B------:R-:W-:-:S05]  /*0100*/  LEA.HI.X R3, R0, UR7, R3, 0x3, P0 ;  /* 0x0000000700037c11 */ /* 0x000fca00080f1c03 */
[----:B--2---:R-:W-:Y:S04]  /*0110*/  STG.E.64 desc[UR8][R2.64], R4 ;  /* 0x0000000402007986 */ /* 0x004fe8000c101b08 */
[----:B------:R-:W-:Y:S01]  /*0120*/  STG.E.64 desc[UR8][R2.64+0x800], R4 ;  /* 0x0008000402007986 */ /* 0x000fe2000c101b08 */
[----:B------:R-:W-:Y:S05]  /*0130*/  EXIT ;  /* 0x000000000000794d */ /* 0x000fea0003800000 */
.L_x_257:
[----:B------:R-:W0:Y:S01]  /*0140*/  S2R R0, SR_TID.X ;  /* 0x0000000000007919 */ /* 0x000e220000002100 */
[----:B------:R-:W-:Y:S01]  /*0150*/  IMAD.U32 R2, RZ, RZ, UR7 ;  /* 0x00000007ff027e24 */ /* 0x000fe2000f8e00ff */
[----:B------:R-:W1:Y:S01]  /*0160*/  LDCU.64 UR10, c[0x0][0x388] ;  /* 0x00007100ff0a77ac */ /* 0x000e620008000a00 */
[----:B------:R-:W-:Y:S01]  /*0170*/  IMAD.U32 R6, RZ, RZ, UR7 ;  /* 0x00000007ff067e24 */ /* 0x000fe2000f8e00ff */
[----:B0-----:R-:W-:-:S04]  /*0180*/  ISETP.LT.U32.AND P0, PT, R0, UR6, PT ;  /* 0x0000000600007c0c */ /* 0x001fc8000bf01070 */
[----:B------:R-:W-:Y:S01]  /*0190*/  ISETP.GT.U32.AND.EX P0, PT, R2, RZ, PT, P0 ;  /* 0x000000ff0200720c */ /* 0x000fe20003f04100 */
[C---:B------:R-:W-:Y:S01]  /*01a0*/  VIADD R2, R0.reuse, 0x100 ;  /* 0x0000010000027836 */ /* 0x040fe20000000000 */
[----:B------:R-:W-:-:S04]  /*01b0*/  IADD3 R0, P2, PT, R0, UR4, RZ ;  /* 0x0000000400007c10 */ /* 0x000fc8000ff5e0ff */
[----:B------:R-:W-:Y:S01]  /*01c0*/  ISETP.LT.U32.AND P1, PT, R2, UR6, PT ;  /* 0x0000000602007c0c */ /* 0x000fe2000bf21070 */
[----:B------:R-:W-:Y:S01]  /*01d0*/  IMAD.X R3, RZ, RZ, UR5, P2 ;  /* 0x00000005ff037e24 */ /* 0x000fe200090e06ff */
[----:B-1----:R-:W-:Y:S02]  /*01e0*/  LEA R2, P2, R0, UR10, 0x3 ;  /* 0x0000000a00027c11 */ /* 0x002fe4000f8418ff */
[----:B------:R-:W-:Y:S02]  /*01f0*/  ISETP.GT.U32.AND.EX P1, PT, R6, RZ, PT, P1 ;  /* 0x000000ff0600720c */ /* 0x000fe40003f24110 */
[----:B------:R-:W-:Y:S01]  /*0200*/  LEA.HI.X R3, R0, UR11, R3, 0x3, P2 ;  /* 0x0000000b00037c11 */ /* 0x000fe200090f1c03 */
[----:B------:R-:W0:Y:S04]  /*0210*/  @P0 LDC.64 R4, c[0x0][0x390] ;  /* 0x0000e400ff040b82 */ /* 0x000e280000000a00 */
[----:B0-----:R0:W-:Y:S06]  /*0220*/  @P0 STG.E.64 desc[UR8][R2.64], R4 ;  /* 0x0000000402000986 */ /* 0x0011ec000c101b08 */
[----:B------:R-:W-:Y:S05]  /*0230*/  @!P1 EXIT ;  /* 0x000000000000994d */ /* 0x000fea0003800000 */
[----:B0-----:R-:W0:Y:S02]  /*0240*/  LDC.64 R4, c[0x0][0x390] ;  /* 0x0000e400ff047b82 */ /* 0x001e240000000a00 */
[----:B0-----:R-:W-:Y:S01]  /*0250*/  STG.E.64 desc[UR8][R2.64+0x800], R4 ;  /* 0x0008000402007986 */ /* 0x001fe2000c101b08 */
[----:B------:R-:W-:Y:S05]  /*0260*/  EXIT ;  /* 0x000000000000794d */ /* 0x000fea0003800000 */
.L_x_258:
        /* <DEDUP_REMOVED lines=9> */
.L_x_265:


//--------------------- .text._ZN3cub18CUB_300001_SM_10006detail11EmptyKernelIvEEvv --------------------------
	.section	.text._ZN3cub18CUB_300001_SM_10006detail11EmptyKernelIvEEvv,"ax",@progbits
	.align	128
        .global         _ZN3cub18CUB_300001_SM_10006detail11EmptyKernelIvEEvv
        .type           _ZN3cub18CUB_300001_SM_10006detail11EmptyKernelIvEEvv,@function
        .size           _ZN3cub18CUB_300001_SM_10006detail11EmptyKernelIvEEvv,(.L_x_266 - _ZN3cub18CUB_300001_SM_10006detail11EmptyKernelIvEEvv)
        .other          _ZN3cub18CUB_300001_SM_10006detail11EmptyKernelIvEEvv,@"STO_CUDA_ENTRY STV_DEFAULT"
_ZN3cub18CUB_300001_SM_10006detail11EmptyKernelIvEEvv:
.text._ZN3cub18CUB_300001_SM_10006detail11EmptyKernelIvEEvv:
[----:B------:R-:W-:Y:S01]  /*0000*/  LDC R1, c[0x0][0x37c] ;  /* 0x0000df00ff017b82 */ /* 0x000fe20000000800 */
[----:B------:R-:W-:Y:S05]  /*0010*/  EXIT ;  /* 0x000000000000794d */ /* 0x000fea0003800000 */
.L_x_259:
        /* <DEDUP_REMOVED lines=14> */
.L_x_266:


//--------------------- .nv.shared._ZN3cub18CUB_300001_SM_10006detail4scan16DeviceScanKernelINS2_10policy_hubIdddmN4cuda3std3__44plusIvEEE10Policy1000EN6thrust24THRUST_300001_SM_1000_NS6detail15normal_iteratorINSD_10device_ptrIdEEEESI_NS0_13ScanTileStateIdLb1EEES9_NS0_8NullTypeEmdLb0ESL_EEvT0_T1_T2_iT3_T4_T5_ --------------------------
	.section	.nv.shared._ZN3cub18CUB_300001_SM_10006detail4scan16DeviceScanKernelINS2_10policy_hubIdddmN4cuda3std3__44plusIvEEE10Policy1000EN6thrust24THRUST_300001_SM_1000_NS6detail15normal_iteratorINSD_10device_ptrIdEEEESI_NS0_13ScanTileStateIdLb1EEES9_NS0_8NullTypeEmdLb0ESL_EEvT0_T1_T2_iT3_T4_T5_,"aw",@nobits
	.sectionflags	@""
	.align	16
.nv.shared._ZN3cub18CUB_300001_SM_10006detail4scan16DeviceScanKernelINS2_10policy_hubIdddmN4cuda3std3__44plusIvEEE10Policy1000EN6thrust24THRUST_300001_SM_1000_NS6detail15normal_iteratorINSD_10device_ptrIdEEEESI_NS0_13ScanTileStateIdLb1EEES9_NS0_8NullTypeEmdLb0ESL_EEvT0_T1_T2_iT3_T4_T5_:
	.zero		22544


//--------------------- .nv.shared.reserved.0     --------------------------
	.section	.nv.shared.reserved.0,"aw",@nobits
	.weak		__nv_reservedSMEM_offset_0_alias
	.size		__nv_reservedSMEM_offset_0_alias, 0, 64
	.other		__nv_reservedSMEM_offset_0_alias,@"STO_CUDA_RESERVED_SHARED STV_DEFAULT"
__nv_reservedSMEM_offset_0_alias:
	.zero		0
	.zero		64


//--------------------- .nv.global                --------------------------
	.section	.nv.global,"aw",@nobits
.nv.global:
	.type		_ZN30_INTERNAL_9e84f305_4_k_cu_main6thrust24THRUST_300001_SM_1000_NS3seqE,@object
	.size		_ZN30_INTERNAL_9e84f305_4_k_cu_main6thrust24THRUST_300001_SM_1000_NS3seqE,(_ZN30_INTERNAL_9e84f305_4_k_cu_main4cuda3std3__48in_placeE - _ZN30_INTERNAL_9e84f305_4_k_cu_main6thrust24THRUST_300001_SM_1000_NS3seqE)
_ZN30_INTERNAL_9e84f305_4_k_cu_main6thrust24THRUST_300001_SM_1000_NS3seqE:
	.zero		1
	.type		_ZN30_INTERNAL_9e84f305_4_k_cu_main4cuda3std3__48in_placeE,@object
	.size		_ZN30_INTERNAL_9e84f305_4_k_cu_main4cuda3std3__48in_placeE,(_ZN30_INTERNAL_9e84f305_4_k_cu_main4cuda3std6ranges3__45__cpo4sizeE - _ZN30_INTERNAL_9e84f305_4_k_cu_main4cuda3std3__48in_placeE)
_ZN30_INTERNAL_9e84f305_4_k_cu_main4cuda3std3__48in_placeE:
	.zero		1
	.type		_ZN30_INTERNAL_9e84f305_4_k_cu_main4cuda3std6ranges3__45__cpo4sizeE,@object
	.size		_ZN30_INTERNAL_9e84f305_4_k_cu_main4cuda3std6ranges3__45__cpo4sizeE,(_ZN30_INTERNAL_9e84f305_4_k_cu_main6thrust24THRUST_300001_SM_1000_NS12placeholders2_3E - _ZN30_INTERNAL_9e84f305_4_k_cu_main4cuda3std6ranges3__45__cpo4sizeE)
_ZN30_INTERNAL_9e84f305_4_k_cu_main4cuda3std6ranges3__45__cpo4sizeE:
	.zero		1
	.type		_ZN30_INTERNAL_9e84f305_4_k_cu_main6thrust24THRUST_300001_SM_1000_NS12placeholders2_3E,@object
	.size		_ZN30_INTERNAL_9e84f305_4_k_cu_main6thrust24THRUST_300001_SM_1000_NS12placeholders2_3E,(_ZN30_INTERNAL_9e84f305_4_k_cu_main4cuda3std3__45__cpo6cbeginE - _ZN30_INTERNAL_9e84f305_4_k_cu_main6thrust24THRUST_300001_SM_1000_NS12placeholders2_3E)
_ZN30_INTERNAL_9e84f305_4_k_cu_main6thrust24THRUST_300001_SM_1000_NS12placeholders2_3E:
	.zero		1
	.type		_ZN30_INTERNAL_9e84f305_4_k_cu_main4cuda3std3__45__cpo6cbeginE,@object
	.size		_ZN30_INTERNAL_9e84f305_4_k_cu_main4cuda3std3__45__cpo6cbeginE,(_ZN30_INTERNAL_9e84f305_4_k_cu_main4cuda3std6ranges3__45__cpo6cbeginE - _ZN30_INTERNAL_9e84f305_4_k_cu_main4cuda3std3__45__cpo6cbeginE)
_ZN30_INTERNAL_9e84f305_4_k_cu_main4cuda3std3__45__cpo6cbeginE:
	.zero		1
	.type		_ZN30_INTERNAL_9e84f305_4_k_cu_main4cuda3std6ranges3__45__cpo6cbeginE,@object
	.size		_ZN30_INTERNAL_9e84f305_4_k_cu_main4cuda3std6ranges3__45__cpo6cbeginE,(_ZN30_INTERNAL_9e84f305_4_k_cu_main6thrust24THRUST_300001_SM_1000_NS12placeholders2_7E - _ZN30_INTERNAL_9e84f305_4_k_cu_main4cuda3std6ranges3__45__cpo6cbeginE)
_ZN30_INTERNAL_9e84f305_4_k_cu_main4cuda3std6ranges3__45__cpo6cbeginE:
	.zero		1
	.type		_ZN30_INTERNAL_9e84f305_4_k_cu_main6thrust24THRUST_300001_SM_1000_NS12placeholders2_7E,@object
	.size		_ZN30_INTERNAL_9e84f305_4_k_cu_main6thrust24THRUST_300001_SM_1000_NS12placeholders2_7E,(_ZN30_INTERNAL_9e84f305_4_k_cu_main4cuda3std3__45__cpo7crbeginE - _ZN30_INTERNAL_9e84f305_4_k_cu_main6thrust24THRUST_300001_SM_1000_NS12placeholders2_7E)
_ZN30_INTERNAL_9e84f305_4_k_cu_main6thrust24THRUST_300001_SM_1000_NS12placeholders2_7E:
	.zero		1
	.type		_ZN30_INTERNAL_9e84f305_4_k_cu_main4cuda3std3__45__cpo7crbeginE,@object
	.size		_ZN30_INTERNAL_9e84f305_4_k_cu_main4cuda3std3__45__cpo7crbeginE,(_ZN30_INTERNAL_9e84f305_4_k_cu_main4cuda3std6ranges3__45__cpo4nextE - _ZN30_INTERNAL_9e84f305_4_k_cu_main4cuda3std3__45__cpo7crbeginE)
_ZN30_INTERNAL_9e84f305_4_k_cu_main4cuda3std3__45__cpo7crbeginE:
	.zero		1
	.type		_ZN30_INTERNAL_9e84f305_4_k_cu_main4cuda3std6ranges3__45__cpo4nextE,@object
	.size		_ZN30_INTERNAL_9e84f305_4_k_cu_main4cuda3std6ranges3__45__cpo4nextE,(_ZN30_INTERNAL_9e84f305_4_k_cu_main4cuda3std6ranges3__45__cpo4swapE - _ZN30_INTERNAL_9e84f305_4_k_cu_main4cuda3std6ranges3__45__cpo4nextE)
_ZN30_INTERNAL_9e84f305_4_k_cu_main4cuda3std6ranges3__45__cpo4nextE:
	.zero		1
	.type		_ZN30_INTERNAL_9e84f305_4_k_cu_main4cuda3std6ranges3__45__cpo4swapE,@object
	.size		_ZN30_INTERNAL_9e84f305_4_k_cu_main4cuda3std6ranges3__45__cpo4swapE,(_ZN30_INTERNAL_9e84f305_4_k_cu_main6thrust24THRUST_300001_SM_1000_NS8cuda_cub10par_nosyncE - _ZN30_INTERNAL_9e84f305_4_k_cu_main4cuda3std6ranges3__45__cpo4swapE)
_ZN30_INTERNAL_9e84f305_4_k_cu_main4cuda3std6ranges3__45__cpo4swapE:
	.zero		1
	.type		_ZN30_INTERNAL_9e84f305_4_k_cu_main6thrust24THRUST_300001_SM_1000_NS8cuda_cub10par_nosyncE,@object
	.size		_ZN30_INTERNAL_9e84f305_4_k_cu_main6thrust24THRUST_300001_SM_1000_NS8cuda_cub10par_nosyncE,(_ZN30_INTERNAL_9e84f305_4_k_cu_main6thrust24THRUST_300001_SM_1000_NS12placeholders2_9E - _ZN30_INTERNAL_9e84f305_4_k_cu_main6thrust24THRUST_300001_SM_1000_NS8cuda_cub10par_nosyncE)
_ZN30_INTERNAL_9e84f305_4_k_cu_main6thrust24THRUST_300001_SM_1000_NS8cuda_cub10par_nosyncE:
	.zero		1
	.type		_ZN30_INTERNAL_9e84f305_4_k_cu_main6thrust24THRUST_300001_SM_1000_NS12placeholders2_9E,@object
	.size		_ZN30_INTERNAL_9e84f305_4_k_cu_main6thrust24THRUST_300001_SM_1000_NS12placeholders2_9E,(_ZN30_INTERNAL_9e84f305_4_k_cu_main4cuda3std3__432_GLOBAL__N__9e84f305_4_k_cu_main6ignoreE - _ZN30_INTERNAL_9e84f305_4_k_cu_main6thrust24THRUST_300001_SM_1000_NS12placeholders2_9E)
_ZN30_INTERNAL_9e84f305_4_k_cu_main6thrust24THRUST_300001_SM_1000_NS12placeholders2_9E:
	.zero		1
	.type		_ZN30_INTERNAL_9e84f305_4_k_cu_main4cuda3std3__432_GLOBAL__N__9e84f305_4_k_cu_main6ignoreE,@object
	.size		_ZN30_INTERNAL_9e84f305_4_k_cu_main4cuda3std3__432_GLOBAL__N__9e84f305_4_k_cu_main6ignoreE,(_ZN30_INTERNAL_9e84f305_4_k_cu_main4cuda3std6ranges3__45__cpo4dataE - _ZN30_INTERNAL_9e84f305_4_k_cu_main4cuda3std3__432_GLOBAL__N__9e84f305_4_k_cu_main6ignoreE)
_ZN30_INTERNAL_9e84f305_4_k_cu_main4cuda3std3__432_GLOBAL__N__9e84f305_4_k_cu_main6ignoreE:
	.zero		1
	.type		_ZN30_INTERNAL_9e84f305_4_k_cu_main4cuda3std6ranges3__45__cpo4dataE,@object
	.size		_ZN30_INTERNAL_9e84f305_4_k_cu_main4cuda3std6ranges3__45__cpo4dataE,(_ZN30_INTERNAL_9e84f305_4_k_cu_main6thrust24THRUST_300001_SM_1000_NS12placeholders2_1E - _ZN30_INTERNAL_9e84f305_4_k_cu_main4cuda3std6ranges3__45__cpo4dataE)
_ZN30_INTERNAL_9e84f305_4_k_cu_main4cuda3std6ranges3__45__cpo4dataE:
	.zero		1
	.type		_ZN30_INTERNAL_9e84f305_4_k_cu_main6thrust24THRUST_300001_SM_1000_NS12placeholders2_1E,@object
	.size		_ZN30_INTERNAL_9e84f305_4_k_cu_main6thrust24THRUST_300001_SM_1000_NS12placeholders2_1E,(_ZN30_INTERNAL_9e84f305_4_k_cu_main4cuda3std3__45__cpo5beginE - _ZN30_INTERNAL_9e84f305_4_k_cu_main6thrust24THRUST_300001_SM_1000_NS12placeholders2_1E)
_ZN30_INTERNAL_9e84f305_4_k_cu_main6thrust24THRUST_300001_SM_1000_NS12placeholders2_1E:
	.zero		1
	.type		_ZN30_INTERNAL_9e84f305_4_k_cu_main4cuda3std3__45__cpo5beginE,@object
	.size		_ZN30_INTERNAL_9e84f305_4_k_cu_main4cuda3std3__45__cpo5beginE,(_ZN30_INTERNAL_9e84f305_4_k_cu_main4cuda3std6ranges3__45__cpo5beginE - _ZN30_INTERNAL_9e84f305_4_k_cu_main4cuda3std3__45__cpo5beginE)
_ZN30_INTERNAL_9e84f305_4_k_cu_main4cuda3std3__45__cpo5beginE:
	.zero		1
	.type		_ZN30_INTERNAL_9e84f305_4_k_cu_main4cuda3std6ranges3__45__cpo5beginE,@object
	.size		_ZN30_INTERNAL_9e84f305_4_k_cu_main4cuda3std6ranges3__45__cpo5beginE,(_ZN30_INTERNAL_9e84f305_4_k_cu_main6thrust24THRUST_300001_SM_1000_NS12placeholders2_5E - _ZN30_INTERNAL_9e84f305_4_k_cu_main4cuda3std6ranges3__45__cpo5beginE)
_ZN30_INTERNAL_9e84f305_4_k_cu_main4cuda3std6ranges3__45__cpo5beginE:
	.zero		1
	.type		_ZN30_INTERNAL_9e84f305_4_k_cu_main6thrust24THRUST_300001_SM_1000_NS12placeholders2_5E,@object
	.size		_ZN30_INTERNAL_9e84f305_4_k_cu_main6thrust24THRUST_300001_SM_1000_NS12placeholders2_5E,(_ZN30_INTERNAL_9e84f305_4_k_cu_main4cuda3std3__45__cpo6rbeginE - _ZN30_INTERNAL_9e84f305_4_k_cu_main6thrust24THRUST_300001_SM_1000_NS12placeholders2_5E)
_ZN30_INTERNAL_9e84f305_4_k_cu_main6thrust24THRUST_300001_SM_1000_NS12placeholders2_5E:
	.zero		1
	.type		_ZN30_INTERNAL_9e84f305_4_k_cu_main4cuda3std3__45__cpo6rbeginE,@object
	.size		_ZN30_INTERNAL_9e84f305_4_k_cu_main4cuda3std3__45__cpo6rbeginE,(_ZN30_INTERNAL_9e84f305_4_k_cu_main4cuda3std6ranges3__45__cpo7advanceE - _ZN30_INTERNAL_9e84f305_4_k_cu_main4cuda3std3__45__cpo6rbeginE)
_ZN30_INTERNAL_9e84f305_4_k_cu_main4cuda3std3__45__cpo6rbeginE:
	.zero		1
	.type		_ZN30_INTERNAL_9e84f305_4_k_cu_main4cuda3std6ranges3__45__cpo7advanceE,@object
	.size		_ZN30_INTERNAL_9e84f305_4_k_cu_main4cuda3std6ranges3__45__cpo7advanceE,(_ZN30_INTERNAL_9e84f305_4_k_cu_main4cuda3std3__47nulloptE - _ZN30_INTERNAL_9e84f305_4_k_cu_main4cuda3std6ranges3__45__cpo7advanceE)
_ZN30_INTERNAL_9e84f305_4_k_cu_main4cuda3std6ranges3__45__cpo7advanceE:
	.zero		1
	.type		_ZN30_INTERNAL_9e84f305_4_k_cu_main4cuda3std3__47nulloptE,@object
	.size		_ZN30_INTERNAL_9e84f305_4_k_cu_main4cuda3std3__47nulloptE,(_ZN30_INTERNAL_9e84f305_4_k_cu_main4cuda3std6ranges3__45__cpo8distanceE - _ZN30_INTERNAL_9e84f305_4_k_cu_main4cuda3std3__47nulloptE)
_ZN30_INTERNAL_9e84f305_4_k_cu_main4cuda3std3__47nulloptE:
	.zero		1
	.type		_ZN30_INTERNAL_9e84f305_4_k_cu_main4cuda3std6ranges3__45__cpo8distanceE,@object
	.size		_ZN30_INTERNAL_9e84f305_4_k_cu_main4cuda3std6ranges3__45__cpo8distanceE,(_ZN30_INTERNAL_9e84f305_4_k_cu_main6thrust24THRUST_300001_SM_1000_NS12placeholders3_10E - _ZN30_INTERNAL_9e84f305_4_k_cu_main4cuda3std6ranges3__45__cpo8distanceE)
_ZN30_INTERNAL_9e84f305_4_k_cu_main4cuda3std6ranges3__45__cpo8distanceE:
	.zero		1
	.type		_ZN30_INTERNAL_9e84f305_4_k_cu_main6thrust24THRUST_300001_SM_1000_NS12placeholders3_10E,@object
	.size		_ZN30_INTERNAL_9e84f305_4_k_cu_main6thrust24THRUST_300001_SM_1000_NS12placeholders3_10E,(_ZN30_INTERNAL_9e84f305_4_k_cu_main4cuda3std3__419piecewise_constructE - _ZN30_INTERNAL_9e84f305_4_k_cu_main6thrust24THRUST_300001_SM_1000_NS12placeholders3_10E)
_ZN30_INTERNAL_9e84f305_4_k_cu_main6thrust24THRUST_300001_SM_1000_NS12placeholders3_10E:
	.zero		1
	.type		_ZN30_INTERNAL_9e84f305_4_k_cu_main4cuda3std3__419piecewise_constructE,@object
	.size		_ZN30_INTERNAL_9e84f305_4_k_cu_main4cuda3std3__419piecewise_constructE,(_ZN30_INTERNAL_9e84f305_4_k_cu_main4cuda3std6ranges3__45__cpo5cdataE - _ZN30_INTERNAL_9e84f305_4_k_cu_main4cuda3std3__419piecewise_constructE)
_ZN30_INTERNAL_9e84f305_4_k_cu_main4cuda3std3__419piecewise_constructE:
	.zero		1
	.type		_ZN30_INTERNAL_9e84f305_4_k_cu_main4cuda3std6ranges3__45__cpo5cdataE,@object
	.size		_ZN30_INTERNAL_9e84f305_4_k_cu_main4cuda3std6ranges3__45__cpo5cdataE,(_ZN30_INTERNAL_9e84f305_4_k_cu_main6thrust24THRUST_300001_SM_1000_NS12placeholders2_2E - _ZN30_INTERNAL_9e84f305_4_k_cu_main4cuda3std6ranges3__45__cpo5cdataE)
_ZN30_INTERNAL_9e84f305_4_k_cu_main4cuda3std6ranges3__45__cpo5cdataE:
	.zero		1
	.type		_ZN30_INTERNAL_9e84f305_4_k_cu_main6thrust24THRUST_300001_SM_1000_NS12placeholders2_2E,@object
	.size		_ZN30_INTERNAL_9e84f305_4_k_cu_main6thrust24THRUST_300001_SM_1000_NS12placeholders2_2E,(_ZN30_INTERNAL_9e84f305_4_k_cu_main4cuda3std3__45__cpo3endE - _ZN30_INTERNAL_9e84f305_4_k_cu_main6thrust24THRUST_300001_SM_1000_NS12placeholders2_2E)
_ZN30_INTERNAL_9e84f305_4_k_cu_main6thrust24THRUST_300001_SM_1000_NS12placeholders2_2E:
	.zero		1
	.type		_ZN30_INTERNAL_9e84f305_4_k_cu_main4cuda3std3__45__cpo3endE,@object
	.size		_ZN30_INTERNAL_9e84f305_4_k_cu_main4cuda3std3__45__cpo3endE,(_ZN30_INTERNAL_9e84f305_4_k_cu_main4cuda3std6ranges3__45__cpo3endE - _ZN30_INTERNAL_9e84f305_4_k_cu_main4cuda3std3__45__cpo3endE)
_ZN30_INTERNAL_9e84f305_4_k_cu_main4cuda3std3__45__cpo3endE:
	.zero		1
	.type		_ZN30_INTERNAL_9e84f305_4_k_cu_main4cuda3std6ranges3__45__cpo3endE,@object
	.size		_ZN30_INTERNAL_9e84f305_4_k_cu_main4cuda3std6ranges3__45__cpo3endE,(_ZN30_INTERNAL_9e84f305_4_k_cu_main6thrust24THRUST_300001_SM_1000_NS12placeholders2_6E - _ZN30_INTERNAL_9e84f305_4_k_cu_main4cuda3std6ranges3__45__cpo3endE)
_ZN30_INTERNAL_9e84f305_4_k_cu_main4cuda3std6ranges3__45__cpo3endE:
	.zero		1
	.type		_ZN30_INTERNAL_9e84f305_4_k_cu_main6thrust24THRUST_300001_SM_1000_NS12placeholders2_6E,@object
	.size		_ZN30_INTERNAL_9e84f305_4_k_cu_main6thrust24THRUST_300001_SM_1000_NS12placeholders2_6E,(_ZN30_INTERNAL_9e84f305_4_k_cu_main4cuda3std3__45__cpo4rendE - _ZN30_INTERNAL_9e84f305_4_k_cu_main6thrust24THRUST_300001_SM_1000_NS12placeholders2_6E)
_ZN30_INTERNAL_9e84f305_4_k_cu_main6thrust24THRUST_300001_SM_1000_NS12placeholders2_6E:
	.zero		1
	.type		_ZN30_INTERNAL_9e84f305_4_k_cu_main4cuda3std3__45__cpo4rendE,@object
	.size		_ZN30_INTERNAL_9e84f305_4_k_cu_main4cuda3std3__45__cpo4rendE,(_ZN30_INTERNAL_9e84f305_4_k_cu_main4cuda3std6ranges3__45__cpo9iter_swapE - _ZN30_INTERNAL_9e84f305_4_k_cu_main4cuda3std3__45__cpo4rendE)
_ZN30_INTERNAL_9e84f305_4_k_cu_main4cuda3std3__45__cpo4rendE:
	.zero		1
	.type		_ZN30_INTERNAL_9e84f305_4_k_cu_main4cuda3std6ranges3__45__cpo9iter_swapE,@object
	.size		_ZN30_INTERNAL_9e84f305_4_k_cu_main4cuda3std6ranges3__45__cpo9iter_swapE,(_ZN30_INTERNAL_9e84f305_4_k_cu_main4cuda3std3__48unexpectE - _ZN30_INTERNAL_9e84f305_4_k_cu_main4cuda3std6ranges3__45__cpo9iter_swapE)
_ZN30_INTERNAL_9e84f305_4_k_cu_main4cuda3std6ranges3__45__cpo9iter_swapE:
	.zero		1
	.type		_ZN30_INTERNAL_9e84f305_4_k_cu_main4cuda3std3__48unexpectE,@object
	.size		_ZN30_INTERNAL_9e84f305_4_k_cu_main4cuda3std3__48unexpectE,(_ZN30_INTERNAL_9e84f305_4_k_cu_main6thrust24THRUST_300001_SM_1000_NS8cuda_cub3parE - _ZN30_INTERNAL_9e84f305_4_k_cu_main4cuda3std3__48unexpectE)
_ZN30_INTERNAL_9e84f305_4_k_cu_main4cuda3std3__48unexpectE:
	.zero		1
	.type		_ZN30_INTERNAL_9e84f305_4_k_cu_main6thrust24THRUST_300001_SM_1000_NS8cuda_cub3parE,@object
	.size		_ZN30_INTERNAL_9e84f305_4_k_cu_main6thrust24THRUST_300001_SM_1000_NS8cuda_cub3parE,(_ZN30_INTERNAL_9e84f305_4_k_cu_main6thrust24THRUST_300001_SM_1000_NS12placeholders2_4E - _ZN30_INTERNAL_9e84f305_4_k_cu_main6thrust24THRUST_300001_SM_1000_NS8cuda_cub3parE)
_ZN30_INTERNAL_9e84f305_4_k_cu_main6thrust24THRUST_300001_SM_1000_NS8cuda_cub3parE:
	.zero		1
	.type		_ZN30_INTERNAL_9e84f305_4_k_cu_main6thrust24THRUST_300001_SM_1000_NS12placeholders2_4E,@object
	.size		_ZN30_INTERNAL_9e84f305_4_k_cu_main6thrust24THRUST_300001_SM_1000_NS12placeholders2_4E,(_ZN30_INTERNAL_9e84f305_4_k_cu_main4cuda3std3__45__cpo4cendE - _ZN30_INTERNAL_9e84f305_4_k_cu_main6thrust24THRUST_300001_SM_1000_NS12placeholders2_4E)
_ZN30_INTERNAL_9e84f305_4_k_cu_main6thrust24THRUST_300001_SM_1000_NS12placeholders2_4E:
	.zero		1
	.type		_ZN30_INTERNAL_9e84f305_4_k_cu_main4cuda3std3__45__cpo4cendE,@object
	.size		_ZN30_INTERNAL_9e84f305_4_k_cu_main4cuda3std3__45__cpo4cendE,(_ZN30_INTERNAL_9e84f305_4_k_cu_main4cuda3std6ranges3__45__cpo4cendE - _ZN30_INTERNAL_9e84f305_4_k_cu_main4cuda3std3__45__cpo4cendE)
_ZN30_INTERNAL_9e84f305_4_k_cu_main4cuda3std3__45__cpo4cendE:
	.zero		1
	.type		_ZN30_INTERNAL_9e84f305_4_k_cu_main4cuda3std6ranges3__45__cpo4cendE,@object
	.size		_ZN30_INTERNAL_9e84f305_4_k_cu_main4cuda3std6ranges3__45__cpo4cendE,(_ZN30_INTERNAL_9e84f305_4_k_cu_main4cuda3std3__420unreachable_sentinelE - _ZN30_INTERNAL_9e84f305_4_k_cu_main4cuda3std6ranges3__45__cpo4cendE)
_ZN30_INTERNAL_9e84f305_4_k_cu_main4cuda3std6ranges3__45__cpo4cendE:
	.zero		1
	.type		_ZN30_INTERNAL_9e84f305_4_k_cu_main4cuda3std3__420unreachable_sentinelE,@object
	.size		_ZN30_INTERNAL_9e84f305_4_k_cu_main4cuda3std3__420unreachable_sentinelE,(_ZN30_INTERNAL_9e84f305_4_k_cu_main4cuda3std6ranges3__45__cpo5ssizeE - _ZN30_INTERNAL_9e84f305_4_k_cu_main4cuda3std3__420unreachable_sentinelE)
_ZN30_INTERNAL_9e84f305_4_k_cu_main4cuda3std3__420unreachable_sentinelE:
	.zero		1
	.type		_ZN30_INTERNAL_9e84f305_4_k_cu_main4cuda3std6ranges3__45__cpo5ssizeE,@object
	.size		_ZN30_INTERNAL_9e84f305_4_k_cu_main4cuda3std6ranges3__45__cpo5ssizeE,(_ZN30_INTERNAL_9e84f305_4_k_cu_main6thrust24THRUST_300001_SM_1000_NS12placeholders2_8E - _ZN30_INTERNAL_9e84f305_4_k_cu_main4cuda3std6ranges3__45__cpo5ssizeE)
_ZN30_INTERNAL_9e84f305_4_k_cu_main4cuda3std6ranges3__45__cpo5ssizeE:
	.zero		1
	.type		_ZN30_INTERNAL_9e84f305_4_k_cu_main6thrust24THRUST_300001_SM_1000_NS12placeholders2_8E,@object
	.size		_ZN30_INTERNAL_9e84f305_4_k_cu_main6thrust24THRUST_300001_SM_1000_NS12placeholders2_8E,(_ZN30_INTERNAL_9e84f305_4_k_cu_main4cuda3std3__45__cpo5crendE - _ZN30_INTERNAL_9e84f305_4_k_cu_main6thrust24THRUST_300001_SM_1000_NS12placeholders2_8E)
_ZN30_INTERNAL_9e84f305_4_k_cu_main6thrust24THRUST_300001_SM_1000_NS12placeholders2_8E:
	.zero		1
	.type		_ZN30_INTERNAL_9e84f305_4_k_cu_main4cuda3std3__45__cpo5crendE,@object
	.size		_ZN30_INTERNAL_9e84f305_4_k_cu_main4cuda3std3__45__cpo5crendE,(_ZN30_INTERNAL_9e84f305_4_k_cu_main4cuda3std6ranges3__45__cpo4prevE - _ZN30_INTERNAL_9e84f305_4_k_cu_main4cuda3std3__45__cpo5crendE)
_ZN30_INTERNAL_9e84f305_4_k_cu_main4cuda3std3__45__cpo5crendE:
	.zero		1
	.type		_ZN30_INTERNAL_9e84f305_4_k_cu_main4cuda3std6ranges3__45__cpo4prevE,@object
	.size		_ZN30_INTERNAL_9e84f305_4_k_cu_main4cuda3std6ranges3__45__cpo4prevE,(_ZN30_INTERNAL_9e84f305_4_k_cu_main4cuda3std6ranges3__45__cpo9iter_moveE - _ZN30_INTERNAL_9e84f305_4_k_cu_main4cuda3std6ranges3__45__cpo4prevE)
_ZN30_INTERNAL_9e84f305_4_k_cu_main4cuda3std6ranges3__45__cpo4prevE:
	.zero		1
	.type		_ZN30_INTERNAL_9e84f305_4_k_cu_main4cuda3std6ranges3__45__cpo9iter_moveE,@object
	.size		_ZN30_INTERNAL_9e84f305_4_k_cu_main4cuda3std6ranges3__45__cpo9iter_moveE,(_ZN30_INTERNAL_9e84f305_4_k_cu_main6thrust24THRUST_300001_SM_1000_NS6system6detail10sequential3seqE - _ZN30_INTERNAL_9e84f305_4_k_cu_main4cuda3std6ranges3__45__cpo9iter_moveE)
_ZN30_INTERNAL_9e84f305_4_k_cu_main4cuda3std6ranges3__45__cpo9iter_moveE:
	.zero		1
	.type		_ZN30_INTERNAL_9e84f305_4_k_cu_main6thrust24THRUST_300001_SM_1000_NS6system6detail10sequential3seqE,@object
	.size		_ZN30_INTERNAL_9e84f305_4_k_cu_main6thrust24THRUST_300001_SM_1000_NS6system6detail10sequential3seqE,(.L_31 - _ZN30_INTERNAL_9e84f305_4_k_cu_main6thrust24THRUST_300001_SM_1000_NS6system6detail10sequential3seqE)
_ZN30_INTERNAL_9e84f305_4_k_cu_main6thrust24THRUST_300001_SM_1000_NS6system6detail10sequential3seqE:
	.zero		1
.L_31:


//--------------------- .nv.shared._ZN3cub18CUB_300001_SM_10006detail4scan16DeviceScanKernelINS2_10policy_hubIdddjN4cuda3std3__44plusIvEEE10Policy1000EN6thrust24THRUST_300001_SM_1000_NS6detail15normal_iteratorINSD_10device_ptrIdEEEESI_NS0_13ScanTileStateIdLb1EEES9_NS0_8NullTypeEjdLb0ESL_EEvT0_T1_T2_iT3_T4_T5_ --------------------------
	.section	.nv.shared._ZN3cub18CUB_300001_SM_10006detail4scan16DeviceScanKernelINS2_10policy_hubIdddjN4cuda3std3__44plusIvEEE10Policy1000EN6thrust24THRUST_300001_SM_1000_NS6detail15normal_iteratorINSD_10device_ptrIdEEEESI_NS0_13ScanTileStateIdLb1EEES9_NS0_8NullTypeEjdLb0ESL_EEvT0_T1_T2_iT3_T4_T5_,"aw",@nobits
	.sectionflags	@""
	.align	16
.nv.shared._ZN3cub18CUB_300001_SM_10006detail4scan16DeviceScanKernelINS2_10policy_hubIdddjN4cuda3std3__44plusIvEEE10Policy1000EN6thrust24THRUST_300001_SM_1000_NS6detail15normal_iteratorINSD_10device_ptrIdEEEESI_NS0_13ScanTileStateIdLb1EEES9_NS0_8NullTypeEjdLb0ESL_EEvT0_T1_T2_iT3_T4_T5_:
	.zero		37648


//--------------------- .nv.constant0._ZN3cub18CUB_300001_SM_10006detail4scan16DeviceScanKernelINS2_10policy_hubIdddmN4cuda3std3__44plusIvEEE10Policy1000EN6thrust24THRUST_300001_SM_1000_NS6detail15normal_iteratorINSD_10device_ptrIdEEEESI_NS0_13ScanTileStateIdLb1EEES9_NS0_8NullTypeEmdLb0ESL_EEvT0_T1_T2_iT3_T4_T5_ --------------------------
	.section	.nv.constant0._ZN3cub18CUB_300001_SM_10006detail4scan16DeviceScanKernelINS2_10policy_hubIdddmN4cuda3std3__44plusIvEEE10Policy1000EN6thrust24THRUST_300001_SM_1000_NS6detail15normal_iteratorINSD_10device_ptrIdEEEESI_NS0_13ScanTileStateIdLb1EEES9_NS0_8NullTypeEmdLb0ESL_EEvT0_T1_T2_iT3_T4_T5_,"a",@progbits
	.sectionflags	@""
	.align	4
.nv.constant0._ZN3cub18CUB_300001_SM_10006detail4scan16DeviceScanKernelINS2_10policy_hubIdddmN4cuda3std3__44plusIvEEE10Policy1000EN6thrust24THRUST_300001_SM_1000_NS6detail15normal_iteratorINSD_10device_ptrIdEEEESI_NS0_13ScanTileStateIdLb1EEES9_NS0_8NullTypeEmdLb0ESL_EEvT0_T1_T2_iT3_T4_T5_:
	.zero		936


//--------------------- .nv.constant0._ZN3cub18CUB_300001_SM_10006detail4scan16DeviceScanKernelINS2_10policy_hubIdddjN4cuda3std3__44plusIvEEE10Policy1000EN6thrust24THRUST_300001_SM_1000_NS6detail15normal_iteratorINSD_10device_ptrIdEEEESI_NS0_13ScanTileStateIdLb1EEES9_NS0_8NullTypeEjdLb0ESL_EEvT0_T1_T2_iT3_T4_T5_ --------------------------
	.section	.nv.constant0._ZN3cub18CUB_300001_SM_10006detail4scan16DeviceScanKernelINS2_10policy_hubIdddjN4cuda3std3__44plusIvEEE10Policy1000EN6thrust24THRUST_300001_SM_1000_NS6detail15normal_iteratorINSD_10device_ptrIdEEEESI_NS0_13ScanTileStateIdLb1EEES9_NS0_8NullTypeEjdLb0ESL_EEvT0_T1_T2_iT3_T4_T5_,"a",@progbits
	.sectionflags	@""
	.align	4
.nv.constant0._ZN3cub18CUB_300001_SM_10006detail4scan16DeviceScanKernelINS2_10policy_hubIdddjN4cuda3std3__44plusIvEEE10Policy1000EN6thrust24THRUST_300001_SM_1000_NS6detail15normal_iteratorINSD_10device_ptrIdEEEESI_NS0_13ScanTileStateIdLb1EEES9_NS0_8NullTypeEjdLb0ESL_EEvT0_T1_T2_iT3_T4_T5_:
	.zero		932


//--------------------- .nv.constant0._ZN3cub18CUB_300001_SM_10006detail4scan20DeviceScanInitKernelINS0_13ScanTileStateIdLb1EEEEEvT_i --------------------------
	.section	.nv.constant0._ZN3cub18CUB_300001_SM_10006detail4scan20DeviceScanInitKernelINS0_13ScanTileStateIdLb1EEEEEvT_i,"a",@progbits
	.sectionflags	@""
	.align	4
.nv.constant0._ZN3cub18CUB_300001_SM_10006detail4scan20DeviceScanInitKernelINS0_13ScanTileStateIdLb1EEEEEvT_i:
	.zero		908


//--------------------- .nv.constant0._ZN3cub18CUB_300001_SM_10006detail9transform16transform_kernelINS2_10policy_hubILb1EN4cuda3std3__45tupleIJN6thrust24THRUST_300001_SM_1000_NS17counting_iteratorIdNSA_11use_defaultESC_SC_EEEEEE10policy1000El7scalingIdENSA_6detail15normal_iteratorINSA_10device_ptrIdEEEEJSD_EEEvT0_iT1_T2_DpNS2_10kernel_argIT3_EE --------------------------
	.section	.nv.constant0._ZN3cub18CUB_300001_SM_10006detail9transform16transform_kernelINS2_10policy_hubILb1EN4cuda3std3__45tupleIJN6thrust24THRUST_300001_SM_1000_NS17counting_iteratorIdNSA_11use_defaultESC_SC_EEEEEE10policy1000El7scalingIdENSA_6detail15normal_iteratorINSA_10device_ptrIdEEEEJSD_EEEvT0_iT1_T2_DpNS2_10kernel_argIT3_EE,"a",@progbits
	.sectionflags	@""
	.align	4
.nv.constant0._ZN3cub18CUB_300001_SM_10006detail9transform16transform_kernelINS2_10policy_hubILb1EN4cuda3std3__45tupleIJN6thrust24THRUST_300001_SM_1000_NS17counting_iteratorIdNSA_11use_defaultESC_SC_EEEEEE10policy1000El7scalingIdENSA_6detail15normal_iteratorINSA_10device_ptrIdEEEEJSD_EEEvT0_iT1_T2_DpNS2_10kernel_argIT3_EE:
	.zero		944


//--------------------- .nv.constant0._ZN3cub18CUB_300001_SM_10006detail9transform16transform_kernelINS2_10policy_hubILb1EN4cuda3std3__45tupleIJN6thrust24THRUST_300001_SM_1000_NS17counting_iteratorIdNSA_11use_defaultESC_SC_EEEEEE10policy1000Ei7scalingIdENSA_6detail15normal_iteratorINSA_10device_ptrIdEEEEJSD_EEEvT0_iT1_T2_DpNS2_10kernel_argIT3_EE --------------------------
	.section	.nv.constant0._ZN3cub18CUB_300001_SM_10006detail9transform16transform_kernelINS2_10policy_hubILb1EN4cuda3std3__45tupleIJN6thrust24THRUST_300001_SM_1000_NS17counting_iteratorIdNSA_11use_defaultESC_SC_EEEEEE10policy1000Ei7scalingIdENSA_6detail15normal_iteratorINSA_10device_ptrIdEEEEJSD_EEEvT0_iT1_T2_DpNS2_10kernel_argIT3_EE,"a",@progbits
	.sectionflags	@""
	.align	4
.nv.constant0._ZN3cub18CUB_300001_SM_10006detail9transform16transform_kernelINS2_10policy_hubILb1EN4cuda3std3__45tupleIJN6thrust24THRUST_300001_SM_1000_NS17counting_iteratorIdNSA_11use_defaultESC_SC_EEEEEE10policy1000Ei7scalingIdENSA_6detail15normal_iteratorINSA_10device_ptrIdEEEEJSD_EEEvT0_iT1_T2_DpNS2_10kernel_argIT3_EE:
	.zero		936


//--------------------- .nv.constant0._ZN3cub18CUB_300001_SM_10006detail8for_each13static_kernelINS2_12policy_hub_t12policy_500_tEmN6thrust24THRUST_300001_SM_1000_NS8cuda_cub20__uninitialized_fill7functorINS7_10device_ptrIdEEdEEEEvT0_T1_ --------------------------
	.section	.nv.constant0._ZN3cub18CUB_300001_SM_10006detail8for_each13static_kernelINS2_12policy_hub_t12policy_500_tEmN6thrust24THRUST_300001_SM_1000_NS8cuda_cub20__uninitialized_fill7functorINS7_10device_ptrIdEEdEEEEvT0_T1_,"a",@progbits
	.sectionflags	@""
	.align	4
.nv.constant0._ZN3cub18CUB_300001_SM_10006detail8for_each13static_kernelINS2_12policy_hub_t12policy_500_tEmN6thrust24THRUST_300001_SM_1000_NS8cuda_cub20__uninitialized_fill7functorINS7_10device_ptrIdEEdEEEEvT0_T1_:
	.zero		920


//--------------------- .nv.constant0._ZN3cub18CUB_300001_SM_10006detail11EmptyKernelIvEEvv --------------------------
	.section	.nv.constant0._ZN3cub18CUB_300001_SM_10006detail11EmptyKernelIvEEvv,"a",@progbits
	.sectionflags	@""
	.align	4
.nv.constant0._ZN3cub18CUB_300001_SM_10006detail11EmptyKernelIvEEvv:
	.zero		896


//--------------------- SYMBOLS --------------------------

	.type		.nv.reservedSmem.offset0,@object
	.size		.nv.reservedSmem.offset0,0x4
	.type		.nv.reservedSmem.cap,@object
	.size		.nv.reservedSmem.cap,0x4
